	.target	sm_80

	.elftype	@"ET_EXEC"


//--------------------- .note.nv.tkinfo           --------------------------
	.section	.note.nv.tkinfo,"",@"SHT_NOTE"
	.sectionflags	@"SHF_NOTE_NV_TKINFO"
	.tkinfo
        /*0018*/ 	.word	0x00000002
        /*0030*/ 	.string	""
        /*0030*/ 	.string	"ptxas"
        /*0030*/ 	.string	"Cuda compilation tools, release 13.0, V13.0.88"
        /*0030*/ 	.string	"Build cuda_13.0.r13.0/compiler.36424714_0"
        /*0030*/ 	.string	"-arch sm_80 -m 64 "



//--------------------- .note.nv.cuinfo           --------------------------
	.section	.note.nv.cuinfo,"",@"SHT_NOTE"
	.sectionflags	@"SHF_NOTE_NV_CUINFO"
        /*0018*/ 	.short	0x0002
        /*001a*/ 	.short	0x0050
        /*001c*/ 	.short	0x0082
	.zero		2


//--------------------- .nv.info                  --------------------------
	.section	.nv.info,"",@"SHT_CUDA_INFO"
	.align	4


	//----- nvinfo : EIATTR_REGCOUNT
	.align		4
        /*0000*/ 	.byte	0x04, 0x2f
        /*0002*/ 	.short	(.L_12 - .L_11)
	.align		4
.L_11:
        /*0004*/ 	.word	index@(_ZN7cutlass6KernelINS_4conv6kernel23ImplicitGemmConvolutionINS1_11threadblock22ImplicitGemmMultistageINS_4gemm9GemmShapeILi128ELi64ELi64EEENS4_48Conv2dFpropActivationTileAccessIteratorOptimizedINS_11MatrixShapeILi128ELi64EEEaNS_6layout12TensorNCxHWxILi32EEENS_9transform29TransposePitchLinearThreadMapINSF_29PitchLinearWarpRakedThreadMapINS_16PitchLinearShapeILi4096ELi2EEELi64ENSI_ILi32ELi1EEELi16EEENSI_ILi2ELi16EEEEENS_12AlignedArrayIaLi16ELi16EEEEENSF_11threadblock25RegularTileAccessIteratorISB_aNSC_37RowMajorTensorOpMultiplicandCrosswiseILi8ELi32EEELi0ESN_Li16EEELNS_4arch14CacheOperation4KindE0ENS4_44Conv2dFpropFilterTileAccessIteratorOptimizedINSA_ILi64ELi64EEEaNSC_12TensorCxRSKxILi32EEENSG_INSH_INSI_ILi2048ELi2EEELi64ESK_Li16EEESM_EESP_Lb0EEENSS_IS10_aNSC_40ColumnMajorTensorOpMultiplicandCrosswiseILi8ELi32EEELi1ES15_Li16EEELSY_1ENS6_11threadblock9MmaPolicyINS6_4warp11MmaTensorOpINS7_ILi64ELi64ELi64EEEaSU_aS18_iSE_NS1C_17MmaTensorOpPolicyINSW_3MmaINS7_ILi16ELi8ELi32EEELi32EaNSC_8RowMajorEaNSC_11ColumnMajorEiS1I_NSW_21OpMultiplyAddSaturateEEENSA_ILi1ELi1EEEEELi1ELb1EbEENSA_ILi0ELi0EEES1P_Li1EEELi3EbEENS_8epilogue11threadblock19InterleavedEpilogueIS8_S1O_Li1ENS1T_37InterleavedConvPredicatedTileIteratorINS1T_34InterleavedConvOutputTileThreadMapINSA_ILi2ELi1EEENSA_ILi8ELi2EEELi64ELi8ELi8EEEaLi32EEENS1S_4warp24FragmentIteratorTensorOpIS1E_S1H_iNS_5ArrayIiLi4ELb1EEENSC_22ColumnMajorInterleavedILi32EEEEENS1S_6thread21LinearCombinationReluIaLi8EifLNS28_9ScaleType4KindE1ELNS_15FloatRoundStyleE2EEELi32EEENS1A_30GemmIdentityThreadblockSwizzleILi1EEELNS1_8OperatorE0ENS1_17Conv2dProblemSizeELNS1_9GroupModeE0EEEEEvNT_6ParamsE)
        /*0008*/ 	.word	0x000000fc


	//----- nvinfo : EIATTR_FRAME_SIZE
	.align		4
.L_12:
        /*000c*/ 	.byte	0x04, 0x11
        /*000e*/ 	.short	(.L_14 - .L_13)
	.align		4
.L_13:
        /*0010*/ 	.word	index@($__internal_10_$__cuda_sm20_div_u64)
        /*0014*/ 	.word	0x00000000


	//----- nvinfo : EIATTR_FRAME_SIZE
	.align		4
.L_14:
        /*0018*/ 	.byte	0x04, 0x11
        /*001a*/ 	.short	(.L_16 - .L_15)
	.align		4
.L_15:
        /*001c*/ 	.word	index@(_ZN7cutlass6KernelINS_4conv6kernel23ImplicitGemmConvolutionINS1_11threadblock22ImplicitGemmMultistageINS_4gemm9GemmShapeILi128ELi64ELi64EEENS4_48Conv2dFpropActivationTileAccessIteratorOptimizedINS_11MatrixShapeILi128ELi64EEEaNS_6layout12TensorNCxHWxILi32EEENS_9transform29TransposePitchLinearThreadMapINSF_29PitchLinearWarpRakedThreadMapINS_16PitchLinearShapeILi4096ELi2EEELi64ENSI_ILi32ELi1EEELi16EEENSI_ILi2ELi16EEEEENS_12AlignedArrayIaLi16ELi16EEEEENSF_11threadblock25RegularTileAccessIteratorISB_aNSC_37RowMajorTensorOpMultiplicandCrosswiseILi8ELi32EEELi0ESN_Li16EEELNS_4arch14CacheOperation4KindE0ENS4_44Conv2dFpropFilterTileAccessIteratorOptimizedINSA_ILi64ELi64EEEaNSC_12TensorCxRSKxILi32EEENSG_INSH_INSI_ILi2048ELi2EEELi64ESK_Li16EEESM_EESP_Lb0EEENSS_IS10_aNSC_40ColumnMajorTensorOpMultiplicandCrosswiseILi8ELi32EEELi1ES15_Li16EEELSY_1ENS6_11threadblock9MmaPolicyINS6_4warp11MmaTensorOpINS7_ILi64ELi64ELi64EEEaSU_aS18_iSE_NS1C_17MmaTensorOpPolicyINSW_3MmaINS7_ILi16ELi8ELi32EEELi32EaNSC_8RowMajorEaNSC_11ColumnMajorEiS1I_NSW_21OpMultiplyAddSaturateEEENSA_ILi1ELi1EEEEELi1ELb1EbEENSA_ILi0ELi0EEES1P_Li1EEELi3EbEENS_8epilogue11threadblock19InterleavedEpilogueIS8_S1O_Li1ENS1T_37InterleavedConvPredicatedTileIteratorINS1T_34InterleavedConvOutputTileThreadMapINSA_ILi2ELi1EEENSA_ILi8ELi2EEELi64ELi8ELi8EEEaLi32EEENS1S_4warp24FragmentIteratorTensorOpIS1E_S1H_iNS_5ArrayIiLi4ELb1EEENSC_22ColumnMajorInterleavedILi32EEEEENS1S_6thread21LinearCombinationReluIaLi8EifLNS28_9ScaleType4KindE1ELNS_15FloatRoundStyleE2EEELi32EEENS1A_30GemmIdentityThreadblockSwizzleILi1EEELNS1_8OperatorE0ENS1_17Conv2dProblemSizeELNS1_9GroupModeE0EEEEEvNT_6ParamsE)
        /*0020*/ 	.word	0x00000000


	//----- nvinfo : EIATTR_REGCOUNT
	.align		4
.L_16:
        /*0024*/ 	.byte	0x04, 0x2f
        /*0026*/ 	.short	(.L_18 - .L_17)
	.align		4
.L_17:
        /*0028*/ 	.word	index@(_ZN7cutlass6KernelINS_4conv6kernel23ImplicitGemmConvolutionINS1_11threadblock22ImplicitGemmMultistageINS_4gemm9GemmShapeILi128ELi128ELi64EEENS4_48Conv2dFpropActivationTileAccessIteratorOptimizedINS_11MatrixShapeILi128ELi64EEEaNS_6layout12TensorNCxHWxILi32EEENS_9transform29TransposePitchLinearThreadMapINSF_29PitchLinearWarpRakedThreadMapINS_16PitchLinearShapeILi4096ELi2EEELi128ENSI_ILi32ELi1EEELi16EEENSI_ILi2ELi16EEEEENS_12AlignedArrayIaLi16ELi16EEEEENSF_11threadblock25RegularTileAccessIteratorISB_aNSC_37RowMajorTensorOpMultiplicandCrosswiseILi8ELi32EEELi0ESN_Li16EEELNS_4arch14CacheOperation4KindE0ENS4_44Conv2dFpropFilterTileAccessIteratorOptimizedINSA_ILi64ELi128EEEaNSC_12TensorCxRSKxILi32EEESN_SP_Lb0EEENSS_IS10_aNSC_40ColumnMajorTensorOpMultiplicandCrosswiseILi8ELi32EEELi1ESN_Li16EEELSY_1ENS6_11threadblock9MmaPolicyINS6_4warp11MmaTensorOpINS7_ILi64ELi64ELi64EEEaSU_aS15_iSE_NS19_17MmaTensorOpPolicyINSW_3MmaINS7_ILi16ELi8ELi32EEELi32EaNSC_8RowMajorEaNSC_11ColumnMajorEiS1F_NSW_21OpMultiplyAddSaturateEEENSA_ILi1ELi1EEEEELi1ELb1EbEENSA_ILi0ELi0EEES1M_Li1EEELi3EbEENS_8epilogue11threadblock19InterleavedEpilogueIS8_S1L_Li1ENS1Q_37InterleavedConvPredicatedTileIteratorINS1Q_34InterleavedConvOutputTileThreadMapINSA_ILi2ELi2EEENSA_ILi8ELi2EEELi128ELi8ELi8EEEaLi32EEENS1P_4warp24FragmentIteratorTensorOpIS1B_S1E_iNS_5ArrayIiLi4ELb1EEENSC_22ColumnMajorInterleavedILi32EEEEENS1P_6thread21LinearCombinationReluIaLi8EifLNS25_9ScaleType4KindE1ELNS_15FloatRoundStyleE2EEELi32EEENS17_30GemmIdentityThreadblockSwizzleILi1EEELNS1_8OperatorE0ENS1_17Conv2dProblemSizeELNS1_9GroupModeE0EEEEEvNT_6ParamsE)
        /*002c*/ 	.word	0x000000f2


	//----- nvinfo : EIATTR_FRAME_SIZE
	.align		4
.L_18:
        /*0030*/ 	.byte	0x04, 0x11
        /*0032*/ 	.short	(.L_20 - .L_19)
	.align		4
.L_19:
        /*0034*/ 	.word	index@($__internal_9_$__cuda_sm20_div_u64)
        /*0038*/ 	.word	0x00000000


	//----- nvinfo : EIATTR_FRAME_SIZE
	.align		4
.L_20:
        /*003c*/ 	.byte	0x04, 0x11
        /*003e*/ 	.short	(.L_22 - .L_21)
	.align		4
.L_21:
        /*0040*/ 	.word	index@(_ZN7cutlass6KernelINS_4conv6kernel23ImplicitGemmConvolutionINS1_11threadblock22ImplicitGemmMultistageINS_4gemm9GemmShapeILi128ELi128ELi64EEENS4_48Conv2dFpropActivationTileAccessIteratorOptimizedINS_11MatrixShapeILi128ELi64EEEaNS_6layout12TensorNCxHWxILi32EEENS_9transform29TransposePitchLinearThreadMapINSF_29PitchLinearWarpRakedThreadMapINS_16PitchLinearShapeILi4096ELi2EEELi128ENSI_ILi32ELi1EEELi16EEENSI_ILi2ELi16EEEEENS_12AlignedArrayIaLi16ELi16EEEEENSF_11threadblock25RegularTileAccessIteratorISB_aNSC_37RowMajorTensorOpMultiplicandCrosswiseILi8ELi32EEELi0ESN_Li16EEELNS_4arch14CacheOperation4KindE0ENS4_44Conv2dFpropFilterTileAccessIteratorOptimizedINSA_ILi64ELi128EEEaNSC_12TensorCxRSKxILi32EEESN_SP_Lb0EEENSS_IS10_aNSC_40ColumnMajorTensorOpMultiplicandCrosswiseILi8ELi32EEELi1ESN_Li16EEELSY_1ENS6_11threadblock9MmaPolicyINS6_4warp11MmaTensorOpINS7_ILi64ELi64ELi64EEEaSU_aS15_iSE_NS19_17MmaTensorOpPolicyINSW_3MmaINS7_ILi16ELi8ELi32EEELi32EaNSC_8RowMajorEaNSC_11ColumnMajorEiS1F_NSW_21OpMultiplyAddSaturateEEENSA_ILi1ELi1EEEEELi1ELb1EbEENSA_ILi0ELi0EEES1M_Li1EEELi3EbEENS_8epilogue11threadblock19InterleavedEpilogueIS8_S1L_Li1ENS1Q_37InterleavedConvPredicatedTileIteratorINS1Q_34InterleavedConvOutputTileThreadMapINSA_ILi2ELi2EEENSA_ILi8ELi2EEELi128ELi8ELi8EEEaLi32EEENS1P_4warp24FragmentIteratorTensorOpIS1B_S1E_iNS_5ArrayIiLi4ELb1EEENSC_22ColumnMajorInterleavedILi32EEEEENS1P_6thread21LinearCombinationReluIaLi8EifLNS25_9ScaleType4KindE1ELNS_15FloatRoundStyleE2EEELi32EEENS17_30GemmIdentityThreadblockSwizzleILi1EEELNS1_8OperatorE0ENS1_17Conv2dProblemSizeELNS1_9GroupModeE0EEEEEvNT_6ParamsE)
        /*0044*/ 	.word	0x00000000


	//----- nvinfo : EIATTR_REGCOUNT
	.align		4
.L_22:
        /*0048*/ 	.byte	0x04, 0x2f
        /*004a*/ 	.short	(.L_24 - .L_23)
	.align		4
.L_23:
        /*004c*/ 	.word	index@(_ZN7cutlass6KernelINS_4conv6kernel26B2bImplicitGemmConvolutionINS1_11threadblock40B2bImplicitGemmMultistageSmemAccumulatorINS_4gemm9GemmShapeILi64ELi64ELi64EEENS4_48Conv2dFpropActivationTileAccessIteratorOptimizedINS_11MatrixShapeILi64ELi64EEEaNS_6layout12TensorNCxHWxILi32EEENS_9transform29TransposePitchLinearThreadMapINSF_29PitchLinearWarpRakedThreadMapINS_16PitchLinearShapeILi2048ELi2EEELi128ENSI_ILi32ELi1EEELi16EEENSI_ILi2ELi16EEEEENS_12AlignedArrayIaLi16ELi16EEEEENSF_11threadblock25RegularTileAccessIteratorISB_aNSC_37RowMajorTensorOpMultiplicandCrosswiseILi8ELi32EEELi0ESN_Li16EEELNS_4arch14CacheOperation4KindE0ENS4_44Conv2dFpropFilterTileAccessIteratorOptimizedISB_aNSC_12TensorCxRSKxILi32EEESN_SP_Lb0EEENSS_ISB_aNSC_40ColumnMajorTensorOpMultiplicandCrosswiseILi8ELi32EEELi1ESN_Li16EEELSY_1ENSR_14VectorIteratorINSR_30PredicatedVectorAccessIteratorISB_NSA_ILi32ELi32EEEfNSC_8RowMajorELi4ELb0EEEEENS_8epilogue4warp24FragmentIteratorTensorOpINS7_ILi32ELi32ELi64EEENS7_ILi16ELi8ELi32EEEiNS_5ArrayIiLi4ELb1EEENSC_22ColumnMajorInterleavedILi16EEEEENS1D_20TileIteratorTensorOpIS1F_S1G_aS1K_EENS7_ILi64ELi256ELi64EEENS6_4warp44MmaTensorOpMultiplicandTileIteratorCanonicalINSA_ILi64ELi32EEELNS6_7OperandE0EaS1K_NSA_ILi16ELi32EEELi1ELi32ELi1EEENSZ_INSA_ILi64ELi256EEEaS11_NSG_INSH_INSI_ILi8192ELi2EEELi128ESK_Li16EEESM_EESP_Lb0EEENSS_IS1V_aS14_Li1ES1Y_Li16EEELSY_1ENS1C_6thread21LinearCombinationReluIaLi2EifLNS21_9ScaleType4KindE2ELNS_15FloatRoundStyleE2EEENS6_11threadblock9MmaPolicyINS1P_11MmaTensorOpIS1F_aSU_aS14_iSE_NS1P_17MmaTensorOpPolicyINSW_3MmaIS1G_Li32EaS19_aNSC_11ColumnMajorEiS19_NSW_21OpMultiplyAddSaturateEEENSA_ILi1ELi1EEEEELi1ELb1EbEENSA_ILi0ELi0EEES2I_Li1EEENS28_INS29_IS8_aSU_aS14_iSE_S2G_Li1ELb1EbEES2I_S2I_Li1EEELi3EbEENS1C_11threadblock19InterleavedEpilogueIS1O_S2K_Li1ENS2N_37InterleavedConvPredicatedTileIteratorINS2N_34InterleavedConvOutputTileThreadMapINSA_ILi1ELi4EEENSA_ILi8ELi2EEELi128ELi8ELi8EEEaLi32EEENS1E_IS8_S1G_iS1I_NS1J_ILi32EEEEENS22_IaLi8EifLS24_1ELS25_2EEELi32EEENS27_30GemmIdentityThreadblockSwizzleILi1EEELNS1_8OperatorE0ENS1_17Conv2dProblemSizeEEEEEvNT_6ParamsE)
        /*0050*/ 	.word	0x000000a4


	//----- nvinfo : EIATTR_FRAME_SIZE
	.align		4
.L_24:
        /*0054*/ 	.byte	0x04, 0x11
        /*0056*/ 	.short	(.L_26 - .L_25)
	.align		4
.L_25:
        /*0058*/ 	.word	index@($__internal_8_$__cuda_sm20_div_u64)
        /*005c*/ 	.word	0x00000000


	//----- nvinfo : EIATTR_FRAME_SIZE
	.align		4
.L_26:
        /*0060*/ 	.byte	0x04, 0x11
        /*0062*/ 	.short	(.L_28 - .L_27)
	.align		4
.L_27:
        /*0064*/ 	.word	index@(_ZN7cutlass6KernelINS_4conv6kernel26B2bImplicitGemmConvolutionINS1_11threadblock40B2bImplicitGemmMultistageSmemAccumulatorINS_4gemm9GemmShapeILi64ELi64ELi64EEENS4_48Conv2dFpropActivationTileAccessIteratorOptimizedINS_11MatrixShapeILi64ELi64EEEaNS_6layout12TensorNCxHWxILi32EEENS_9transform29TransposePitchLinearThreadMapINSF_29PitchLinearWarpRakedThreadMapINS_16PitchLinearShapeILi2048ELi2EEELi128ENSI_ILi32ELi1EEELi16EEENSI_ILi2ELi16EEEEENS_12AlignedArrayIaLi16ELi16EEEEENSF_11threadblock25RegularTileAccessIteratorISB_aNSC_37RowMajorTensorOpMultiplicandCrosswiseILi8ELi32EEELi0ESN_Li16EEELNS_4arch14CacheOperation4KindE0ENS4_44Conv2dFpropFilterTileAccessIteratorOptimizedISB_aNSC_12TensorCxRSKxILi32EEESN_SP_Lb0EEENSS_ISB_aNSC_40ColumnMajorTensorOpMultiplicandCrosswiseILi8ELi32EEELi1ESN_Li16EEELSY_1ENSR_14VectorIteratorINSR_30PredicatedVectorAccessIteratorISB_NSA_ILi32ELi32EEEfNSC_8RowMajorELi4ELb0EEEEENS_8epilogue4warp24FragmentIteratorTensorOpINS7_ILi32ELi32ELi64EEENS7_ILi16ELi8ELi32EEEiNS_5ArrayIiLi4ELb1EEENSC_22ColumnMajorInterleavedILi16EEEEENS1D_20TileIteratorTensorOpIS1F_S1G_aS1K_EENS7_ILi64ELi256ELi64EEENS6_4warp44MmaTensorOpMultiplicandTileIteratorCanonicalINSA_ILi64ELi32EEELNS6_7OperandE0EaS1K_NSA_ILi16ELi32EEELi1ELi32ELi1EEENSZ_INSA_ILi64ELi256EEEaS11_NSG_INSH_INSI_ILi8192ELi2EEELi128ESK_Li16EEESM_EESP_Lb0EEENSS_IS1V_aS14_Li1ES1Y_Li16EEELSY_1ENS1C_6thread21LinearCombinationReluIaLi2EifLNS21_9ScaleType4KindE2ELNS_15FloatRoundStyleE2EEENS6_11threadblock9MmaPolicyINS1P_11MmaTensorOpIS1F_aSU_aS14_iSE_NS1P_17MmaTensorOpPolicyINSW_3MmaIS1G_Li32EaS19_aNSC_11ColumnMajorEiS19_NSW_21OpMultiplyAddSaturateEEENSA_ILi1ELi1EEEEELi1ELb1EbEENSA_ILi0ELi0EEES2I_Li1EEENS28_INS29_IS8_aSU_aS14_iSE_S2G_Li1ELb1EbEES2I_S2I_Li1EEELi3EbEENS1C_11threadblock19InterleavedEpilogueIS1O_S2K_Li1ENS2N_37InterleavedConvPredicatedTileIteratorINS2N_34InterleavedConvOutputTileThreadMapINSA_ILi1ELi4EEENSA_ILi8ELi2EEELi128ELi8ELi8EEEaLi32EEENS1E_IS8_S1G_iS1I_NS1J_ILi32EEEEENS22_IaLi8EifLS24_1ELS25_2EEELi32EEENS27_30GemmIdentityThreadblockSwizzleILi1EEELNS1_8OperatorE0ENS1_17Conv2dProblemSizeEEEEEvNT_6ParamsE)
        /*0068*/ 	.word	0x00000000


	//----- nvinfo : EIATTR_REGCOUNT
	.align		4
.L_28:
        /*006c*/ 	.byte	0x04, 0x2f
        /*006e*/ 	.short	(.L_30 - .L_29)
	.align		4
.L_29:
        /*0070*/ 	.word	index@(_ZN7cutlass9reference6device6kernel11Conv2dFpropIaNS_6layout12TensorNCxHWxILi32EEEaNS4_12TensorCxRSKxILi32EEEaS6_fiNS_21NumericConverterClampIafEENS_12multiply_addIiiiEELi4ELi4ELi16ELi8EEEvNS_4conv17Conv2dProblemSizeENS_9TensorRefIT_T0_EENSF_IT1_T2_EENSF_IT3_T4_EESO_T5_SP_)
        /*0074*/ 	.word	0x00000058


	//----- nvinfo : EIATTR_FRAME_SIZE
	.align		4
.L_30:
        /*0078*/ 	.byte	0x04, 0x11
        /*007a*/ 	.short	(.L_32 - .L_31)
	.align		4
.L_31:
        /*007c*/ 	.word	index@($__internal_7_$__cuda_sm20_div_s64)
        /*0080*/ 	.word	0x00000000


	//----- nvinfo : EIATTR_FRAME_SIZE
	.align		4
.L_32:
        /*0084*/ 	.byte	0x04, 0x11
        /*0086*/ 	.short	(.L_34 - .L_33)
	.align		4
.L_33:
        /*0088*/ 	.word	index@(_ZN7cutlass9reference6device6kernel11Conv2dFpropIaNS_6layout12TensorNCxHWxILi32EEEaNS4_12TensorCxRSKxILi32EEEaS6_fiNS_21NumericConverterClampIafEENS_12multiply_addIiiiEELi4ELi4ELi16ELi8EEEvNS_4conv17Conv2dProblemSizeENS_9TensorRefIT_T0_EENSF_IT1_T2_EENSF_IT3_T4_EESO_T5_SP_)
        /*008c*/ 	.word	0x00000000


	//----- nvinfo : EIATTR_REGCOUNT
	.align		4
.L_34:
        /*0090*/ 	.byte	0x04, 0x2f
        /*0092*/ 	.short	(.L_36 - .L_35)
	.align		4
.L_35:
        /*0094*/ 	.word	index@(_ZN7cutlass9reference6device6kernel11Conv2dDgradIaNS_6layout12TensorNCxHWxILi32EEEaNS4_12TensorCxRSKxILi32EEEaS6_fiNS_21NumericConverterClampIafEENS_12multiply_addIiiiEELi2ELi4ELi16ELi8EEEvNS_4conv17Conv2dProblemSizeENS_9TensorRefIT_T0_EENSF_IT1_T2_EENSF_IT3_T4_EESO_T5_SP_)
        /*0098*/ 	.word	0x00000038


	//----- nvinfo : EIATTR_FRAME_SIZE
	.align		4
.L_36:
        /*009c*/ 	.byte	0x04, 0x11
        /*009e*/ 	.short	(.L_38 - .L_37)
	.align		4
.L_37:
        /*00a0*/ 	.word	index@($__internal_6_$__cuda_sm20_div_s64)
        /*00a4*/ 	.word	0x00000000


	//----- nvinfo : EIATTR_FRAME_SIZE
	.align		4
.L_38:
        /*00a8*/ 	.byte	0x04, 0x11
        /*00aa*/ 	.short	(.L_40 - .L_39)
	.align		4
.L_39:
        /*00ac*/ 	.word	index@(_ZN7cutlass9reference6device6kernel11Conv2dDgradIaNS_6layout12TensorNCxHWxILi32EEEaNS4_12TensorCxRSKxILi32EEEaS6_fiNS_21NumericConverterClampIafEENS_12multiply_addIiiiEELi2ELi4ELi16ELi8EEEvNS_4conv17Conv2dProblemSizeENS_9TensorRefIT_T0_EENSF_IT1_T2_EENSF_IT3_T4_EESO_T5_SP_)
        /*00b0*/ 	.word	0x00000000


	//----- nvinfo : EIATTR_REGCOUNT
	.align		4
.L_40:
        /*00b4*/ 	.byte	0x04, 0x2f
        /*00b6*/ 	.short	(.L_42 - .L_41)
	.align		4
.L_41:
        /*00b8*/ 	.word	index@(_ZN7cutlass9reference6device6kernel11Conv2dWgradIaNS_6layout12TensorNCxHWxILi32EEEaNS4_12TensorCxRSKxILi32EEEaS6_fiNS_21NumericConverterClampIafEENS_12multiply_addIiiiEELi2ELi4ELi8ELi16EEEvNS_4conv17Conv2dProblemSizeENS_9TensorRefIT_T0_EENSF_IT1_T2_EENSF_IT3_T4_EESO_T5_SP_)
        /*00bc*/ 	.word	0x00000060


	//----- nvinfo : EIATTR_FRAME_SIZE
	.align		4
.L_42:
        /*00c0*/ 	.byte	0x04, 0x11
        /*00c2*/ 	.short	(.L_44 - .L_43)
	.align		4
.L_43:
        /*00c4*/ 	.word	index@($__internal_5_$__cuda_sm20_div_s64)
        /*00c8*/ 	.word	0x00000000


	//----- nvinfo : EIATTR_FRAME_SIZE
	.align		4
.L_44:
        /*00cc*/ 	.byte	0x04, 0x11
        /*00ce*/ 	.short	(.L_46 - .L_45)
	.align		4
.L_45:
        /*00d0*/ 	.word	index@(_ZN7cutlass9reference6device6kernel11Conv2dWgradIaNS_6layout12TensorNCxHWxILi32EEEaNS4_12TensorCxRSKxILi32EEEaS6_fiNS_21NumericConverterClampIafEENS_12multiply_addIiiiEELi2ELi4ELi8ELi16EEEvNS_4conv17Conv2dProblemSizeENS_9TensorRefIT_T0_EENSF_IT1_T2_EENSF_IT3_T4_EESO_T5_SP_)
        /*00d4*/ 	.word	0x00000000


	//----- nvinfo : EIATTR_REGCOUNT
	.align		4
.L_46:
        /*00d8*/ 	.byte	0x04, 0x2f
        /*00da*/ 	.short	(.L_48 - .L_47)
	.align		4
.L_47:
        /*00dc*/ 	.word	index@(_ZN7cutlass9reference6device6kernel13TensorForEachINS1_6detail14TensorReLuFuncIaNS_6layout12TensorNCxHWxILi32EEEEELi4ENS9_6ParamsEEEvNS_5CoordIXT0_EilEET1_)
        /*00e0*/ 	.word	0x00000018


	//----- nvinfo : EIATTR_FRAME_SIZE
	.align		4
.L_48:
        /*00e4*/ 	.byte	0x04, 0x11
        /*00e6*/ 	.short	(.L_50 - .L_49)
	.align		4
.L_49:
        /*00e8*/ 	.word	index@($__internal_4_$__cuda_sm20_div_s64)
        /*00ec*/ 	.word	0x00000000


	//----- nvinfo : EIATTR_FRAME_SIZE
	.align		4
.L_50:
        /*00f0*/ 	.byte	0x04, 0x11
        /*00f2*/ 	.short	(.L_52 - .L_51)
	.align		4
.L_51:
        /*00f4*/ 	.word	index@(_ZN7cutlass9reference6device6kernel13TensorForEachINS1_6detail14TensorReLuFuncIaNS_6layout12TensorNCxHWxILi32EEEEELi4ENS9_6ParamsEEEvNS_5CoordIXT0_EilEET1_)
        /*00f8*/ 	.word	0x00000000


	//----- nvinfo : EIATTR_REGCOUNT
	.align		4
.L_52:
        /*00fc*/ 	.byte	0x04, 0x2f
        /*00fe*/ 	.short	(.L_54 - .L_53)
	.align		4
.L_53:
        /*0100*/ 	.word	index@(_ZN7cutlass9reference6device6kernel11Conv2dFpropIaNS_6layout12TensorNCxHWxILi32EEEaNS4_12TensorCxRSKxILi32EEEiS6_iiNS_16NumericConverterIiiLNS_15FloatRoundStyleE2EEENS_12multiply_addIiiiEELi4ELi4ELi16ELi8EEEvNS_4conv17Conv2dProblemSizeENS_9TensorRefIT_T0_EENSG_IT1_T2_EENSG_IT3_T4_EESP_T5_SQ_)
        /*0104*/ 	.word	0x00000058


	//----- nvinfo : EIATTR_FRAME_SIZE
	.align		4
.L_54:
        /*0108*/ 	.byte	0x04, 0x11
        /*010a*/ 	.short	(.L_56 - .L_55)
	.align		4
.L_55:
        /*010c*/ 	.word	index@($__internal_3_$__cuda_sm20_div_s64)
        /*0110*/ 	.word	0x00000000


	//----- nvinfo : EIATTR_FRAME_SIZE
	.align		4
.L_56:
        /*0114*/ 	.byte	0x04, 0x11
        /*0116*/ 	.short	(.L_58 - .L_57)
	.align		4
.L_57:
        /*0118*/ 	.word	index@(_ZN7cutlass9reference6device6kernel11Conv2dFpropIaNS_6layout12TensorNCxHWxILi32EEEaNS4_12TensorCxRSKxILi32EEEiS6_iiNS_16NumericConverterIiiLNS_15FloatRoundStyleE2EEENS_12multiply_addIiiiEELi4ELi4ELi16ELi8EEEvNS_4conv17Conv2dProblemSizeENS_9TensorRefIT_T0_EENSG_IT1_T2_EENSG_IT3_T4_EESP_T5_SQ_)
        /*011c*/ 	.word	0x00000000


	//----- nvinfo : EIATTR_REGCOUNT
	.align		4
.L_58:
        /*0120*/ 	.byte	0x04, 0x2f
        /*0122*/ 	.short	(.L_60 - .L_59)
	.align		4
.L_59:
        /*0124*/ 	.word	index@(_ZN7cutlass9reference6device6kernel11Conv2dDgradIaNS_6layout12TensorNCxHWxILi32EEEaNS4_12TensorCxRSKxILi32EEEiS6_iiNS_16NumericConverterIiiLNS_15FloatRoundStyleE2EEENS_12multiply_addIiiiEELi2ELi4ELi16ELi8EEEvNS_4conv17Conv2dProblemSizeENS_9TensorRefIT_T0_EENSG_IT1_T2_EENSG_IT3_T4_EESP_T5_SQ_)
        /*0128*/ 	.word	0x00000038


	//----- nvinfo : EIATTR_FRAME_SIZE
	.align		4
.L_60:
        /*012c*/ 	.byte	0x04, 0x11
        /*012e*/ 	.short	(.L_62 - .L_61)
	.align		4
.L_61:
        /*0130*/ 	.word	index@($__internal_2_$__cuda_sm20_div_s64)
        /*0134*/ 	.word	0x00000000


	//----- nvinfo : EIATTR_FRAME_SIZE
	.align		4
.L_62:
        /*0138*/ 	.byte	0x04, 0x11
        /*013a*/ 	.short	(.L_64 - .L_63)
	.align		4
.L_63:
        /*013c*/ 	.word	index@(_ZN7cutlass9reference6device6kernel11Conv2dDgradIaNS_6layout12TensorNCxHWxILi32EEEaNS4_12TensorCxRSKxILi32EEEiS6_iiNS_16NumericConverterIiiLNS_15FloatRoundStyleE2EEENS_12multiply_addIiiiEELi2ELi4ELi16ELi8EEEvNS_4conv17Conv2dProblemSizeENS_9TensorRefIT_T0_EENSG_IT1_T2_EENSG_IT3_T4_EESP_T5_SQ_)
        /*0140*/ 	.word	0x00000000


	//----- nvinfo : EIATTR_REGCOUNT
	.align		4
.L_64:
        /*0144*/ 	.byte	0x04, 0x2f
        /*0146*/ 	.short	(.L_66 - .L_65)
	.align		4
.L_65:
        /*0148*/ 	.word	index@(_ZN7cutlass9reference6device6kernel11Conv2dWgradIaNS_6layout12TensorNCxHWxILi32EEEaNS4_12TensorCxRSKxILi32EEEiS6_iiNS_16NumericConverterIiiLNS_15FloatRoundStyleE2EEENS_12multiply_addIiiiEELi2ELi4ELi8ELi16EEEvNS_4conv17Conv2dProblemSizeENS_9TensorRefIT_T0_EENSG_IT1_T2_EENSG_IT3_T4_EESP_T5_SQ_)
        /*014c*/ 	.word	0x00000060


	//----- nvinfo : EIATTR_FRAME_SIZE
	.align		4
.L_66:
        /*0150*/ 	.byte	0x04, 0x11
        /*0152*/ 	.short	(.L_68 - .L_67)
	.align		4
.L_67:
        /*0154*/ 	.word	index@($__internal_1_$__cuda_sm20_div_s64)
        /*0158*/ 	.word	0x00000000


	//----- nvinfo : EIATTR_FRAME_SIZE
	.align		4
.L_68:
        /*015c*/ 	.byte	0x04, 0x11
        /*015e*/ 	.short	(.L_70 - .L_69)
	.align		4
.L_69:
        /*0160*/ 	.word	index@(_ZN7cutlass9reference6device6kernel11Conv2dWgradIaNS_6layout12TensorNCxHWxILi32EEEaNS4_12TensorCxRSKxILi32EEEiS6_iiNS_16NumericConverterIiiLNS_15FloatRoundStyleE2EEENS_12multiply_addIiiiEELi2ELi4ELi8ELi16EEEvNS_4conv17Conv2dProblemSizeENS_9TensorRefIT_T0_EENSG_IT1_T2_EENSG_IT3_T4_EESP_T5_SQ_)
        /*0164*/ 	.word	0x00000000


	//----- nvinfo : EIATTR_REGCOUNT
	.align		4
.L_70:
        /*0168*/ 	.byte	0x04, 0x2f
        /*016a*/ 	.short	(.L_72 - .L_71)
	.align		4
.L_71:
        /*016c*/ 	.word	index@(_ZN7cutlass9reference6device6kernel21TensorScaleBiasConv2dINS_9TensorRefIiNS_6layout12TensorNCxHWxILi32EEEEENS4_IaS7_EEfNS4_IfNS5_8RowMajorEEENS_21NumericConverterClampIafEELi4ELi4ELi16ELi8EEEvNS_4conv17Conv2dProblemSizeET_T0_T1_T2_SJ_)
        /*0170*/ 	.word	0x00000020


	//----- nvinfo : EIATTR_FRAME_SIZE
	.align		4
.L_72:
        /*0174*/ 	.byte	0x04, 0x11
        /*0176*/ 	.short	(.L_74 - .L_73)
	.align		4
.L_73:
        /*0178*/ 	.word	index@($__internal_0_$__cuda_sm20_div_s64)
        /*017c*/ 	.word	0x00000000


	//----- nvinfo : EIATTR_FRAME_SIZE
	.align		4
.L_74:
        /*0180*/ 	.byte	0x04, 0x11
        /*0182*/ 	.short	(.L_76 - .L_75)
	.align		4
.L_75:
        /*0184*/ 	.word	index@(_ZN7cutlass9reference6device6kernel21TensorScaleBiasConv2dINS_9TensorRefIiNS_6layout12TensorNCxHWxILi32EEEEENS4_IaS7_EEfNS4_IfNS5_8RowMajorEEENS_21NumericConverterClampIafEELi4ELi4ELi16ELi8EEEvNS_4conv17Conv2dProblemSizeET_T0_T1_T2_SJ_)
        /*0188*/ 	.word	0x00000000


	//----- nvinfo : EIATTR_MIN_STACK_SIZE
	.align		4
.L_76:
        /*018c*/ 	.byte	0x04, 0x12
        /*018e*/ 	.short	(.L_78 - .L_77)
	.align		4
.L_77:
        /*0190*/ 	.word	index@(_ZN7cutlass6KernelINS_4conv6kernel26B2bImplicitGemmConvolutionINS1_11threadblock40B2bImplicitGemmMultistageSmemAccumulatorINS_4gemm9GemmShapeILi64ELi64ELi64EEENS4_48Conv2dFpropActivationTileAccessIteratorOptimizedINS_11MatrixShapeILi64ELi64EEEaNS_6layout12TensorNCxHWxILi32EEENS_9transform29TransposePitchLinearThreadMapINSF_29PitchLinearWarpRakedThreadMapINS_16PitchLinearShapeILi2048ELi2EEELi128ENSI_ILi32ELi1EEELi16EEENSI_ILi2ELi16EEEEENS_12AlignedArrayIaLi16ELi16EEEEENSF_11threadblock25RegularTileAccessIteratorISB_aNSC_37RowMajorTensorOpMultiplicandCrosswiseILi8ELi32EEELi0ESN_Li16EEELNS_4arch14CacheOperation4KindE0ENS4_44Conv2dFpropFilterTileAccessIteratorOptimizedISB_aNSC_12TensorCxRSKxILi32EEESN_SP_Lb0EEENSS_ISB_aNSC_40ColumnMajorTensorOpMultiplicandCrosswiseILi8ELi32EEELi1ESN_Li16EEELSY_1ENSR_14VectorIteratorINSR_30PredicatedVectorAccessIteratorISB_NSA_ILi32ELi32EEEfNSC_8RowMajorELi4ELb0EEEEENS_8epilogue4warp24FragmentIteratorTensorOpINS7_ILi32ELi32ELi64EEENS7_ILi16ELi8ELi32EEEiNS_5ArrayIiLi4ELb1EEENSC_22ColumnMajorInterleavedILi16EEEEENS1D_20TileIteratorTensorOpIS1F_S1G_aS1K_EENS7_ILi64ELi256ELi64EEENS6_4warp44MmaTensorOpMultiplicandTileIteratorCanonicalINSA_ILi64ELi32EEELNS6_7OperandE0EaS1K_NSA_ILi16ELi32EEELi1ELi32ELi1EEENSZ_INSA_ILi64ELi256EEEaS11_NSG_INSH_INSI_ILi8192ELi2EEELi128ESK_Li16EEESM_EESP_Lb0EEENSS_IS1V_aS14_Li1ES1Y_Li16EEELSY_1ENS1C_6thread21LinearCombinationReluIaLi2EifLNS21_9ScaleType4KindE2ELNS_15FloatRoundStyleE2EEENS6_11threadblock9MmaPolicyINS1P_11MmaTensorOpIS1F_aSU_aS14_iSE_NS1P_17MmaTensorOpPolicyINSW_3MmaIS1G_Li32EaS19_aNSC_11ColumnMajorEiS19_NSW_21OpMultiplyAddSaturateEEENSA_ILi1ELi1EEEEELi1ELb1EbEENSA_ILi0ELi0EEES2I_Li1EEENS28_INS29_IS8_aSU_aS14_iSE_S2G_Li1ELb1EbEES2I_S2I_Li1EEELi3EbEENS1C_11threadblock19InterleavedEpilogueIS1O_S2K_Li1ENS2N_37InterleavedConvPredicatedTileIteratorINS2N_34InterleavedConvOutputTileThreadMapINSA_ILi1ELi4EEENSA_ILi8ELi2EEELi128ELi8ELi8EEEaLi32EEENS1E_IS8_S1G_iS1I_NS1J_ILi32EEEEENS22_IaLi8EifLS24_1ELS25_2EEELi32EEENS27_30GemmIdentityThreadblockSwizzleILi1EEELNS1_8OperatorE0ENS1_17Conv2dProblemSizeEEEEEvNT_6ParamsE)
        /*0194*/ 	.word	0x00000000


	//----- nvinfo : EIATTR_MIN_STACK_SIZE
	.align		4
.L_78:
        /*0198*/ 	.byte	0x04, 0x12
        /*019a*/ 	.short	(.L_80 - .L_79)
	.align		4
.L_79:
        /*019c*/ 	.word	index@(_ZN7cutlass6KernelINS_4conv6kernel23ImplicitGemmConvolutionINS1_11threadblock22ImplicitGemmMultistageINS_4gemm9GemmShapeILi128ELi128ELi64EEENS4_48Conv2dFpropActivationTileAccessIteratorOptimizedINS_11MatrixShapeILi128ELi64EEEaNS_6layout12TensorNCxHWxILi32EEENS_9transform29TransposePitchLinearThreadMapINSF_29PitchLinearWarpRakedThreadMapINS_16PitchLinearShapeILi4096ELi2EEELi128ENSI_ILi32ELi1EEELi16EEENSI_ILi2ELi16EEEEENS_12AlignedArrayIaLi16ELi16EEEEENSF_11threadblock25RegularTileAccessIteratorISB_aNSC_37RowMajorTensorOpMultiplicandCrosswiseILi8ELi32EEELi0ESN_Li16EEELNS_4arch14CacheOperation4KindE0ENS4_44Conv2dFpropFilterTileAccessIteratorOptimizedINSA_ILi64ELi128EEEaNSC_12TensorCxRSKxILi32EEESN_SP_Lb0EEENSS_IS10_aNSC_40ColumnMajorTensorOpMultiplicandCrosswiseILi8ELi32EEELi1ESN_Li16EEELSY_1ENS6_11threadblock9MmaPolicyINS6_4warp11MmaTensorOpINS7_ILi64ELi64ELi64EEEaSU_aS15_iSE_NS19_17MmaTensorOpPolicyINSW_3MmaINS7_ILi16ELi8ELi32EEELi32EaNSC_8RowMajorEaNSC_11ColumnMajorEiS1F_NSW_21OpMultiplyAddSaturateEEENSA_ILi1ELi1EEEEELi1ELb1EbEENSA_ILi0ELi0EEES1M_Li1EEELi3EbEENS_8epilogue11threadblock19InterleavedEpilogueIS8_S1L_Li1ENS1Q_37InterleavedConvPredicatedTileIteratorINS1Q_34InterleavedConvOutputTileThreadMapINSA_ILi2ELi2EEENSA_ILi8ELi2EEELi128ELi8ELi8EEEaLi32EEENS1P_4warp24FragmentIteratorTensorOpIS1B_S1E_iNS_5ArrayIiLi4ELb1EEENSC_22ColumnMajorInterleavedILi32EEEEENS1P_6thread21LinearCombinationReluIaLi8EifLNS25_9ScaleType4KindE1ELNS_15FloatRoundStyleE2EEELi32EEENS17_30GemmIdentityThreadblockSwizzleILi1EEELNS1_8OperatorE0ENS1_17Conv2dProblemSizeELNS1_9GroupModeE0EEEEEvNT_6ParamsE)
        /*01a0*/ 	.word	0x00000000


	//----- nvinfo : EIATTR_MIN_STACK_SIZE
	.align		4
.L_80:
        /*01a4*/ 	.byte	0x04, 0x12
        /*01a6*/ 	.short	(.L_82 - .L_81)
	.align		4
.L_81:
        /*01a8*/ 	.word	index@(_ZN7cutlass6KernelINS_4conv6kernel23ImplicitGemmConvolutionINS1_11threadblock22ImplicitGemmMultistageINS_4gemm9GemmShapeILi128ELi64ELi64EEENS4_48Conv2dFpropActivationTileAccessIteratorOptimizedINS_11MatrixShapeILi128ELi64EEEaNS_6layout12TensorNCxHWxILi32EEENS_9transform29TransposePitchLinearThreadMapINSF_29PitchLinearWarpRakedThreadMapINS_16PitchLinearShapeILi4096ELi2EEELi64ENSI_ILi32ELi1EEELi16EEENSI_ILi2ELi16EEEEENS_12AlignedArrayIaLi16ELi16EEEEENSF_11threadblock25RegularTileAccessIteratorISB_aNSC_37RowMajorTensorOpMultiplicandCrosswiseILi8ELi32EEELi0ESN_Li16EEELNS_4arch14CacheOperation4KindE0ENS4_44Conv2dFpropFilterTileAccessIteratorOptimizedINSA_ILi64ELi64EEEaNSC_12TensorCxRSKxILi32EEENSG_INSH_INSI_ILi2048ELi2EEELi64ESK_Li16EEESM_EESP_Lb0EEENSS_IS10_aNSC_40ColumnMajorTensorOpMultiplicandCrosswiseILi8ELi32EEELi1ES15_Li16EEELSY_1ENS6_11threadblock9MmaPolicyINS6_4warp11MmaTensorOpINS7_ILi64ELi64ELi64EEEaSU_aS18_iSE_NS1C_17MmaTensorOpPolicyINSW_3MmaINS7_ILi16ELi8ELi32EEELi32EaNSC_8RowMajorEaNSC_11ColumnMajorEiS1I_NSW_21OpMultiplyAddSaturateEEENSA_ILi1ELi1EEEEELi1ELb1EbEENSA_ILi0ELi0EEES1P_Li1EEELi3EbEENS_8epilogue11threadblock19InterleavedEpilogueIS8_S1O_Li1ENS1T_37InterleavedConvPredicatedTileIteratorINS1T_34InterleavedConvOutputTileThreadMapINSA_ILi2ELi1EEENSA_ILi8ELi2EEELi64ELi8ELi8EEEaLi32EEENS1S_4warp24FragmentIteratorTensorOpIS1E_S1H_iNS_5ArrayIiLi4ELb1EEENSC_22ColumnMajorInterleavedILi32EEEEENS1S_6thread21LinearCombinationReluIaLi8EifLNS28_9ScaleType4KindE1ELNS_15FloatRoundStyleE2EEELi32EEENS1A_30GemmIdentityThreadblockSwizzleILi1EEELNS1_8OperatorE0ENS1_17Conv2dProblemSizeELNS1_9GroupModeE0EEEEEvNT_6ParamsE)
        /*01ac*/ 	.word	0x00000000


	//----- nvinfo : EIATTR_MIN_STACK_SIZE
	.align		4
.L_82:
        /*01b0*/ 	.byte	0x04, 0x12
        /*01b2*/ 	.short	(.L_84 - .L_83)
	.align		4
.L_83:
        /*01b4*/ 	.word	index@(_ZN7cutlass9reference6device6kernel21TensorScaleBiasConv2dINS_9TensorRefIiNS_6layout12TensorNCxHWxILi32EEEEENS4_IaS7_EEfNS4_IfNS5_8RowMajorEEENS_21NumericConverterClampIafEELi4ELi4ELi16ELi8EEEvNS_4conv17Conv2dProblemSizeET_T0_T1_T2_SJ_)
        /*01b8*/ 	.word	0x00000000


	//----- nvinfo : EIATTR_MIN_STACK_SIZE
	.align		4
.L_84:
        /*01bc*/ 	.byte	0x04, 0x12
        /*01be*/ 	.short	(.L_86 - .L_85)
	.align		4
.L_85:
        /*01c0*/ 	.word	index@(_ZN7cutlass9reference6device6kernel11Conv2dWgradIaNS_6layout12TensorNCxHWxILi32EEEaNS4_12TensorCxRSKxILi32EEEiS6_iiNS_16NumericConverterIiiLNS_15FloatRoundStyleE2EEENS_12multiply_addIiiiEELi2ELi4ELi8ELi16EEEvNS_4conv17Conv2dProblemSizeENS_9TensorRefIT_T0_EENSG_IT1_T2_EENSG_IT3_T4_EESP_T5_SQ_)
        /*01c4*/ 	.word	0x00000000


	//----- nvinfo : EIATTR_MIN_STACK_SIZE
	.align		4
.L_86:
        /*01c8*/ 	.byte	0x04, 0x12
        /*01ca*/ 	.short	(.L_88 - .L_87)
	.align		4
.L_87:
        /*01cc*/ 	.word	index@(_ZN7cutlass9reference6device6kernel11Conv2dDgradIaNS_6layout12TensorNCxHWxILi32EEEaNS4_12TensorCxRSKxILi32EEEiS6_iiNS_16NumericConverterIiiLNS_15FloatRoundStyleE2EEENS_12multiply_addIiiiEELi2ELi4ELi16ELi8EEEvNS_4conv17Conv2dProblemSizeENS_9TensorRefIT_T0_EENSG_IT1_T2_EENSG_IT3_T4_EESP_T5_SQ_)
        /*01d0*/ 	.word	0x00000000


	//----- nvinfo : EIATTR_MIN_STACK_SIZE
	.align		4
.L_88:
        /*01d4*/ 	.byte	0x04, 0x12
        /*01d6*/ 	.short	(.L_90 - .L_89)
	.align		4
.L_89:
        /*01d8*/ 	.word	index@(_ZN7cutlass9reference6device6kernel11Conv2dFpropIaNS_6layout12TensorNCxHWxILi32EEEaNS4_12TensorCxRSKxILi32EEEiS6_iiNS_16NumericConverterIiiLNS_15FloatRoundStyleE2EEENS_12multiply_addIiiiEELi4ELi4ELi16ELi8EEEvNS_4conv17Conv2dProblemSizeENS_9TensorRefIT_T0_EENSG_IT1_T2_EENSG_IT3_T4_EESP_T5_SQ_)
        /*01dc*/ 	.word	0x00000000


	//----- nvinfo : EIATTR_MIN_STACK_SIZE
	.align		4
.L_90:
        /*01e0*/ 	.byte	0x04, 0x12
        /*01e2*/ 	.short	(.L_92 - .L_91)
	.align		4
.L_91:
        /*01e4*/ 	.word	index@(_ZN7cutlass9reference6device6kernel13TensorForEachINS1_6detail14TensorReLuFuncIaNS_6layout12TensorNCxHWxILi32EEEEELi4ENS9_6ParamsEEEvNS_5CoordIXT0_EilEET1_)
        /*01e8*/ 	.word	0x00000000


	//----- nvinfo : EIATTR_MIN_STACK_SIZE
	.align		4
.L_92:
        /*01ec*/ 	.byte	0x04, 0x12
        /*01ee*/ 	.short	(.L_94 - .L_93)
	.align		4
.L_93:
        /*01f0*/ 	.word	index@(_ZN7cutlass9reference6device6kernel11Conv2dWgradIaNS_6layout12TensorNCxHWxILi32EEEaNS4_12TensorCxRSKxILi32EEEaS6_fiNS_21NumericConverterClampIafEENS_12multiply_addIiiiEELi2ELi4ELi8ELi16EEEvNS_4conv17Conv2dProblemSizeENS_9TensorRefIT_T0_EENSF_IT1_T2_EENSF_IT3_T4_EESO_T5_SP_)
        /*01f4*/ 	.word	0x00000000


	//----- nvinfo : EIATTR_MIN_STACK_SIZE
	.align		4
.L_94:
        /*01f8*/ 	.byte	0x04, 0x12
        /*01fa*/ 	.short	(.L_96 - .L_95)
	.align		4
.L_95:
        /*01fc*/ 	.word	index@(_ZN7cutlass9reference6device6kernel11Conv2dDgradIaNS_6layout12TensorNCxHWxILi32EEEaNS4_12TensorCxRSKxILi32EEEaS6_fiNS_21NumericConverterClampIafEENS_12multiply_addIiiiEELi2ELi4ELi16ELi8EEEvNS_4conv17Conv2dProblemSizeENS_9TensorRefIT_T0_EENSF_IT1_T2_EENSF_IT3_T4_EESO_T5_SP_)
        /*0200*/ 	.word	0x00000000


	//----- nvinfo : EIATTR_MIN_STACK_SIZE
	.align		4
.L_96:
        /*0204*/ 	.byte	0x04, 0x12
        /*0206*/ 	.short	(.L_98 - .L_97)
	.align		4
.L_97:
        /*0208*/ 	.word	index@(_ZN7cutlass9reference6device6kernel11Conv2dFpropIaNS_6layout12TensorNCxHWxILi32EEEaNS4_12TensorCxRSKxILi32EEEaS6_fiNS_21NumericConverterClampIafEENS_12multiply_addIiiiEELi4ELi4ELi16ELi8EEEvNS_4conv17Conv2dProblemSizeENS_9TensorRefIT_T0_EENSF_IT1_T2_EENSF_IT3_T4_EESO_T5_SP_)
        /*020c*/ 	.word	0x00000000
.L_98:


//--------------------- .nv.info._ZN7cutlass9reference6device6kernel21TensorScaleBiasConv2dINS_9TensorRefIiNS_6layout12TensorNCxHWxILi32EEEEENS4_IaS7_EEfNS4_IfNS5_8RowMajorEEENS_21NumericConverterClampIafEELi4ELi4ELi16ELi8EEEvNS_4conv17Conv2dProblemSizeET_T0_T1_T2_SJ_ --------------------------
	.section	.nv.info._ZN7cutlass9reference6device6kernel21TensorScaleBiasConv2dINS_9TensorRefIiNS_6layout12TensorNCxHWxILi32EEEEENS4_IaS7_EEfNS4_IfNS5_8RowMajorEEENS_21NumericConverterClampIafEELi4ELi4ELi16ELi8EEEvNS_4conv17Conv2dProblemSizeET_T0_T1_T2_SJ_,"",@"SHT_CUDA_INFO"
	.sectionflags	@""
	.align	4


	//----- nvinfo : EIATTR_CUDA_API_VERSION
	.align		4
        /*0000*/ 	.byte	0x04, 0x37
        /*0002*/ 	.short	(.L_100 - .L_99)
.L_99:
        /*0004*/ 	.word	0x00000082


	//----- nvinfo : EIATTR_SW2861232_WAR
	.align		4
.L_100:
        /*0008*/ 	.byte	0x01, 0x35
	.zero		2


	//----- nvinfo : EIATTR_PARAM_CBANK
	.align		4
        /*000c*/ 	.byte	0x04, 0x0a
        /*000e*/ 	.short	(.L_102 - .L_101)
	.align		4
.L_101:
        /*0010*/ 	.word	index@(.nv.constant0._ZN7cutlass9reference6device6kernel21TensorScaleBiasConv2dINS_9TensorRefIiNS_6layout12TensorNCxHWxILi32EEEEENS4_IaS7_EEfNS4_IfNS5_8RowMajorEEENS_21NumericConverterClampIafEELi4ELi4ELi16ELi8EEEvNS_4conv17Conv2dProblemSizeET_T0_T1_T2_SJ_)
        /*0014*/ 	.short	0x0160
        /*0016*/ 	.short	0x00a0


	//----- nvinfo : EIATTR_CBANK_PARAM_SIZE
	.align		4
.L_102:
        /*0018*/ 	.byte	0x03, 0x19
        /*001a*/ 	.short	0x00a0


	//----- nvinfo : EIATTR_KPARAM_INFO
	.align		4
        /*001c*/ 	.byte	0x04, 0x17
        /*001e*/ 	.short	(.L_104 - .L_103)
.L_103:
        /*0020*/ 	.word	0x00000000
        /*0024*/ 	.short	0x0005
        /*0026*/ 	.short	0x0090
        /*0028*/ 	.byte	0x00, 0xf0, 0x41, 0x00


	//----- nvinfo : EIATTR_KPARAM_INFO
	.align		4
.L_104:
        /*002c*/ 	.byte	0x04, 0x17
        /*002e*/ 	.short	(.L_106 - .L_105)
.L_105:
        /*0030*/ 	.word	0x00000000
        /*0034*/ 	.short	0x0004
        /*0036*/ 	.short	0x0080
        /*0038*/ 	.byte	0x00, 0xf0, 0x41, 0x00


	//----- nvinfo : EIATTR_KPARAM_INFO
	.align		4
.L_106:
        /*003c*/ 	.byte	0x04, 0x17
        /*003e*/ 	.short	(.L_108 - .L_107)
.L_107:
        /*0040*/ 	.word	0x00000000
        /*0044*/ 	.short	0x0003
        /*0046*/ 	.short	0x0078
        /*0048*/ 	.byte	0x00, 0xf0, 0x11, 0x00


	//----- nvinfo : EIATTR_KPARAM_INFO
	.align		4
.L_108:
        /*004c*/ 	.byte	0x04, 0x17
        /*004e*/ 	.short	(.L_110 - .L_109)
.L_109:
        /*0050*/ 	.word	0x00000000
        /*0054*/ 	.short	0x0002
        /*0056*/ 	.short	0x0060
        /*0058*/ 	.byte	0x00, 0xf0, 0x61, 0x00


	//----- nvinfo : EIATTR_KPARAM_INFO
	.align		4
.L_110:
        /*005c*/ 	.byte	0x04, 0x17
        /*005e*/ 	.short	(.L_112 - .L_111)
.L_111:
        /*0060*/ 	.word	0x00000000
        /*0064*/ 	.short	0x0001
        /*0066*/ 	.short	0x0048
        /*0068*/ 	.byte	0x00, 0xf0, 0x61, 0x00


	//----- nvinfo : EIATTR_KPARAM_INFO
	.align		4
.L_112:
        /*006c*/ 	.byte	0x04, 0x17
        /*006e*/ 	.short	(.L_114 - .L_113)
.L_113:
        /*0070*/ 	.word	0x00000000
        /*0074*/ 	.short	0x0000
        /*0076*/ 	.short	0x0000
        /*0078*/ 	.byte	0x00, 0xf0, 0x21, 0x01


	//----- nvinfo : EIATTR_MAXREG_COUNT
	.align		4
.L_114:
        /*007c*/ 	.byte	0x03, 0x1b
        /*007e*/ 	.short	0x00ff


	//----- nvinfo : EIATTR_MERCURY_ISA_VERSION
	.align		4
        /*0080*/ 	.byte	0x03, 0x5f
        /*0082*/ 	.short	0x0000


	//----- nvinfo : EIATTR_EXIT_INSTR_OFFSETS
	.align		4
        /*0084*/ 	.byte	0x04, 0x1c
        /*0086*/ 	.short	(.L_116 - .L_115)


	//   ....[0]....
.L_115:
        /*0088*/ 	.word	0x00004130


	//   ....[1]....
        /*008c*/ 	.word	0x00004c30


	//   ....[2]....
        /*0090*/ 	.word	0x00004f80


	//----- nvinfo : EIATTR_CRS_STACK_SIZE
	.align		4
.L_116:
        /*0094*/ 	.byte	0x04, 0x1e
        /*0096*/ 	.short	(.L_118 - .L_117)
.L_117:
        /*0098*/ 	.word	0x00000000
.L_118:


//--------------------- .nv.info._ZN7cutlass9reference6device6kernel11Conv2dWgradIaNS_6layout12TensorNCxHWxILi32EEEaNS4_12TensorCxRSKxILi32EEEiS6_iiNS_16NumericConverterIiiLNS_15FloatRoundStyleE2EEENS_12multiply_addIiiiEELi2ELi4ELi8ELi16EEEvNS_4conv17Conv2dProblemSizeENS_9TensorRefIT_T0_EENSG_IT1_T2_EENSG_IT3_T4_EESP_T5_SQ_ --------------------------
	.section	.nv.info._ZN7cutlass9reference6device6kernel11Conv2dWgradIaNS_6layout12TensorNCxHWxILi32EEEaNS4_12TensorCxRSKxILi32EEEiS6_iiNS_16NumericConverterIiiLNS_15FloatRoundStyleE2EEENS_12multiply_addIiiiEELi2ELi4ELi8ELi16EEEvNS_4conv17Conv2dProblemSizeENS_9TensorRefIT_T0_EENSG_IT1_T2_EENSG_IT3_T4_EESP_T5_SQ_,"",@"SHT_CUDA_INFO"
	.sectionflags	@""
	.align	4


	//----- nvinfo : EIATTR_CUDA_API_VERSION
	.align		4
        /*0000*/ 	.byte	0x04, 0x37
        /*0002*/ 	.short	(.L_120 - .L_119)
.L_119:
        /*0004*/ 	.word	0x00000082


	//----- nvinfo : EIATTR_SW2861232_WAR
	.align		4
.L_120:
        /*0008*/ 	.byte	0x01, 0x35
	.zero		2


	//----- nvinfo : EIATTR_PARAM_CBANK
	.align		4
        /*000c*/ 	.byte	0x04, 0x0a
        /*000e*/ 	.short	(.L_122 - .L_121)
	.align		4
.L_121:
        /*0010*/ 	.word	index@(.nv.constant0._ZN7cutlass9reference6device6kernel11Conv2dWgradIaNS_6layout12TensorNCxHWxILi32EEEaNS4_12TensorCxRSKxILi32EEEiS6_iiNS_16NumericConverterIiiLNS_15FloatRoundStyleE2EEENS_12multiply_addIiiiEELi2ELi4ELi8ELi16EEEvNS_4conv17Conv2dProblemSizeENS_9TensorRefIT_T0_EENSG_IT1_T2_EENSG_IT3_T4_EESP_T5_SQ_)
        /*0014*/ 	.short	0x0160
        /*0016*/ 	.short	0x00b0


	//----- nvinfo : EIATTR_CBANK_PARAM_SIZE
	.align		4
.L_122:
        /*0018*/ 	.byte	0x03, 0x19
        /*001a*/ 	.short	0x00b0


	//----- nvinfo : EIATTR_KPARAM_INFO
	.align		4
        /*001c*/ 	.byte	0x04, 0x17
        /*001e*/ 	.short	(.L_124 - .L_123)
.L_123:
        /*0020*/ 	.word	0x00000000
        /*0024*/ 	.short	0x0006
        /*0026*/ 	.short	0x00ac
        /*0028*/ 	.byte	0x00, 0xf0, 0x11, 0x00


	//----- nvinfo : EIATTR_KPARAM_INFO
	.align		4
.L_124:
        /*002c*/ 	.byte	0x04, 0x17
        /*002e*/ 	.short	(.L_126 - .L_125)
.L_125:
        /*0030*/ 	.word	0x00000000
        /*0034*/ 	.short	0x0005
        /*0036*/ 	.short	0x00a8
        /*0038*/ 	.byte	0x00, 0xf0, 0x11, 0x00


	//----- nvinfo : EIATTR_KPARAM_INFO
	.align		4
.L_126:
        /*003c*/ 	.byte	0x04, 0x17
        /*003e*/ 	.short	(.L_128 - .L_127)
.L_127:
        /*0040*/ 	.word	0x00000000
        /*0044*/ 	.short	0x0004
        /*0046*/ 	.short	0x0090
        /*0048*/ 	.byte	0x00, 0xf0, 0x61, 0x00


	//----- nvinfo : EIATTR_KPARAM_INFO
	.align		4
.L_128:
        /*004c*/ 	.byte	0x04, 0x17
        /*004e*/ 	.short	(.L_130 - .L_129)
.L_129:
        /*0050*/ 	.word	0x00000000
        /*0054*/ 	.short	0x0003
        /*0056*/ 	.short	0x0078
        /*0058*/ 	.byte	0x00, 0xf0, 0x61, 0x00


	//----- nvinfo : EIATTR_KPARAM_INFO
	.align		4
.L_130:
        /*005c*/ 	.byte	0x04, 0x17
        /*005e*/ 	.short	(.L_132 - .L_131)
.L_131:
        /*0060*/ 	.word	0x00000000
        /*0064*/ 	.short	0x0002
        /*0066*/ 	.short	0x0060
        /*0068*/ 	.byte	0x00, 0xf0, 0x61, 0x00


	//----- nvinfo : EIATTR_KPARAM_INFO
	.align		4
.L_132:
        /*006c*/ 	.byte	0x04, 0x17
        /*006e*/ 	.short	(.L_134 - .L_133)
.L_133:
        /*0070*/ 	.word	0x00000000
        /*0074*/ 	.short	0x0001
        /*0076*/ 	.short	0x0048
        /*0078*/ 	.byte	0x00, 0xf0, 0x61, 0x00


	//----- nvinfo : EIATTR_KPARAM_INFO
	.align		4
.L_134:
        /*007c*/ 	.byte	0x04, 0x17
        /*007e*/ 	.short	(.L_136 - .L_135)
.L_135:
        /*0080*/ 	.word	0x00000000
        /*0084*/ 	.short	0x0000
        /*0086*/ 	.short	0x0000
        /*0088*/ 	.byte	0x00, 0xf0, 0x21, 0x01


	//----- nvinfo : EIATTR_MAXREG_COUNT
	.align		4
.L_136:
        /*008c*/ 	.byte	0x03, 0x1b
        /*008e*/ 	.short	0x00ff


	//----- nvinfo : EIATTR_MERCURY_ISA_VERSION
	.align		4
        /*0090*/ 	.byte	0x03, 0x5f
        /*0092*/ 	.short	0x0000


	//----- nvinfo : EIATTR_EXIT_INSTR_OFFSETS
	.align		4
        /*0094*/ 	.byte	0x04, 0x1c
        /*0096*/ 	.short	(.L_138 - .L_137)


	//   ....[0]....
.L_137:
        /*0098*/ 	.word	0x00003aa0


	//   ....[1]....
        /*009c*/ 	.word	0x000042e0


	//   ....[2]....
        /*00a0*/ 	.word	0x00004530


	//   ....[3]....
        /*00a4*/ 	.word	0x00004a80


	//   ....[4]....
        /*00a8*/ 	.word	0x00004bf0


	//----- nvinfo : EIATTR_CRS_STACK_SIZE
	.align		4
.L_138:
        /*00ac*/ 	.byte	0x04, 0x1e
        /*00ae*/ 	.short	(.L_140 - .L_139)
.L_139:
        /*00b0*/ 	.word	0x00000000
.L_140:


//--------------------- .nv.info._ZN7cutlass9reference6device6kernel11Conv2dDgradIaNS_6layout12TensorNCxHWxILi32EEEaNS4_12TensorCxRSKxILi32EEEiS6_iiNS_16NumericConverterIiiLNS_15FloatRoundStyleE2EEENS_12multiply_addIiiiEELi2ELi4ELi16ELi8EEEvNS_4conv17Conv2dProblemSizeENS_9TensorRefIT_T0_EENSG_IT1_T2_EENSG_IT3_T4_EESP_T5_SQ_ --------------------------
	.section	.nv.info._ZN7cutlass9reference6device6kernel11Conv2dDgradIaNS_6layout12TensorNCxHWxILi32EEEaNS4_12TensorCxRSKxILi32EEEiS6_iiNS_16NumericConverterIiiLNS_15FloatRoundStyleE2EEENS_12multiply_addIiiiEELi2ELi4ELi16ELi8EEEvNS_4conv17Conv2dProblemSizeENS_9TensorRefIT_T0_EENSG_IT1_T2_EENSG_IT3_T4_EESP_T5_SQ_,"",@"SHT_CUDA_INFO"
	.sectionflags	@""
	.align	4


	//----- nvinfo : EIATTR_CUDA_API_VERSION
	.align		4
        /*0000*/ 	.byte	0x04, 0x37
        /*0002*/ 	.short	(.L_142 - .L_141)
.L_141:
        /*0004*/ 	.word	0x00000082


	//----- nvinfo : EIATTR_SW2861232_WAR
	.align		4
.L_142:
        /*0008*/ 	.byte	0x01, 0x35
	.zero		2


	//----- nvinfo : EIATTR_PARAM_CBANK
	.align		4
        /*000c*/ 	.byte	0x04, 0x0a
        /*000e*/ 	.short	(.L_144 - .L_143)
	.align		4
.L_143:
        /*0010*/ 	.word	index@(.nv.constant0._ZN7cutlass9reference6device6kernel11Conv2dDgradIaNS_6layout12TensorNCxHWxILi32EEEaNS4_12TensorCxRSKxILi32EEEiS6_iiNS_16NumericConverterIiiLNS_15FloatRoundStyleE2EEENS_12multiply_addIiiiEELi2ELi4ELi16ELi8EEEvNS_4conv17Conv2dProblemSizeENS_9TensorRefIT_T0_EENSG_IT1_T2_EENSG_IT3_T4_EESP_T5_SQ_)
        /*0014*/ 	.short	0x0160
        /*0016*/ 	.short	0x00b0


	//----- nvinfo : EIATTR_CBANK_PARAM_SIZE
	.align		4
.L_144:
        /*0018*/ 	.byte	0x03, 0x19
        /*001a*/ 	.short	0x00b0


	//----- nvinfo : EIATTR_KPARAM_INFO
	.align		4
        /*001c*/ 	.byte	0x04, 0x17
        /*001e*/ 	.short	(.L_146 - .L_145)
.L_145:
        /*0020*/ 	.word	0x00000000
        /*0024*/ 	.short	0x0006
        /*0026*/ 	.short	0x00ac
        /*0028*/ 	.byte	0x00, 0xf0, 0x11, 0x00


	//----- nvinfo : EIATTR_KPARAM_INFO
	.align		4
.L_146:
        /*002c*/ 	.byte	0x04, 0x17
        /*002e*/ 	.short	(.L_148 - .L_147)
.L_147:
        /*0030*/ 	.word	0x00000000
        /*0034*/ 	.short	0x0005
        /*0036*/ 	.short	0x00a8
        /*0038*/ 	.byte	0x00, 0xf0, 0x11, 0x00


	//----- nvinfo : EIATTR_KPARAM_INFO
	.align		4
.L_148:
        /*003c*/ 	.byte	0x04, 0x17
        /*003e*/ 	.short	(.L_150 - .L_149)
.L_149:
        /*0040*/ 	.word	0x00000000
        /*0044*/ 	.short	0x0004
        /*0046*/ 	.short	0x0090
        /*0048*/ 	.byte	0x00, 0xf0, 0x61, 0x00


	//----- nvinfo : EIATTR_KPARAM_INFO
	.align		4
.L_150:
        /*004c*/ 	.byte	0x04, 0x17
        /*004e*/ 	.short	(.L_152 - .L_151)
.L_151:
        /*0050*/ 	.word	0x00000000
        /*0054*/ 	.short	0x0003
        /*0056*/ 	.short	0x0078
        /*0058*/ 	.byte	0x00, 0xf0, 0x61, 0x00


	//----- nvinfo : EIATTR_KPARAM_INFO
	.align		4
.L_152:
        /*005c*/ 	.byte	0x04, 0x17
        /*005e*/ 	.short	(.L_154 - .L_153)
.L_153:
        /*0060*/ 	.word	0x00000000
        /*0064*/ 	.short	0x0002
        /*0066*/ 	.short	0x0060
        /*0068*/ 	.byte	0x00, 0xf0, 0x61, 0x00


	//----- nvinfo : EIATTR_KPARAM_INFO
	.align		4
.L_154:
        /*006c*/ 	.byte	0x04, 0x17
        /*006e*/ 	.short	(.L_156 - .L_155)
.L_155:
        /*0070*/ 	.word	0x00000000
        /*0074*/ 	.short	0x0001
        /*0076*/ 	.short	0x0048
        /*0078*/ 	.byte	0x00, 0xf0, 0x61, 0x00


	//----- nvinfo : EIATTR_KPARAM_INFO
	.align		4
.L_156:
        /*007c*/ 	.byte	0x04, 0x17
        /*007e*/ 	.short	(.L_158 - .L_157)
.L_157:
        /*0080*/ 	.word	0x00000000
        /*0084*/ 	.short	0x0000
        /*0086*/ 	.short	0x0000
        /*0088*/ 	.byte	0x00, 0xf0, 0x21, 0x01


	//----- nvinfo : EIATTR_MAXREG_COUNT
	.align		4
.L_158:
        /*008c*/ 	.byte	0x03, 0x1b
        /*008e*/ 	.short	0x00ff


	//----- nvinfo : EIATTR_MERCURY_ISA_VERSION
	.align		4
        /*0090*/ 	.byte	0x03, 0x5f
        /*0092*/ 	.short	0x0000


	//----- nvinfo : EIATTR_INT_WARP_WIDE_INSTR_OFFSETS
	.align		4
        /*0094*/ 	.byte	0x04, 0x31
        /*0096*/ 	.short	(.L_160 - .L_159)


	//   ....[0]....
.L_159:
        /*0098*/ 	.word	0x00001df0


	//   ....[1]....
        /*009c*/ 	.word	0x00001e10


	//   ....[2]....
        /*00a0*/ 	.word	0x00001ec0


	//   ....[3]....
        /*00a4*/ 	.word	0x00001f50


	//----- nvinfo : EIATTR_EXIT_INSTR_OFFSETS
	.align		4
.L_160:
        /*00a8*/ 	.byte	0x04, 0x1c
        /*00aa*/ 	.short	(.L_162 - .L_161)


	//   ....[0]....
.L_161:
        /*00ac*/ 	.word	0x00003310


	//   ....[1]....
        /*00b0*/ 	.word	0x00003b00


	//   ....[2]....
        /*00b4*/ 	.word	0x00003d50


	//   ....[3]....
        /*00b8*/ 	.word	0x00004280


	//   ....[4]....
        /*00bc*/ 	.word	0x000043f0


	//----- nvinfo : EIATTR_CRS_STACK_SIZE
	.align		4
.L_162:
        /*00c0*/ 	.byte	0x04, 0x1e
        /*00c2*/ 	.short	(.L_164 - .L_163)
.L_163:
        /*00c4*/ 	.word	0x00000000
.L_164:


//--------------------- .nv.info._ZN7cutlass9reference6device6kernel11Conv2dFpropIaNS_6layout12TensorNCxHWxILi32EEEaNS4_12TensorCxRSKxILi32EEEiS6_iiNS_16NumericConverterIiiLNS_15FloatRoundStyleE2EEENS_12multiply_addIiiiEELi4ELi4ELi16ELi8EEEvNS_4conv17Conv2dProblemSizeENS_9TensorRefIT_T0_EENSG_IT1_T2_EENSG_IT3_T4_EESP_T5_SQ_ --------------------------
	.section	.nv.info._ZN7cutlass9reference6device6kernel11Conv2dFpropIaNS_6layout12TensorNCxHWxILi32EEEaNS4_12TensorCxRSKxILi32EEEiS6_iiNS_16NumericConverterIiiLNS_15FloatRoundStyleE2EEENS_12multiply_addIiiiEELi4ELi4ELi16ELi8EEEvNS_4conv17Conv2dProblemSizeENS_9TensorRefIT_T0_EENSG_IT1_T2_EENSG_IT3_T4_EESP_T5_SQ_,"",@"SHT_CUDA_INFO"
	.sectionflags	@""
	.align	4


	//----- nvinfo : EIATTR_CUDA_API_VERSION
	.align		4
        /*0000*/ 	.byte	0x04, 0x37
        /*0002*/ 	.short	(.L_166 - .L_165)
.L_165:
        /*0004*/ 	.word	0x00000082


	//----- nvinfo : EIATTR_SW2861232_WAR
	.align		4
.L_166:
        /*0008*/ 	.byte	0x01, 0x35
	.zero		2


	//----- nvinfo : EIATTR_PARAM_CBANK
	.align		4
        /*000c*/ 	.byte	0x04, 0x0a
        /*000e*/ 	.short	(.L_168 - .L_167)
	.align		4
.L_167:
        /*0010*/ 	.word	index@(.nv.constant0._ZN7cutlass9reference6device6kernel11Conv2dFpropIaNS_6layout12TensorNCxHWxILi32EEEaNS4_12TensorCxRSKxILi32EEEiS6_iiNS_16NumericConverterIiiLNS_15FloatRoundStyleE2EEENS_12multiply_addIiiiEELi4ELi4ELi16ELi8EEEvNS_4conv17Conv2dProblemSizeENS_9TensorRefIT_T0_EENSG_IT1_T2_EENSG_IT3_T4_EESP_T5_SQ_)
        /*0014*/ 	.short	0x0160
        /*0016*/ 	.short	0x00b0


	//----- nvinfo : EIATTR_CBANK_PARAM_SIZE
	.align		4
.L_168:
        /*0018*/ 	.byte	0x03, 0x19
        /*001a*/ 	.short	0x00b0


	//----- nvinfo : EIATTR_KPARAM_INFO
	.align		4
        /*001c*/ 	.byte	0x04, 0x17
        /*001e*/ 	.short	(.L_170 - .L_169)
.L_169:
        /*0020*/ 	.word	0x00000000
        /*0024*/ 	.short	0x0006
        /*0026*/ 	.short	0x00ac
        /*0028*/ 	.byte	0x00, 0xf0, 0x11, 0x00


	//----- nvinfo : EIATTR_KPARAM_INFO
	.align		4
.L_170:
        /*002c*/ 	.byte	0x04, 0x17
        /*002e*/ 	.short	(.L_172 - .L_171)
.L_171:
        /*0030*/ 	.word	0x00000000
        /*0034*/ 	.short	0x0005
        /*0036*/ 	.short	0x00a8
        /*0038*/ 	.byte	0x00, 0xf0, 0x11, 0x00


	//----- nvinfo : EIATTR_KPARAM_INFO
	.align		4
.L_172:
        /*003c*/ 	.byte	0x04, 0x17
        /*003e*/ 	.short	(.L_174 - .L_173)
.L_173:
        /*0040*/ 	.word	0x00000000
        /*0044*/ 	.short	0x0004
        /*0046*/ 	.short	0x0090
        /*0048*/ 	.byte	0x00, 0xf0, 0x61, 0x00


	//----- nvinfo : EIATTR_KPARAM_INFO
	.align		4
.L_174:
        /*004c*/ 	.byte	0x04, 0x17
        /*004e*/ 	.short	(.L_176 - .L_175)
.L_175:
        /*0050*/ 	.word	0x00000000
        /*0054*/ 	.short	0x0003
        /*0056*/ 	.short	0x0078
        /*0058*/ 	.byte	0x00, 0xf0, 0x61, 0x00


	//----- nvinfo : EIATTR_KPARAM_INFO
	.align		4
.L_176:
        /*005c*/ 	.byte	0x04, 0x17
        /*005e*/ 	.short	(.L_178 - .L_177)
.L_177:
        /*0060*/ 	.word	0x00000000
        /*0064*/ 	.short	0x0002
        /*0066*/ 	.short	0x0060
        /*0068*/ 	.byte	0x00, 0xf0, 0x61, 0x00


	//----- nvinfo : EIATTR_KPARAM_INFO
	.align		4
.L_178:
        /*006c*/ 	.byte	0x04, 0x17
        /*006e*/ 	.short	(.L_180 - .L_179)
.L_179:
        /*0070*/ 	.word	0x00000000
        /*0074*/ 	.short	0x0001
        /*0076*/ 	.short	0x0048
        /*0078*/ 	.byte	0x00, 0xf0, 0x61, 0x00


	//----- nvinfo : EIATTR_KPARAM_INFO
	.align		4
.L_180:
        /*007c*/ 	.byte	0x04, 0x17
        /*007e*/ 	.short	(.L_182 - .L_181)
.L_181:
        /*0080*/ 	.word	0x00000000
        /*0084*/ 	.short	0x0000
        /*0086*/ 	.short	0x0000
        /*0088*/ 	.byte	0x00, 0xf0, 0x21, 0x01


	//----- nvinfo : EIATTR_MAXREG_COUNT
	.align		4
.L_182:
        /*008c*/ 	.byte	0x03, 0x1b
        /*008e*/ 	.short	0x00ff


	//----- nvinfo : EIATTR_MERCURY_ISA_VERSION
	.align		4
        /*0090*/ 	.byte	0x03, 0x5f
        /*0092*/ 	.short	0x0000


	//----- nvinfo : EIATTR_EXIT_INSTR_OFFSETS
	.align		4
        /*0094*/ 	.byte	0x04, 0x1c
        /*0096*/ 	.short	(.L_184 - .L_183)


	//   ....[0]....
.L_183:
        /*0098*/ 	.word	0x00006300


	//   ....[1]....
        /*009c*/ 	.word	0x00006af0


	//   ....[2]....
        /*00a0*/ 	.word	0x00006d40


	//   ....[3]....
        /*00a4*/ 	.word	0x00007270


	//   ....[4]....
        /*00a8*/ 	.word	0x000073e0


	//----- nvinfo : EIATTR_CRS_STACK_SIZE
	.align		4
.L_184:
        /*00ac*/ 	.byte	0x04, 0x1e
        /*00ae*/ 	.short	(.L_186 - .L_185)
.L_185:
        /*00b0*/ 	.word	0x00000000
.L_186:


//--------------------- .nv.info._ZN7cutlass9reference6device6kernel13TensorForEachINS1_6detail14TensorReLuFuncIaNS_6layout12TensorNCxHWxILi32EEEEELi4ENS9_6ParamsEEEvNS_5CoordIXT0_EilEET1_ --------------------------
	.section	.nv.info._ZN7cutlass9reference6device6kernel13TensorForEachINS1_6detail14TensorReLuFuncIaNS_6layout12TensorNCxHWxILi32EEEEELi4ENS9_6ParamsEEEvNS_5CoordIXT0_EilEET1_,"",@"SHT_CUDA_INFO"
	.sectionflags	@""
	.align	4


	//----- nvinfo : EIATTR_CUDA_API_VERSION
	.align		4
        /*0000*/ 	.byte	0x04, 0x37
        /*0002*/ 	.short	(.L_188 - .L_187)
.L_187:
        /*0004*/ 	.word	0x00000082


	//----- nvinfo : EIATTR_SW2861232_WAR
	.align		4
.L_188:
        /*0008*/ 	.byte	0x01, 0x35
	.zero		2


	//----- nvinfo : EIATTR_PARAM_CBANK
	.align		4
        /*000c*/ 	.byte	0x04, 0x0a
        /*000e*/ 	.short	(.L_190 - .L_189)
	.align		4
.L_189:
        /*0010*/ 	.word	index@(.nv.constant0._ZN7cutlass9reference6device6kernel13TensorForEachINS1_6detail14TensorReLuFuncIaNS_6layout12TensorNCxHWxILi32EEEEELi4ENS9_6ParamsEEEvNS_5CoordIXT0_EilEET1_)
        /*0014*/ 	.short	0x0160
        /*0016*/ 	.short	0x0040


	//----- nvinfo : EIATTR_CBANK_PARAM_SIZE
	.align		4
.L_190:
        /*0018*/ 	.byte	0x03, 0x19
        /*001a*/ 	.short	0x0040


	//----- nvinfo : EIATTR_KPARAM_INFO
	.align		4
        /*001c*/ 	.byte	0x04, 0x17
        /*001e*/ 	.short	(.L_192 - .L_191)
.L_191:
        /*0020*/ 	.word	0x00000000
        /*0024*/ 	.short	0x0001
        /*0026*/ 	.short	0x0010
        /*0028*/ 	.byte	0x00, 0xf0, 0xc1, 0x00


	//----- nvinfo : EIATTR_KPARAM_INFO
	.align		4
.L_192:
        /*002c*/ 	.byte	0x04, 0x17
        /*002e*/ 	.short	(.L_194 - .L_193)
.L_193:
        /*0030*/ 	.word	0x00000000
        /*0034*/ 	.short	0x0000
        /*0036*/ 	.short	0x0000
        /*0038*/ 	.byte	0x00, 0xf0, 0x41, 0x00


	//----- nvinfo : EIATTR_MAXREG_COUNT
	.align		4
.L_194:
        /*003c*/ 	.byte	0x03, 0x1b
        /*003e*/ 	.short	0x00ff


	//----- nvinfo : EIATTR_MERCURY_ISA_VERSION
	.align		4
        /*0040*/ 	.byte	0x03, 0x5f
        /*0042*/ 	.short	0x0000


	//----- nvinfo : EIATTR_EXIT_INSTR_OFFSETS
	.align		4
        /*0044*/ 	.byte	0x04, 0x1c
        /*0046*/ 	.short	(.L_196 - .L_195)


	//   ....[0]....
.L_195:
        /*0048*/ 	.word	0x00000140


	//   ....[1]....
        /*004c*/ 	.word	0x00000bf0


	//----- nvinfo : EIATTR_CRS_STACK_SIZE
	.align		4
.L_196:
        /*0050*/ 	.byte	0x04, 0x1e
        /*0052*/ 	.short	(.L_198 - .L_197)
.L_197:
        /*0054*/ 	.word	0x00000000
.L_198:


//--------------------- .nv.info._ZN7cutlass9reference6device6kernel11Conv2dWgradIaNS_6layout12TensorNCxHWxILi32EEEaNS4_12TensorCxRSKxILi32EEEaS6_fiNS_21NumericConverterClampIafEENS_12multiply_addIiiiEELi2ELi4ELi8ELi16EEEvNS_4conv17Conv2dProblemSizeENS_9TensorRefIT_T0_EENSF_IT1_T2_EENSF_IT3_T4_EESO_T5_SP_ --------------------------
	.section	.nv.info._ZN7cutlass9reference6device6kernel11Conv2dWgradIaNS_6layout12TensorNCxHWxILi32EEEaNS4_12TensorCxRSKxILi32EEEaS6_fiNS_21NumericConverterClampIafEENS_12multiply_addIiiiEELi2ELi4ELi8ELi16EEEvNS_4conv17Conv2dProblemSizeENS_9TensorRefIT_T0_EENSF_IT1_T2_EENSF_IT3_T4_EESO_T5_SP_,"",@"SHT_CUDA_INFO"
	.sectionflags	@""
	.align	4


	//----- nvinfo : EIATTR_CUDA_API_VERSION
	.align		4
        /*0000*/ 	.byte	0x04, 0x37
        /*0002*/ 	.short	(.L_200 - .L_199)
.L_199:
        /*0004*/ 	.word	0x00000082


	//----- nvinfo : EIATTR_SW2861232_WAR
	.align		4
.L_200:
        /*0008*/ 	.byte	0x01, 0x35
	.zero		2


	//----- nvinfo : EIATTR_PARAM_CBANK
	.align		4
        /*000c*/ 	.byte	0x04, 0x0a
        /*000e*/ 	.short	(.L_202 - .L_201)
	.align		4
.L_201:
        /*0010*/ 	.word	index@(.nv.constant0._ZN7cutlass9reference6device6kernel11Conv2dWgradIaNS_6layout12TensorNCxHWxILi32EEEaNS4_12TensorCxRSKxILi32EEEaS6_fiNS_21NumericConverterClampIafEENS_12multiply_addIiiiEELi2ELi4ELi8ELi16EEEvNS_4conv17Conv2dProblemSizeENS_9TensorRefIT_T0_EENSF_IT1_T2_EENSF_IT3_T4_EESO_T5_SP_)
        /*0014*/ 	.short	0x0160
        /*0016*/ 	.short	0x00b0


	//----- nvinfo : EIATTR_CBANK_PARAM_SIZE
	.align		4
.L_202:
        /*0018*/ 	.byte	0x03, 0x19
        /*001a*/ 	.short	0x00b0


	//----- nvinfo : EIATTR_KPARAM_INFO
	.align		4
        /*001c*/ 	.byte	0x04, 0x17
        /*001e*/ 	.short	(.L_204 - .L_203)
.L_203:
        /*0020*/ 	.word	0x00000000
        /*0024*/ 	.short	0x0006
        /*0026*/ 	.short	0x00ac
        /*0028*/ 	.byte	0x00, 0xf0, 0x11, 0x00


	//----- nvinfo : EIATTR_KPARAM_INFO
	.align		4
.L_204:
        /*002c*/ 	.byte	0x04, 0x17
        /*002e*/ 	.short	(.L_206 - .L_205)
.L_205:
        /*0030*/ 	.word	0x00000000
        /*0034*/ 	.short	0x0005
        /*0036*/ 	.short	0x00a8
        /*0038*/ 	.byte	0x00, 0xf0, 0x11, 0x00


	//----- nvinfo : EIATTR_KPARAM_INFO
	.align		4
.L_206:
        /*003c*/ 	.byte	0x04, 0x17
        /*003e*/ 	.short	(.L_208 - .L_207)
.L_207:
        /*0040*/ 	.word	0x00000000
        /*0044*/ 	.short	0x0004
        /*0046*/ 	.short	0x0090
        /*0048*/ 	.byte	0x00, 0xf0, 0x61, 0x00


	//----- nvinfo : EIATTR_KPARAM_INFO
	.align		4
.L_208:
        /*004c*/ 	.byte	0x04, 0x17
        /*004e*/ 	.short	(.L_210 - .L_209)
.L_209:
        /*0050*/ 	.word	0x00000000
        /*0054*/ 	.short	0x0003
        /*0056*/ 	.short	0x0078
        /*0058*/ 	.byte	0x00, 0xf0, 0x61, 0x00


	//----- nvinfo : EIATTR_KPARAM_INFO
	.align		4
.L_210:
        /*005c*/ 	.byte	0x04, 0x17
        /*005e*/ 	.short	(.L_212 - .L_211)
.L_211:
        /*0060*/ 	.word	0x00000000
        /*0064*/ 	.short	0x0002
        /*0066*/ 	.short	0x0060
        /*0068*/ 	.byte	0x00, 0xf0, 0x61, 0x00


	//----- nvinfo : EIATTR_KPARAM_INFO
	.align		4
.L_212:
        /*006c*/ 	.byte	0x04, 0x17
        /*006e*/ 	.short	(.L_214 - .L_213)
.L_213:
        /*0070*/ 	.word	0x00000000
        /*0074*/ 	.short	0x0001
        /*0076*/ 	.short	0x0048
        /*0078*/ 	.byte	0x00, 0xf0, 0x61, 0x00


	//----- nvinfo : EIATTR_KPARAM_INFO
	.align		4
.L_214:
        /*007c*/ 	.byte	0x04, 0x17
        /*007e*/ 	.short	(.L_216 - .L_215)
.L_215:
        /*0080*/ 	.word	0x00000000
        /*0084*/ 	.short	0x0000
        /*0086*/ 	.short	0x0000
        /*0088*/ 	.byte	0x00, 0xf0, 0x21, 0x01


	//----- nvinfo : EIATTR_MAXREG_COUNT
	.align		4
.L_216:
        /*008c*/ 	.byte	0x03, 0x1b
        /*008e*/ 	.short	0x00ff


	//----- nvinfo : EIATTR_MERCURY_ISA_VERSION
	.align		4
        /*0090*/ 	.byte	0x03, 0x5f
        /*0092*/ 	.short	0x0000


	//----- nvinfo : EIATTR_EXIT_INSTR_OFFSETS
	.align		4
        /*0094*/ 	.byte	0x04, 0x1c
        /*0096*/ 	.short	(.L_218 - .L_217)


	//   ....[0]....
.L_217:
        /*0098*/ 	.word	0x00003940


	//   ....[1]....
        /*009c*/ 	.word	0x00004580


	//   ....[2]....
        /*00a0*/ 	.word	0x00004930


	//----- nvinfo : EIATTR_CRS_STACK_SIZE
	.align		4
.L_218:
        /*00a4*/ 	.byte	0x04, 0x1e
        /*00a6*/ 	.short	(.L_220 - .L_219)
.L_219:
        /*00a8*/ 	.word	0x00000000
.L_220:


//--------------------- .nv.info._ZN7cutlass9reference6device6kernel11Conv2dDgradIaNS_6layout12TensorNCxHWxILi32EEEaNS4_12TensorCxRSKxILi32EEEaS6_fiNS_21NumericConverterClampIafEENS_12multiply_addIiiiEELi2ELi4ELi16ELi8EEEvNS_4conv17Conv2dProblemSizeENS_9TensorRefIT_T0_EENSF_IT1_T2_EENSF_IT3_T4_EESO_T5_SP_ --------------------------
	.section	.nv.info._ZN7cutlass9reference6device6kernel11Conv2dDgradIaNS_6layout12TensorNCxHWxILi32EEEaNS4_12TensorCxRSKxILi32EEEaS6_fiNS_21NumericConverterClampIafEENS_12multiply_addIiiiEELi2ELi4ELi16ELi8EEEvNS_4conv17Conv2dProblemSizeENS_9TensorRefIT_T0_EENSF_IT1_T2_EENSF_IT3_T4_EESO_T5_SP_,"",@"SHT_CUDA_INFO"
	.sectionflags	@""
	.align	4


	//----- nvinfo : EIATTR_CUDA_API_VERSION
	.align		4
        /*0000*/ 	.byte	0x04, 0x37
        /*0002*/ 	.short	(.L_222 - .L_221)
.L_221:
        /*0004*/ 	.word	0x00000082


	//----- nvinfo : EIATTR_SW2861232_WAR
	.align		4
.L_222:
        /*0008*/ 	.byte	0x01, 0x35
	.zero		2


	//----- nvinfo : EIATTR_PARAM_CBANK
	.align		4
        /*000c*/ 	.byte	0x04, 0x0a
        /*000e*/ 	.short	(.L_224 - .L_223)
	.align		4
.L_223:
        /*0010*/ 	.word	index@(.nv.constant0._ZN7cutlass9reference6device6kernel11Conv2dDgradIaNS_6layout12TensorNCxHWxILi32EEEaNS4_12TensorCxRSKxILi32EEEaS6_fiNS_21NumericConverterClampIafEENS_12multiply_addIiiiEELi2ELi4ELi16ELi8EEEvNS_4conv17Conv2dProblemSizeENS_9TensorRefIT_T0_EENSF_IT1_T2_EENSF_IT3_T4_EESO_T5_SP_)
        /*0014*/ 	.short	0x0160
        /*0016*/ 	.short	0x00b0


	//----- nvinfo : EIATTR_CBANK_PARAM_SIZE
	.align		4
.L_224:
        /*0018*/ 	.byte	0x03, 0x19
        /*001a*/ 	.short	0x00b0


	//----- nvinfo : EIATTR_KPARAM_INFO
	.align		4
        /*001c*/ 	.byte	0x04, 0x17
        /*001e*/ 	.short	(.L_226 - .L_225)
.L_225:
        /*0020*/ 	.word	0x00000000
        /*0024*/ 	.short	0x0006
        /*0026*/ 	.short	0x00ac
        /*0028*/ 	.byte	0x00, 0xf0, 0x11, 0x00


	//----- nvinfo : EIATTR_KPARAM_INFO
	.align		4
.L_226:
        /*002c*/ 	.byte	0x04, 0x17
        /*002e*/ 	.short	(.L_228 - .L_227)
.L_227:
        /*0030*/ 	.word	0x00000000
        /*0034*/ 	.short	0x0005
        /*0036*/ 	.short	0x00a8
        /*0038*/ 	.byte	0x00, 0xf0, 0x11, 0x00


	//----- nvinfo : EIATTR_KPARAM_INFO
	.align		4
.L_228:
        /*003c*/ 	.byte	0x04, 0x17
        /*003e*/ 	.short	(.L_230 - .L_229)
.L_229:
        /*0040*/ 	.word	0x00000000
        /*0044*/ 	.short	0x0004
        /*0046*/ 	.short	0x0090
        /*0048*/ 	.byte	0x00, 0xf0, 0x61, 0x00


	//----- nvinfo : EIATTR_KPARAM_INFO
	.align		4
.L_230:
        /*004c*/ 	.byte	0x04, 0x17
        /*004e*/ 	.short	(.L_232 - .L_231)
.L_231:
        /*0050*/ 	.word	0x00000000
        /*0054*/ 	.short	0x0003
        /*0056*/ 	.short	0x0078
        /*0058*/ 	.byte	0x00, 0xf0, 0x61, 0x00


	//----- nvinfo : EIATTR_KPARAM_INFO
	.align		4
.L_232:
        /*005c*/ 	.byte	0x04, 0x17
        /*005e*/ 	.short	(.L_234 - .L_233)
.L_233:
        /*0060*/ 	.word	0x00000000
        /*0064*/ 	.short	0x0002
        /*0066*/ 	.short	0x0060
        /*0068*/ 	.byte	0x00, 0xf0, 0x61, 0x00


	//----- nvinfo : EIATTR_KPARAM_INFO
	.align		4
.L_234:
        /*006c*/ 	.byte	0x04, 0x17
        /*006e*/ 	.short	(.L_236 - .L_235)
.L_235:
        /*0070*/ 	.word	0x00000000
        /*0074*/ 	.short	0x0001
        /*0076*/ 	.short	0x0048
        /*0078*/ 	.byte	0x00, 0xf0, 0x61, 0x00


	//----- nvinfo : EIATTR_KPARAM_INFO
	.align		4
.L_236:
        /*007c*/ 	.byte	0x04, 0x17
        /*007e*/ 	.short	(.L_238 - .L_237)
.L_237:
        /*0080*/ 	.word	0x00000000
        /*0084*/ 	.short	0x0000
        /*0086*/ 	.short	0x0000
        /*0088*/ 	.byte	0x00, 0xf0, 0x21, 0x01


	//----- nvinfo : EIATTR_MAXREG_COUNT
	.align		4
.L_238:
        /*008c*/ 	.byte	0x03, 0x1b
        /*008e*/ 	.short	0x00ff


	//----- nvinfo : EIATTR_MERCURY_ISA_VERSION
	.align		4
        /*0090*/ 	.byte	0x03, 0x5f
        /*0092*/ 	.short	0x0000


	//----- nvinfo : EIATTR_INT_WARP_WIDE_INSTR_OFFSETS
	.align		4
        /*0094*/ 	.byte	0x04, 0x31
        /*0096*/ 	.short	(.L_240 - .L_239)


	//   ....[0]....
.L_239:
        /*0098*/ 	.word	0x00001df0


	//   ....[1]....
        /*009c*/ 	.word	0x00001e10


	//   ....[2]....
        /*00a0*/ 	.word	0x00001ec0


	//   ....[3]....
        /*00a4*/ 	.word	0x00001f50


	//----- nvinfo : EIATTR_EXIT_INSTR_OFFSETS
	.align		4
.L_240:
        /*00a8*/ 	.byte	0x04, 0x1c
        /*00aa*/ 	.short	(.L_242 - .L_241)


	//   ....[0]....
.L_241:
        /*00ac*/ 	.word	0x000031d0


	//   ....[1]....
        /*00b0*/ 	.word	0x00003dc0


	//   ....[2]....
        /*00b4*/ 	.word	0x00004170


	//----- nvinfo : EIATTR_CRS_STACK_SIZE
	.align		4
.L_242:
        /*00b8*/ 	.byte	0x04, 0x1e
        /*00ba*/ 	.short	(.L_244 - .L_243)
.L_243:
        /*00bc*/ 	.word	0x00000000
.L_244:


//--------------------- .nv.info._ZN7cutlass9reference6device6kernel11Conv2dFpropIaNS_6layout12TensorNCxHWxILi32EEEaNS4_12TensorCxRSKxILi32EEEaS6_fiNS_21NumericConverterClampIafEENS_12multiply_addIiiiEELi4ELi4ELi16ELi8EEEvNS_4conv17Conv2dProblemSizeENS_9TensorRefIT_T0_EENSF_IT1_T2_EENSF_IT3_T4_EESO_T5_SP_ --------------------------
	.section	.nv.info._ZN7cutlass9reference6device6kernel11Conv2dFpropIaNS_6layout12TensorNCxHWxILi32EEEaNS4_12TensorCxRSKxILi32EEEaS6_fiNS_21NumericConverterClampIafEENS_12multiply_addIiiiEELi4ELi4ELi16ELi8EEEvNS_4conv17Conv2dProblemSizeENS_9TensorRefIT_T0_EENSF_IT1_T2_EENSF_IT3_T4_EESO_T5_SP_,"",@"SHT_CUDA_INFO"
	.sectionflags	@""
	.align	4


	//----- nvinfo : EIATTR_CUDA_API_VERSION
	.align		4
        /*0000*/ 	.byte	0x04, 0x37
        /*0002*/ 	.short	(.L_246 - .L_245)
.L_245:
        /*0004*/ 	.word	0x00000082


	//----- nvinfo : EIATTR_SW2861232_WAR
	.align		4
.L_246:
        /*0008*/ 	.byte	0x01, 0x35
	.zero		2


	//----- nvinfo : EIATTR_PARAM_CBANK
	.align		4
        /*000c*/ 	.byte	0x04, 0x0a
        /*000e*/ 	.short	(.L_248 - .L_247)
	.align		4
.L_247:
        /*0010*/ 	.word	index@(.nv.constant0._ZN7cutlass9reference6device6kernel11Conv2dFpropIaNS_6layout12TensorNCxHWxILi32EEEaNS4_12TensorCxRSKxILi32EEEaS6_fiNS_21NumericConverterClampIafEENS_12multiply_addIiiiEELi4ELi4ELi16ELi8EEEvNS_4conv17Conv2dProblemSizeENS_9TensorRefIT_T0_EENSF_IT1_T2_EENSF_IT3_T4_EESO_T5_SP_)
        /*0014*/ 	.short	0x0160
        /*0016*/ 	.short	0x00b0


	//----- nvinfo : EIATTR_CBANK_PARAM_SIZE
	.align		4
.L_248:
        /*0018*/ 	.byte	0x03, 0x19
        /*001a*/ 	.short	0x00b0


	//----- nvinfo : EIATTR_KPARAM_INFO
	.align		4
        /*001c*/ 	.byte	0x04, 0x17
        /*001e*/ 	.short	(.L_250 - .L_249)
.L_249:
        /*0020*/ 	.word	0x00000000
        /*0024*/ 	.short	0x0006
        /*0026*/ 	.short	0x00ac
        /*0028*/ 	.byte	0x00, 0xf0, 0x11, 0x00


	//----- nvinfo : EIATTR_KPARAM_INFO
	.align		4
.L_250:
        /*002c*/ 	.byte	0x04, 0x17
        /*002e*/ 	.short	(.L_252 - .L_251)
.L_251:
        /*0030*/ 	.word	0x00000000
        /*0034*/ 	.short	0x0005
        /*0036*/ 	.short	0x00a8
        /*0038*/ 	.byte	0x00, 0xf0, 0x11, 0x00


	//----- nvinfo : EIATTR_KPARAM_INFO
	.align		4
.L_252:
        /*003c*/ 	.byte	0x04, 0x17
        /*003e*/ 	.short	(.L_254 - .L_253)
.L_253:
        /*0040*/ 	.word	0x00000000
        /*0044*/ 	.short	0x0004
        /*0046*/ 	.short	0x0090
        /*0048*/ 	.byte	0x00, 0xf0, 0x61, 0x00


	//----- nvinfo : EIATTR_KPARAM_INFO
	.align		4
.L_254:
        /*004c*/ 	.byte	0x04, 0x17
        /*004e*/ 	.short	(.L_256 - .L_255)
.L_255:
        /*0050*/ 	.word	0x00000000
        /*0054*/ 	.short	0x0003
        /*0056*/ 	.short	0x0078
        /*0058*/ 	.byte	0x00, 0xf0, 0x61, 0x00


	//----- nvinfo : EIATTR_KPARAM_INFO
	.align		4
.L_256:
        /*005c*/ 	.byte	0x04, 0x17
        /*005e*/ 	.short	(.L_258 - .L_257)
.L_257:
        /*0060*/ 	.word	0x00000000
        /*0064*/ 	.short	0x0002
        /*0066*/ 	.short	0x0060
        /*0068*/ 	.byte	0x00, 0xf0, 0x61, 0x00


	//----- nvinfo : EIATTR_KPARAM_INFO
	.align		4
.L_258:
        /*006c*/ 	.byte	0x04, 0x17
        /*006e*/ 	.short	(.L_260 - .L_259)
.L_259:
        /*0070*/ 	.word	0x00000000
        /*0074*/ 	.short	0x0001
        /*0076*/ 	.short	0x0048
        /*0078*/ 	.byte	0x00, 0xf0, 0x61, 0x00


	//----- nvinfo : EIATTR_KPARAM_INFO
	.align		4
.L_260:
        /*007c*/ 	.byte	0x04, 0x17
        /*007e*/ 	.short	(.L_262 - .L_261)
.L_261:
        /*0080*/ 	.word	0x00000000
        /*0084*/ 	.short	0x0000
        /*0086*/ 	.short	0x0000
        /*0088*/ 	.byte	0x00, 0xf0, 0x21, 0x01


	//----- nvinfo : EIATTR_MAXREG_COUNT
	.align		4
.L_262:
        /*008c*/ 	.byte	0x03, 0x1b
        /*008e*/ 	.short	0x00ff


	//----- nvinfo : EIATTR_MERCURY_ISA_VERSION
	.align		4
        /*0090*/ 	.byte	0x03, 0x5f
        /*0092*/ 	.short	0x0000


	//----- nvinfo : EIATTR_EXIT_INSTR_OFFSETS
	.align		4
        /*0094*/ 	.byte	0x04, 0x1c
        /*0096*/ 	.short	(.L_264 - .L_263)


	//   ....[0]....
.L_263:
        /*0098*/ 	.word	0x00005f40


	//   ....[1]....
        /*009c*/ 	.word	0x00006b30


	//   ....[2]....
        /*00a0*/ 	.word	0x00006ee0


	//----- nvinfo : EIATTR_CRS_STACK_SIZE
	.align		4
.L_264:
        /*00a4*/ 	.byte	0x04, 0x1e
        /*00a6*/ 	.short	(.L_266 - .L_265)
.L_265:
        /*00a8*/ 	.word	0x00000000
.L_266:


//--------------------- .nv.info._ZN7cutlass6KernelINS_4conv6kernel26B2bImplicitGemmConvolutionINS1_11threadblock40B2bImplicitGemmMultistageSmemAccumulatorINS_4gemm9GemmShapeILi64ELi64ELi64EEENS4_48Conv2dFpropActivationTileAccessIteratorOptimizedINS_11MatrixShapeILi64ELi64EEEaNS_6layout12TensorNCxHWxILi32EEENS_9transform29TransposePitchLinearThreadMapINSF_29PitchLinearWarpRakedThreadMapINS_16PitchLinearShapeILi2048ELi2EEELi128ENSI_ILi32ELi1EEELi16EEENSI_ILi2ELi16EEEEENS_12AlignedArrayIaLi16ELi16EEEEENSF_11threadblock25RegularTileAccessIteratorISB_aNSC_37RowMajorTensorOpMultiplicandCrosswiseILi8ELi32EEELi0ESN_Li16EEELNS_4arch14CacheOperation4KindE0ENS4_44Conv2dFpropFilterTileAccessIteratorOptimizedISB_aNSC_12TensorCxRSKxILi32EEESN_SP_Lb0EEENSS_ISB_aNSC_40ColumnMajorTensorOpMultiplicandCrosswiseILi8ELi32EEELi1ESN_Li16EEELSY_1ENSR_14VectorIteratorINSR_30PredicatedVectorAccessIteratorISB_NSA_ILi32ELi32EEEfNSC_8RowMajorELi4ELb0EEEEENS_8epilogue4warp24FragmentIteratorTensorOpINS7_ILi32ELi32ELi64EEENS7_ILi16ELi8ELi32EEEiNS_5ArrayIiLi4ELb1EEENSC_22ColumnMajorInterleavedILi16EEEEENS1D_20TileIteratorTensorOpIS1F_S1G_aS1K_EENS7_ILi64ELi256ELi64EEENS6_4warp44MmaTensorOpMultiplicandTileIteratorCanonicalINSA_ILi64ELi32EEELNS6_7OperandE0EaS1K_NSA_ILi16ELi32EEELi1ELi32ELi1EEENSZ_INSA_ILi64ELi256EEEaS11_NSG_INSH_INSI_ILi8192ELi2EEELi128ESK_Li16EEESM_EESP_Lb0EEENSS_IS1V_aS14_Li1ES1Y_Li16EEELSY_1ENS1C_6thread21LinearCombinationReluIaLi2EifLNS21_9ScaleType4KindE2ELNS_15FloatRoundStyleE2EEENS6_11threadblock9MmaPolicyINS1P_11MmaTensorOpIS1F_aSU_aS14_iSE_NS1P_17MmaTensorOpPolicyINSW_3MmaIS1G_Li32EaS19_aNSC_11ColumnMajorEiS19_NSW_21OpMultiplyAddSaturateEEENSA_ILi1ELi1EEEEELi1ELb1EbEENSA_ILi0ELi0EEES2I_Li1EEENS28_INS29_IS8_aSU_aS14_iSE_S2G_Li1ELb1EbEES2I_S2I_Li1EEELi3EbEENS1C_11threadblock19InterleavedEpilogueIS1O_S2K_Li1ENS2N_37InterleavedConvPredicatedTileIteratorINS2N_34InterleavedConvOutputTileThreadMapINSA_ILi1ELi4EEENSA_ILi8ELi2EEELi128ELi8ELi8EEEaLi32EEENS1E_IS8_S1G_iS1I_NS1J_ILi32EEEEENS22_IaLi8EifLS24_1ELS25_2EEELi32EEENS27_30GemmIdentityThreadblockSwizzleILi1EEELNS1_8OperatorE0ENS1_17Conv2dProblemSizeEEEEEvNT_6ParamsE --------------------------
	.section	.nv.info._ZN7cutlass6KernelINS_4conv6kernel26B2bImplicitGemmConvolutionINS1_11threadblock40B2bImplicitGemmMultistageSmemAccumulatorINS_4gemm9GemmShapeILi64ELi64ELi64EEENS4_48Conv2dFpropActivationTileAccessIteratorOptimizedINS_11MatrixShapeILi64ELi64EEEaNS_6layout12TensorNCxHWxILi32EEENS_9transform29TransposePitchLinearThreadMapINSF_29PitchLinearWarpRakedThreadMapINS_16PitchLinearShapeILi2048ELi2EEELi128ENSI_ILi32ELi1EEELi16EEENSI_ILi2ELi16EEEEENS_12AlignedArrayIaLi16ELi16EEEEENSF_11threadblock25RegularTileAccessIteratorISB_aNSC_37RowMajorTensorOpMultiplicandCrosswiseILi8ELi32EEELi0ESN_Li16EEELNS_4arch14CacheOperation4KindE0ENS4_44Conv2dFpropFilterTileAccessIteratorOptimizedISB_aNSC_12TensorCxRSKxILi32EEESN_SP_Lb0EEENSS_ISB_aNSC_40ColumnMajorTensorOpMultiplicandCrosswiseILi8ELi32EEELi1ESN_Li16EEELSY_1ENSR_14VectorIteratorINSR_30PredicatedVectorAccessIteratorISB_NSA_ILi32ELi32EEEfNSC_8RowMajorELi4ELb0EEEEENS_8epilogue4warp24FragmentIteratorTensorOpINS7_ILi32ELi32ELi64EEENS7_ILi16ELi8ELi32EEEiNS_5ArrayIiLi4ELb1EEENSC_22ColumnMajorInterleavedILi16EEEEENS1D_20TileIteratorTensorOpIS1F_S1G_aS1K_EENS7_ILi64ELi256ELi64EEENS6_4warp44MmaTensorOpMultiplicandTileIteratorCanonicalINSA_ILi64ELi32EEELNS6_7OperandE0EaS1K_NSA_ILi16ELi32EEELi1ELi32ELi1EEENSZ_INSA_ILi64ELi256EEEaS11_NSG_INSH_INSI_ILi8192ELi2EEELi128ESK_Li16EEESM_EESP_Lb0EEENSS_IS1V_aS14_Li1ES1Y_Li16EEELSY_1ENS1C_6thread21LinearCombinationReluIaLi2EifLNS21_9ScaleType4KindE2ELNS_15FloatRoundStyleE2EEENS6_11threadblock9MmaPolicyINS1P_11MmaTensorOpIS1F_aSU_aS14_iSE_NS1P_17MmaTensorOpPolicyINSW_3MmaIS1G_Li32EaS19_aNSC_11ColumnMajorEiS19_NSW_21OpMultiplyAddSaturateEEENSA_ILi1ELi1EEEEELi1ELb1EbEENSA_ILi0ELi0EEES2I_Li1EEENS28_INS29_IS8_aSU_aS14_iSE_S2G_Li1ELb1EbEES2I_S2I_Li1EEELi3EbEENS1C_11threadblock19InterleavedEpilogueIS1O_S2K_Li1ENS2N_37InterleavedConvPredicatedTileIteratorINS2N_34InterleavedConvOutputTileThreadMapINSA_ILi1ELi4EEENSA_ILi8ELi2EEELi128ELi8ELi8EEEaLi32EEENS1E_IS8_S1G_iS1I_NS1J_ILi32EEEEENS22_IaLi8EifLS24_1ELS25_2EEELi32EEENS27_30GemmIdentityThreadblockSwizzleILi1EEELNS1_8OperatorE0ENS1_17Conv2dProblemSizeEEEEEvNT_6ParamsE,"",@"SHT_CUDA_INFO"
	.sectionflags	@""
	.align	4


	//----- nvinfo : EIATTR_CUDA_API_VERSION
	.align		4
        /*0000*/ 	.byte	0x04, 0x37
        /*0002*/ 	.short	(.L_268 - .L_267)
.L_267:
        /*0004*/ 	.word	0x00000082


	//----- nvinfo : EIATTR_SW2861232_WAR
	.align		4
.L_268:
        /*0008*/ 	.byte	0x01, 0x35
	.zero		2


	//----- nvinfo : EIATTR_PARAM_CBANK
	.align		4
        /*000c*/ 	.byte	0x04, 0x0a
        /*000e*/ 	.short	(.L_270 - .L_269)
	.align		4
.L_269:
        /*0010*/ 	.word	index@(.nv.constant0._ZN7cutlass6KernelINS_4conv6kernel26B2bImplicitGemmConvolutionINS1_11threadblock40B2bImplicitGemmMultistageSmemAccumulatorINS_4gemm9GemmShapeILi64ELi64ELi64EEENS4_48Conv2dFpropActivationTileAccessIteratorOptimizedINS_11MatrixShapeILi64ELi64EEEaNS_6layout12TensorNCxHWxILi32EEENS_9transform29TransposePitchLinearThreadMapINSF_29PitchLinearWarpRakedThreadMapINS_16PitchLinearShapeILi2048ELi2EEELi128ENSI_ILi32ELi1EEELi16EEENSI_ILi2ELi16EEEEENS_12AlignedArrayIaLi16ELi16EEEEENSF_11threadblock25RegularTileAccessIteratorISB_aNSC_37RowMajorTensorOpMultiplicandCrosswiseILi8ELi32EEELi0ESN_Li16EEELNS_4arch14CacheOperation4KindE0ENS4_44Conv2dFpropFilterTileAccessIteratorOptimizedISB_aNSC_12TensorCxRSKxILi32EEESN_SP_Lb0EEENSS_ISB_aNSC_40ColumnMajorTensorOpMultiplicandCrosswiseILi8ELi32EEELi1ESN_Li16EEELSY_1ENSR_14VectorIteratorINSR_30PredicatedVectorAccessIteratorISB_NSA_ILi32ELi32EEEfNSC_8RowMajorELi4ELb0EEEEENS_8epilogue4warp24FragmentIteratorTensorOpINS7_ILi32ELi32ELi64EEENS7_ILi16ELi8ELi32EEEiNS_5ArrayIiLi4ELb1EEENSC_22ColumnMajorInterleavedILi16EEEEENS1D_20TileIteratorTensorOpIS1F_S1G_aS1K_EENS7_ILi64ELi256ELi64EEENS6_4warp44MmaTensorOpMultiplicandTileIteratorCanonicalINSA_ILi64ELi32EEELNS6_7OperandE0EaS1K_NSA_ILi16ELi32EEELi1ELi32ELi1EEENSZ_INSA_ILi64ELi256EEEaS11_NSG_INSH_INSI_ILi8192ELi2EEELi128ESK_Li16EEESM_EESP_Lb0EEENSS_IS1V_aS14_Li1ES1Y_Li16EEELSY_1ENS1C_6thread21LinearCombinationReluIaLi2EifLNS21_9ScaleType4KindE2ELNS_15FloatRoundStyleE2EEENS6_11threadblock9MmaPolicyINS1P_11MmaTensorOpIS1F_aSU_aS14_iSE_NS1P_17MmaTensorOpPolicyINSW_3MmaIS1G_Li32EaS19_aNSC_11ColumnMajorEiS19_NSW_21OpMultiplyAddSaturateEEENSA_ILi1ELi1EEEEELi1ELb1EbEENSA_ILi0ELi0EEES2I_Li1EEENS28_INS29_IS8_aSU_aS14_iSE_S2G_Li1ELb1EbEES2I_S2I_Li1EEELi3EbEENS1C_11threadblock19InterleavedEpilogueIS1O_S2K_Li1ENS2N_37InterleavedConvPredicatedTileIteratorINS2N_34InterleavedConvOutputTileThreadMapINSA_ILi1ELi4EEENSA_ILi8ELi2EEELi128ELi8ELi8EEEaLi32EEENS1E_IS8_S1G_iS1I_NS1J_ILi32EEEEENS22_IaLi8EifLS24_1ELS25_2EEELi32EEENS27_30GemmIdentityThreadblockSwizzleILi1EEELNS1_8OperatorE0ENS1_17Conv2dProblemSizeEEEEEvNT_6ParamsE)
        /*0014*/ 	.short	0x0160
        /*0016*/ 	.short	0x0228


	//----- nvinfo : EIATTR_CBANK_PARAM_SIZE
	.align		4
.L_270:
        /*0018*/ 	.byte	0x03, 0x19
        /*001a*/ 	.short	0x0228


	//----- nvinfo : EIATTR_KPARAM_INFO
	.align		4
        /*001c*/ 	.byte	0x04, 0x17
        /*001e*/ 	.short	(.L_272 - .L_271)
.L_271:
        /*0020*/ 	.word	0x00000000
        /*0024*/ 	.short	0x0000
        /*0026*/ 	.short	0x0000
        /*0028*/ 	.byte	0x00, 0xf0, 0xa1, 0x08


	//----- nvinfo : EIATTR_MAXREG_COUNT
	.align		4
.L_272:
        /*002c*/ 	.byte	0x03, 0x1b
        /*002e*/ 	.short	0x00ff


	//----- nvinfo : EIATTR_NUM_BARRIERS
	.align		4
        /*0030*/ 	.byte	0x02, 0x4c
        /*0032*/ 	.byte	0x01
	.zero		1


	//----- nvinfo : EIATTR_MERCURY_ISA_VERSION
	.align		4
        /*0034*/ 	.byte	0x03, 0x5f
        /*0036*/ 	.short	0x0000


	//----- nvinfo : EIATTR_COOP_GROUP_MASK_REGIDS
	.align		4
        /*0038*/ 	.byte	0x04, 0x29
        /*003a*/ 	.short	(.L_274 - .L_273)


	//   ....[0]....
.L_273:
        /*003c*/ 	.word	0xffffffff


	//----- nvinfo : EIATTR_COOP_GROUP_INSTR_OFFSETS
	.align		4
.L_274:
        /*0040*/ 	.byte	0x04, 0x28
        /*0042*/ 	.short	(.L_276 - .L_275)


	//   ....[0]....
.L_275:
        /*0044*/ 	.word	0x000018f0


	//----- nvinfo : EIATTR_EXIT_INSTR_OFFSETS
	.align		4
.L_276:
        /*0048*/ 	.byte	0x04, 0x1c
        /*004a*/ 	.short	(.L_278 - .L_277)


	//   ....[0]....
.L_277:
        /*004c*/ 	.word	0x000000e0


	//   ....[1]....
        /*0050*/ 	.word	0x0000c220


	//   ....[2]....
        /*0054*/ 	.word	0x0000c250


	//   ....[3]....
        /*0058*/ 	.word	0x0000c280


	//   ....[4]....
        /*005c*/ 	.word	0x0000c330


	//----- nvinfo : EIATTR_CTAIDZ_USED
	.align		4
.L_278:
        /*0060*/ 	.byte	0x01, 0x04
	.zero		2


	//----- nvinfo : EIATTR_CRS_STACK_SIZE
	.align		4
        /*0064*/ 	.byte	0x04, 0x1e
        /*0066*/ 	.short	(.L_280 - .L_279)
.L_279:
        /*0068*/ 	.word	0x00000000
.L_280:


//--------------------- .nv.info._ZN7cutlass6KernelINS_4conv6kernel23ImplicitGemmConvolutionINS1_11threadblock22ImplicitGemmMultistageINS_4gemm9GemmShapeILi128ELi128ELi64EEENS4_48Conv2dFpropActivationTileAccessIteratorOptimizedINS_11MatrixShapeILi128ELi64EEEaNS_6layout12TensorNCxHWxILi32EEENS_9transform29TransposePitchLinearThreadMapINSF_29PitchLinearWarpRakedThreadMapINS_16PitchLinearShapeILi4096ELi2EEELi128ENSI_ILi32ELi1EEELi16EEENSI_ILi2ELi16EEEEENS_12AlignedArrayIaLi16ELi16EEEEENSF_11threadblock25RegularTileAccessIteratorISB_aNSC_37RowMajorTensorOpMultiplicandCrosswiseILi8ELi32EEELi0ESN_Li16EEELNS_4arch14CacheOperation4KindE0ENS4_44Conv2dFpropFilterTileAccessIteratorOptimizedINSA_ILi64ELi128EEEaNSC_12TensorCxRSKxILi32EEESN_SP_Lb0EEENSS_IS10_aNSC_40ColumnMajorTensorOpMultiplicandCrosswiseILi8ELi32EEELi1ESN_Li16EEELSY_1ENS6_11threadblock9MmaPolicyINS6_4warp11MmaTensorOpINS7_ILi64ELi64ELi64EEEaSU_aS15_iSE_NS19_17MmaTensorOpPolicyINSW_3MmaINS7_ILi16ELi8ELi32EEELi32EaNSC_8RowMajorEaNSC_11ColumnMajorEiS1F_NSW_21OpMultiplyAddSaturateEEENSA_ILi1ELi1EEEEELi1ELb1EbEENSA_ILi0ELi0EEES1M_Li1EEELi3EbEENS_8epilogue11threadblock19InterleavedEpilogueIS8_S1L_Li1ENS1Q_37InterleavedConvPredicatedTileIteratorINS1Q_34InterleavedConvOutputTileThreadMapINSA_ILi2ELi2EEENSA_ILi8ELi2EEELi128ELi8ELi8EEEaLi32EEENS1P_4warp24FragmentIteratorTensorOpIS1B_S1E_iNS_5ArrayIiLi4ELb1EEENSC_22ColumnMajorInterleavedILi32EEEEENS1P_6thread21LinearCombinationReluIaLi8EifLNS25_9ScaleType4KindE1ELNS_15FloatRoundStyleE2EEELi32EEENS17_30GemmIdentityThreadblockSwizzleILi1EEELNS1_8OperatorE0ENS1_17Conv2dProblemSizeELNS1_9GroupModeE0EEEEEvNT_6ParamsE --------------------------
	.section	.nv.info._ZN7cutlass6KernelINS_4conv6kernel23ImplicitGemmConvolutionINS1_11threadblock22ImplicitGemmMultistageINS_4gemm9GemmShapeILi128ELi128ELi64EEENS4_48Conv2dFpropActivationTileAccessIteratorOptimizedINS_11MatrixShapeILi128ELi64EEEaNS_6layout12TensorNCxHWxILi32EEENS_9transform29TransposePitchLinearThreadMapINSF_29PitchLinearWarpRakedThreadMapINS_16PitchLinearShapeILi4096ELi2EEELi128ENSI_ILi32ELi1EEELi16EEENSI_ILi2ELi16EEEEENS_12AlignedArrayIaLi16ELi16EEEEENSF_11threadblock25RegularTileAccessIteratorISB_aNSC_37RowMajorTensorOpMultiplicandCrosswiseILi8ELi32EEELi0ESN_Li16EEELNS_4arch14CacheOperation4KindE0ENS4_44Conv2dFpropFilterTileAccessIteratorOptimizedINSA_ILi64ELi128EEEaNSC_12TensorCxRSKxILi32EEESN_SP_Lb0EEENSS_IS10_aNSC_40ColumnMajorTensorOpMultiplicandCrosswiseILi8ELi32EEELi1ESN_Li16EEELSY_1ENS6_11threadblock9MmaPolicyINS6_4warp11MmaTensorOpINS7_ILi64ELi64ELi64EEEaSU_aS15_iSE_NS19_17MmaTensorOpPolicyINSW_3MmaINS7_ILi16ELi8ELi32EEELi32EaNSC_8RowMajorEaNSC_11ColumnMajorEiS1F_NSW_21OpMultiplyAddSaturateEEENSA_ILi1ELi1EEEEELi1ELb1EbEENSA_ILi0ELi0EEES1M_Li1EEELi3EbEENS_8epilogue11threadblock19InterleavedEpilogueIS8_S1L_Li1ENS1Q_37InterleavedConvPredicatedTileIteratorINS1Q_34InterleavedConvOutputTileThreadMapINSA_ILi2ELi2EEENSA_ILi8ELi2EEELi128ELi8ELi8EEEaLi32EEENS1P_4warp24FragmentIteratorTensorOpIS1B_S1E_iNS_5ArrayIiLi4ELb1EEENSC_22ColumnMajorInterleavedILi32EEEEENS1P_6thread21LinearCombinationReluIaLi8EifLNS25_9ScaleType4KindE1ELNS_15FloatRoundStyleE2EEELi32EEENS17_30GemmIdentityThreadblockSwizzleILi1EEELNS1_8OperatorE0ENS1_17Conv2dProblemSizeELNS1_9GroupModeE0EEEEEvNT_6ParamsE,"",@"SHT_CUDA_INFO"
	.sectionflags	@""
	.align	4


	//----- nvinfo : EIATTR_CUDA_API_VERSION
	.align		4
        /*0000*/ 	.byte	0x04, 0x37
        /*0002*/ 	.short	(.L_282 - .L_281)
.L_281:
        /*0004*/ 	.word	0x00000082


	//----- nvinfo : EIATTR_SW2861232_WAR
	.align		4
.L_282:
        /*0008*/ 	.byte	0x01, 0x35
	.zero		2


	//----- nvinfo : EIATTR_PARAM_CBANK
	.align		4
        /*000c*/ 	.byte	0x04, 0x0a
        /*000e*/ 	.short	(.L_284 - .L_283)
	.align		4
.L_283:
        /*0010*/ 	.word	index@(.nv.constant0._ZN7cutlass6KernelINS_4conv6kernel23ImplicitGemmConvolutionINS1_11threadblock22ImplicitGemmMultistageINS_4gemm9GemmShapeILi128ELi128ELi64EEENS4_48Conv2dFpropActivationTileAccessIteratorOptimizedINS_11MatrixShapeILi128ELi64EEEaNS_6layout12TensorNCxHWxILi32EEENS_9transform29TransposePitchLinearThreadMapINSF_29PitchLinearWarpRakedThreadMapINS_16PitchLinearShapeILi4096ELi2EEELi128ENSI_ILi32ELi1EEELi16EEENSI_ILi2ELi16EEEEENS_12AlignedArrayIaLi16ELi16EEEEENSF_11threadblock25RegularTileAccessIteratorISB_aNSC_37RowMajorTensorOpMultiplicandCrosswiseILi8ELi32EEELi0ESN_Li16EEELNS_4arch14CacheOperation4KindE0ENS4_44Conv2dFpropFilterTileAccessIteratorOptimizedINSA_ILi64ELi128EEEaNSC_12TensorCxRSKxILi32EEESN_SP_Lb0EEENSS_IS10_aNSC_40ColumnMajorTensorOpMultiplicandCrosswiseILi8ELi32EEELi1ESN_Li16EEELSY_1ENS6_11threadblock9MmaPolicyINS6_4warp11MmaTensorOpINS7_ILi64ELi64ELi64EEEaSU_aS15_iSE_NS19_17MmaTensorOpPolicyINSW_3MmaINS7_ILi16ELi8ELi32EEELi32EaNSC_8RowMajorEaNSC_11ColumnMajorEiS1F_NSW_21OpMultiplyAddSaturateEEENSA_ILi1ELi1EEEEELi1ELb1EbEENSA_ILi0ELi0EEES1M_Li1EEELi3EbEENS_8epilogue11threadblock19InterleavedEpilogueIS8_S1L_Li1ENS1Q_37InterleavedConvPredicatedTileIteratorINS1Q_34InterleavedConvOutputTileThreadMapINSA_ILi2ELi2EEENSA_ILi8ELi2EEELi128ELi8ELi8EEEaLi32EEENS1P_4warp24FragmentIteratorTensorOpIS1B_S1E_iNS_5ArrayIiLi4ELb1EEENSC_22ColumnMajorInterleavedILi32EEEEENS1P_6thread21LinearCombinationReluIaLi8EifLNS25_9ScaleType4KindE1ELNS_15FloatRoundStyleE2EEELi32EEENS17_30GemmIdentityThreadblockSwizzleILi1EEELNS1_8OperatorE0ENS1_17Conv2dProblemSizeELNS1_9GroupModeE0EEEEEvNT_6ParamsE)
        /*0014*/ 	.short	0x0160
        /*0016*/ 	.short	0x0158


	//----- nvinfo : EIATTR_CBANK_PARAM_SIZE
	.align		4
.L_284:
        /*0018*/ 	.byte	0x03, 0x19
        /*001a*/ 	.short	0x0158


	//----- nvinfo : EIATTR_KPARAM_INFO
	.align		4
        /*001c*/ 	.byte	0x04, 0x17
        /*001e*/ 	.short	(.L_286 - .L_285)
.L_285:
        /*0020*/ 	.word	0x00000000
        /*0024*/ 	.short	0x0000
        /*0026*/ 	.short	0x0000
        /*0028*/ 	.byte	0x00, 0xf0, 0x61, 0x05


	//----- nvinfo : EIATTR_MAXREG_COUNT
	.align		4
.L_286:
        /*002c*/ 	.byte	0x03, 0x1b
        /*002e*/ 	.short	0x00ff


	//----- nvinfo : EIATTR_NUM_BARRIERS
	.align		4
        /*0030*/ 	.byte	0x02, 0x4c
        /*0032*/ 	.byte	0x01
	.zero		1


	//----- nvinfo : EIATTR_MERCURY_ISA_VERSION
	.align		4
        /*0034*/ 	.byte	0x03, 0x5f
        /*0036*/ 	.short	0x0000


	//----- nvinfo : EIATTR_COOP_GROUP_MASK_REGIDS
	.align		4
        /*0038*/ 	.byte	0x04, 0x29
        /*003a*/ 	.short	(.L_288 - .L_287)


	//   ....[0]....
.L_287:
        /*003c*/ 	.word	0xffffffff


	//----- nvinfo : EIATTR_COOP_GROUP_INSTR_OFFSETS
	.align		4
.L_288:
        /*0040*/ 	.byte	0x04, 0x28
        /*0042*/ 	.short	(.L_290 - .L_289)


	//   ....[0]....
.L_289:
        /*0044*/ 	.word	0x00000ff0


	//----- nvinfo : EIATTR_EXIT_INSTR_OFFSETS
	.align		4
.L_290:
        /*0048*/ 	.byte	0x04, 0x1c
        /*004a*/ 	.short	(.L_292 - .L_291)


	//   ....[0]....
.L_291:
        /*004c*/ 	.word	0x000000b0


	//   ....[1]....
        /*0050*/ 	.word	0x0000ae10


	//   ....[2]....
        /*0054*/ 	.word	0x0000ae40


	//   ....[3]....
        /*0058*/ 	.word	0x0000ae70


	//   ....[4]....
        /*005c*/ 	.word	0x0000af20


	//----- nvinfo : EIATTR_CTAIDZ_USED
	.align		4
.L_292:
        /*0060*/ 	.byte	0x01, 0x04
	.zero		2


	//----- nvinfo : EIATTR_CRS_STACK_SIZE
	.align		4
        /*0064*/ 	.byte	0x04, 0x1e
        /*0066*/ 	.short	(.L_294 - .L_293)
.L_293:
        /*0068*/ 	.word	0x00000000
.L_294:


//--------------------- .nv.info._ZN7cutlass6KernelINS_4conv6kernel23ImplicitGemmConvolutionINS1_11threadblock22ImplicitGemmMultistageINS_4gemm9GemmShapeILi128ELi64ELi64EEENS4_48Conv2dFpropActivationTileAccessIteratorOptimizedINS_11MatrixShapeILi128ELi64EEEaNS_6layout12TensorNCxHWxILi32EEENS_9transform29TransposePitchLinearThreadMapINSF_29PitchLinearWarpRakedThreadMapINS_16PitchLinearShapeILi4096ELi2EEELi64ENSI_ILi32ELi1EEELi16EEENSI_ILi2ELi16EEEEENS_12AlignedArrayIaLi16ELi16EEEEENSF_11threadblock25RegularTileAccessIteratorISB_aNSC_37RowMajorTensorOpMultiplicandCrosswiseILi8ELi32EEELi0ESN_Li16EEELNS_4arch14CacheOperation4KindE0ENS4_44Conv2dFpropFilterTileAccessIteratorOptimizedINSA_ILi64ELi64EEEaNSC_12TensorCxRSKxILi32EEENSG_INSH_INSI_ILi2048ELi2EEELi64ESK_Li16EEESM_EESP_Lb0EEENSS_IS10_aNSC_40ColumnMajorTensorOpMultiplicandCrosswiseILi8ELi32EEELi1ES15_Li16EEELSY_1ENS6_11threadblock9MmaPolicyINS6_4warp11MmaTensorOpINS7_ILi64ELi64ELi64EEEaSU_aS18_iSE_NS1C_17MmaTensorOpPolicyINSW_3MmaINS7_ILi16ELi8ELi32EEELi32EaNSC_8RowMajorEaNSC_11ColumnMajorEiS1I_NSW_21OpMultiplyAddSaturateEEENSA_ILi1ELi1EEEEELi1ELb1EbEENSA_ILi0ELi0EEES1P_Li1EEELi3EbEENS_8epilogue11threadblock19InterleavedEpilogueIS8_S1O_Li1ENS1T_37InterleavedConvPredicatedTileIteratorINS1T_34InterleavedConvOutputTileThreadMapINSA_ILi2ELi1EEENSA_ILi8ELi2EEELi64ELi8ELi8EEEaLi32EEENS1S_4warp24FragmentIteratorTensorOpIS1E_S1H_iNS_5ArrayIiLi4ELb1EEENSC_22ColumnMajorInterleavedILi32EEEEENS1S_6thread21LinearCombinationReluIaLi8EifLNS28_9ScaleType4KindE1ELNS_15FloatRoundStyleE2EEELi32EEENS1A_30GemmIdentityThreadblockSwizzleILi1EEELNS1_8OperatorE0ENS1_17Conv2dProblemSizeELNS1_9GroupModeE0EEEEEvNT_6ParamsE --------------------------
	.section	.nv.info._ZN7cutlass6KernelINS_4conv6kernel23ImplicitGemmConvolutionINS1_11threadblock22ImplicitGemmMultistageINS_4gemm9GemmShapeILi128ELi64ELi64EEENS4_48Conv2dFpropActivationTileAccessIteratorOptimizedINS_11MatrixShapeILi128ELi64EEEaNS_6layout12TensorNCxHWxILi32EEENS_9transform29TransposePitchLinearThreadMapINSF_29PitchLinearWarpRakedThreadMapINS_16PitchLinearShapeILi4096ELi2EEELi64ENSI_ILi32ELi1EEELi16EEENSI_ILi2ELi16EEEEENS_12AlignedArrayIaLi16ELi16EEEEENSF_11threadblock25RegularTileAccessIteratorISB_aNSC_37RowMajorTensorOpMultiplicandCrosswiseILi8ELi32EEELi0ESN_Li16EEELNS_4arch14CacheOperation4KindE0ENS4_44Conv2dFpropFilterTileAccessIteratorOptimizedINSA_ILi64ELi64EEEaNSC_12TensorCxRSKxILi32EEENSG_INSH_INSI_ILi2048ELi2EEELi64ESK_Li16EEESM_EESP_Lb0EEENSS_IS10_aNSC_40ColumnMajorTensorOpMultiplicandCrosswiseILi8ELi32EEELi1ES15_Li16EEELSY_1ENS6_11threadblock9MmaPolicyINS6_4warp11MmaTensorOpINS7_ILi64ELi64ELi64EEEaSU_aS18_iSE_NS1C_17MmaTensorOpPolicyINSW_3MmaINS7_ILi16ELi8ELi32EEELi32EaNSC_8RowMajorEaNSC_11ColumnMajorEiS1I_NSW_21OpMultiplyAddSaturateEEENSA_ILi1ELi1EEEEELi1ELb1EbEENSA_ILi0ELi0EEES1P_Li1EEELi3EbEENS_8epilogue11threadblock19InterleavedEpilogueIS8_S1O_Li1ENS1T_37InterleavedConvPredicatedTileIteratorINS1T_34InterleavedConvOutputTileThreadMapINSA_ILi2ELi1EEENSA_ILi8ELi2EEELi64ELi8ELi8EEEaLi32EEENS1S_4warp24FragmentIteratorTensorOpIS1E_S1H_iNS_5ArrayIiLi4ELb1EEENSC_22ColumnMajorInterleavedILi32EEEEENS1S_6thread21LinearCombinationReluIaLi8EifLNS28_9ScaleType4KindE1ELNS_15FloatRoundStyleE2EEELi32EEENS1A_30GemmIdentityThreadblockSwizzleILi1EEELNS1_8OperatorE0ENS1_17Conv2dProblemSizeELNS1_9GroupModeE0EEEEEvNT_6ParamsE,"",@"SHT_CUDA_INFO"
	.sectionflags	@""
	.align	4


	//----- nvinfo : EIATTR_CUDA_API_VERSION
	.align		4
        /*0000*/ 	.byte	0x04, 0x37
        /*0002*/ 	.short	(.L_296 - .L_295)
.L_295:
        /*0004*/ 	.word	0x00000082


	//----- nvinfo : EIATTR_SW2861232_WAR
	.align		4
.L_296:
        /*0008*/ 	.byte	0x01, 0x35
	.zero		2


	//----- nvinfo : EIATTR_PARAM_CBANK
	.align		4
        /*000c*/ 	.byte	0x04, 0x0a
        /*000e*/ 	.short	(.L_298 - .L_297)
	.align		4
.L_297:
        /*0010*/ 	.word	index@(.nv.constant0._ZN7cutlass6KernelINS_4conv6kernel23ImplicitGemmConvolutionINS1_11threadblock22ImplicitGemmMultistageINS_4gemm9GemmShapeILi128ELi64ELi64EEENS4_48Conv2dFpropActivationTileAccessIteratorOptimizedINS_11MatrixShapeILi128ELi64EEEaNS_6layout12TensorNCxHWxILi32EEENS_9transform29TransposePitchLinearThreadMapINSF_29PitchLinearWarpRakedThreadMapINS_16PitchLinearShapeILi4096ELi2EEELi64ENSI_ILi32ELi1EEELi16EEENSI_ILi2ELi16EEEEENS_12AlignedArrayIaLi16ELi16EEEEENSF_11threadblock25RegularTileAccessIteratorISB_aNSC_37RowMajorTensorOpMultiplicandCrosswiseILi8ELi32EEELi0ESN_Li16EEELNS_4arch14CacheOperation4KindE0ENS4_44Conv2dFpropFilterTileAccessIteratorOptimizedINSA_ILi64ELi64EEEaNSC_12TensorCxRSKxILi32EEENSG_INSH_INSI_ILi2048ELi2EEELi64ESK_Li16EEESM_EESP_Lb0EEENSS_IS10_aNSC_40ColumnMajorTensorOpMultiplicandCrosswiseILi8ELi32EEELi1ES15_Li16EEELSY_1ENS6_11threadblock9MmaPolicyINS6_4warp11MmaTensorOpINS7_ILi64ELi64ELi64EEEaSU_aS18_iSE_NS1C_17MmaTensorOpPolicyINSW_3MmaINS7_ILi16ELi8ELi32EEELi32EaNSC_8RowMajorEaNSC_11ColumnMajorEiS1I_NSW_21OpMultiplyAddSaturateEEENSA_ILi1ELi1EEEEELi1ELb1EbEENSA_ILi0ELi0EEES1P_Li1EEELi3EbEENS_8epilogue11threadblock19InterleavedEpilogueIS8_S1O_Li1ENS1T_37InterleavedConvPredicatedTileIteratorINS1T_34InterleavedConvOutputTileThreadMapINSA_ILi2ELi1EEENSA_ILi8ELi2EEELi64ELi8ELi8EEEaLi32EEENS1S_4warp24FragmentIteratorTensorOpIS1E_S1H_iNS_5ArrayIiLi4ELb1EEENSC_22ColumnMajorInterleavedILi32EEEEENS1S_6thread21LinearCombinationReluIaLi8EifLNS28_9ScaleType4KindE1ELNS_15FloatRoundStyleE2EEELi32EEENS1A_30GemmIdentityThreadblockSwizzleILi1EEELNS1_8OperatorE0ENS1_17Conv2dProblemSizeELNS1_9GroupModeE0EEEEEvNT_6ParamsE)
        /*0014*/ 	.short	0x0160
        /*0016*/ 	.short	0x0158


	//----- nvinfo : EIATTR_CBANK_PARAM_SIZE
	.align		4
.L_298:
        /*0018*/ 	.byte	0x03, 0x19
        /*001a*/ 	.short	0x0158


	//----- nvinfo : EIATTR_KPARAM_INFO
	.align		4
        /*001c*/ 	.byte	0x04, 0x17
        /*001e*/ 	.short	(.L_300 - .L_299)
.L_299:
        /*0020*/ 	.word	0x00000000
        /*0024*/ 	.short	0x0000
        /*0026*/ 	.short	0x0000
        /*0028*/ 	.byte	0x00, 0xf0, 0x61, 0x05


	//----- nvinfo : EIATTR_MAXREG_COUNT
	.align		4
.L_300:
        /*002c*/ 	.byte	0x03, 0x1b
        /*002e*/ 	.short	0x00ff


	//----- nvinfo : EIATTR_NUM_BARRIERS
	.align		4
        /*0030*/ 	.byte	0x02, 0x4c
        /*0032*/ 	.byte	0x01
	.zero		1


	//----- nvinfo : EIATTR_MERCURY_ISA_VERSION
	.align		4
        /*0034*/ 	.byte	0x03, 0x5f
        /*0036*/ 	.short	0x0000


	//----- nvinfo : EIATTR_COOP_GROUP_MASK_REGIDS
	.align		4
        /*0038*/ 	.byte	0x04, 0x29
        /*003a*/ 	.short	(.L_302 - .L_301)


	//   ....[0]....
.L_301:
        /*003c*/ 	.word	0xffffffff


	//----- nvinfo : EIATTR_COOP_GROUP_INSTR_OFFSETS
	.align		4
.L_302:
        /*0040*/ 	.byte	0x04, 0x28
        /*0042*/ 	.short	(.L_304 - .L_303)


	//   ....[0]....
.L_303:
        /*0044*/ 	.word	0x000029d0


	//----- nvinfo : EIATTR_EXIT_INSTR_OFFSETS
	.align		4
.L_304:
        /*0048*/ 	.byte	0x04, 0x1c
        /*004a*/ 	.short	(.L_306 - .L_305)


	//   ....[0]....
.L_305:
        /*004c*/ 	.word	0x000000b0


	//   ....[1]....
        /*0050*/ 	.word	0x0000bff0


	//   ....[2]....
        /*0054*/ 	.word	0x0000c020


	//   ....[3]....
        /*0058*/ 	.word	0x0000c050


	//   ....[4]....
        /*005c*/ 	.word	0x0000c100


	//----- nvinfo : EIATTR_CTAIDZ_USED
	.align		4
.L_306:
        /*0060*/ 	.byte	0x01, 0x04
	.zero		2


	//----- nvinfo : EIATTR_CRS_STACK_SIZE
	.align		4
        /*0064*/ 	.byte	0x04, 0x1e
        /*0066*/ 	.short	(.L_308 - .L_307)
.L_307:
        /*0068*/ 	.word	0x00000000
.L_308:


//--------------------- .nv.callgraph             --------------------------
	.section	.nv.callgraph,"",@"SHT_CUDA_CALLGRAPH"
	.align	4
	.sectionentsize	8
	.align		4
        /*0000*/ 	.word	0x00000000
	.align		4
        /*0004*/ 	.word	0xffffffff
	.align		4
        /*0008*/ 	.word	0x00000000
	.align		4
        /*000c*/ 	.word	0xfffffffe
	.align		4
        /*0010*/ 	.word	0x00000000
	.align		4
        /*0014*/ 	.word	0xfffffffd
	.align		4
        /*0018*/ 	.word	0x00000000
	.align		4
        /*001c*/ 	.word	0xfffffffc


//--------------------- .nv.rel.action            --------------------------
	.section	.nv.rel.action,"",@"SHT_CUDA_RELOCINFO"
	.align	8
	.sectionentsize	8
        /*0000*/ 	.byte	0x73, 0x00, 0x00, 0x00, 0x00, 0x00, 0x00, 0x00, 0x00, 0x00, 0x00, 0x11, 0x25, 0x00, 0x05, 0x36


//--------------------- .nv.constant4             --------------------------
	.section	.nv.constant4,"a",@progbits
	.align	8
	.align		8
.nv.constant4:
        /*0000*/ 	.dword	_ZN34_INTERNAL_cd730688_4_k_cu_371cd5504cuda3std3__45__cpo5beginE
	.align		8
        /*0008*/ 	.dword	_ZN34_INTERNAL_cd730688_4_k_cu_371cd5504cuda3std3__45__cpo3endE
	.align		8
        /*0010*/ 	.dword	_ZN34_INTERNAL_cd730688_4_k_cu_371cd5504cuda3std3__45__cpo6cbeginE
	.align		8
        /*0018*/ 	.dword	_ZN34_INTERNAL_cd730688_4_k_cu_371cd5504cuda3std3__45__cpo4cendE
	.align		8
        /*0020*/ 	.dword	_ZN34_INTERNAL_cd730688_4_k_cu_371cd5504cuda3std3__436_GLOBAL__N__cd730688_4_k_cu_371cd5506ignoreE
	.align		8
        /*0028*/ 	.dword	_ZN34_INTERNAL_cd730688_4_k_cu_371cd5504cuda3std3__419piecewise_constructE
	.align		8
        /*0030*/ 	.dword	_ZN34_INTERNAL_cd730688_4_k_cu_371cd5504cuda3std3__48in_placeE
	.align		8
        /*0038*/ 	.dword	_ZN34_INTERNAL_cd730688_4_k_cu_371cd5504cuda3std6ranges3__45__cpo4swapE
	.align		8
        /*0040*/ 	.dword	_ZN34_INTERNAL_cd730688_4_k_cu_371cd5504cuda3std6ranges3__45__cpo9iter_moveE
	.align		8
        /*0048*/ 	.dword	_ZN34_INTERNAL_cd730688_4_k_cu_371cd5504cute7productE
	.align		8
        /*0050*/ 	.dword	_ZN34_INTERNAL_cd730688_4_k_cu_371cd5504cute1_E


//--------------------- .nv.constant0._ZN7cutlass9reference6device6kernel21TensorScaleBiasConv2dINS_9TensorRefIiNS_6layout12TensorNCxHWxILi32EEEEENS4_IaS7_EEfNS4_IfNS5_8RowMajorEEENS_21NumericConverterClampIafEELi4ELi4ELi16ELi8EEEvNS_4conv17Conv2dProblemSizeET_T0_T1_T2_SJ_ --------------------------
	.section	.nv.constant0._ZN7cutlass9reference6device6kernel21TensorScaleBiasConv2dINS_9TensorRefIiNS_6layout12TensorNCxHWxILi32EEEEENS4_IaS7_EEfNS4_IfNS5_8RowMajorEEENS_21NumericConverterClampIafEELi4ELi4ELi16ELi8EEEvNS_4conv17Conv2dProblemSizeET_T0_T1_T2_SJ_,"a",@progbits
	.sectionflags	@""
	.align	4
.nv.constant0._ZN7cutlass9reference6device6kernel21TensorScaleBiasConv2dINS_9TensorRefIiNS_6layout12TensorNCxHWxILi32EEEEENS4_IaS7_EEfNS4_IfNS5_8RowMajorEEENS_21NumericConverterClampIafEELi4ELi4ELi16ELi8EEEvNS_4conv17Conv2dProblemSizeET_T0_T1_T2_SJ_:
	.zero		512


//--------------------- .nv.constant0._ZN7cutlass9reference6device6kernel11Conv2dWgradIaNS_6layout12TensorNCxHWxILi32EEEaNS4_12TensorCxRSKxILi32EEEiS6_iiNS_16NumericConverterIiiLNS_15FloatRoundStyleE2EEENS_12multiply_addIiiiEELi2ELi4ELi8ELi16EEEvNS_4conv17Conv2dProblemSizeENS_9TensorRefIT_T0_EENSG_IT1_T2_EENSG_IT3_T4_EESP_T5_SQ_ --------------------------
	.section	.nv.constant0._ZN7cutlass9reference6device6kernel11Conv2dWgradIaNS_6layout12TensorNCxHWxILi32EEEaNS4_12TensorCxRSKxILi32EEEiS6_iiNS_16NumericConverterIiiLNS_15FloatRoundStyleE2EEENS_12multiply_addIiiiEELi2ELi4ELi8ELi16EEEvNS_4conv17Conv2dProblemSizeENS_9TensorRefIT_T0_EENSG_IT1_T2_EENSG_IT3_T4_EESP_T5_SQ_,"a",@progbits
	.sectionflags	@""
	.align	4
.nv.constant0._ZN7cutlass9reference6device6kernel11Conv2dWgradIaNS_6layout12TensorNCxHWxILi32EEEaNS4_12TensorCxRSKxILi32EEEiS6_iiNS_16NumericConverterIiiLNS_15FloatRoundStyleE2EEENS_12multiply_addIiiiEELi2ELi4ELi8ELi16EEEvNS_4conv17Conv2dProblemSizeENS_9TensorRefIT_T0_EENSG_IT1_T2_EENSG_IT3_T4_EESP_T5_SQ_:
	.zero		528


//--------------------- .nv.constant0._ZN7cutlass9reference6device6kernel11Conv2dDgradIaNS_6layout12TensorNCxHWxILi32EEEaNS4_12TensorCxRSKxILi32EEEiS6_iiNS_16NumericConverterIiiLNS_15FloatRoundStyleE2EEENS_12multiply_addIiiiEELi2ELi4ELi16ELi8EEEvNS_4conv17Conv2dProblemSizeENS_9TensorRefIT_T0_EENSG_IT1_T2_EENSG_IT3_T4_EESP_T5_SQ_ --------------------------
	.section	.nv.constant0._ZN7cutlass9reference6device6kernel11Conv2dDgradIaNS_6layout12TensorNCxHWxILi32EEEaNS4_12TensorCxRSKxILi32EEEiS6_iiNS_16NumericConverterIiiLNS_15FloatRoundStyleE2EEENS_12multiply_addIiiiEELi2ELi4ELi16ELi8EEEvNS_4conv17Conv2dProblemSizeENS_9TensorRefIT_T0_EENSG_IT1_T2_EENSG_IT3_T4_EESP_T5_SQ_,"a",@progbits
	.sectionflags	@""
	.align	4
.nv.constant0._ZN7cutlass9reference6device6kernel11Conv2dDgradIaNS_6layout12TensorNCxHWxILi32EEEaNS4_12TensorCxRSKxILi32EEEiS6_iiNS_16NumericConverterIiiLNS_15FloatRoundStyleE2EEENS_12multiply_addIiiiEELi2ELi4ELi16ELi8EEEvNS_4conv17Conv2dProblemSizeENS_9TensorRefIT_T0_EENSG_IT1_T2_EENSG_IT3_T4_EESP_T5_SQ_:
	.zero		528


//--------------------- .nv.constant0._ZN7cutlass9reference6device6kernel11Conv2dFpropIaNS_6layout12TensorNCxHWxILi32EEEaNS4_12TensorCxRSKxILi32EEEiS6_iiNS_16NumericConverterIiiLNS_15FloatRoundStyleE2EEENS_12multiply_addIiiiEELi4ELi4ELi16ELi8EEEvNS_4conv17Conv2dProblemSizeENS_9TensorRefIT_T0_EENSG_IT1_T2_EENSG_IT3_T4_EESP_T5_SQ_ --------------------------
	.section	.nv.constant0._ZN7cutlass9reference6device6kernel11Conv2dFpropIaNS_6layout12TensorNCxHWxILi32EEEaNS4_12TensorCxRSKxILi32EEEiS6_iiNS_16NumericConverterIiiLNS_15FloatRoundStyleE2EEENS_12multiply_addIiiiEELi4ELi4ELi16ELi8EEEvNS_4conv17Conv2dProblemSizeENS_9TensorRefIT_T0_EENSG_IT1_T2_EENSG_IT3_T4_EESP_T5_SQ_,"a",@progbits
	.sectionflags	@""
	.align	4
.nv.constant0._ZN7cutlass9reference6device6kernel11Conv2dFpropIaNS_6layout12TensorNCxHWxILi32EEEaNS4_12TensorCxRSKxILi32EEEiS6_iiNS_16NumericConverterIiiLNS_15FloatRoundStyleE2EEENS_12multiply_addIiiiEELi4ELi4ELi16ELi8EEEvNS_4conv17Conv2dProblemSizeENS_9TensorRefIT_T0_EENSG_IT1_T2_EENSG_IT3_T4_EESP_T5_SQ_:
	.zero		528


//--------------------- .nv.constant0._ZN7cutlass9reference6device6kernel13TensorForEachINS1_6detail14TensorReLuFuncIaNS_6layout12TensorNCxHWxILi32EEEEELi4ENS9_6ParamsEEEvNS_5CoordIXT0_EilEET1_ --------------------------
	.section	.nv.constant0._ZN7cutlass9reference6device6kernel13TensorForEachINS1_6detail14TensorReLuFuncIaNS_6layout12TensorNCxHWxILi32EEEEELi4ENS9_6ParamsEEEvNS_5CoordIXT0_EilEET1_,"a",@progbits
	.sectionflags	@""
	.align	4
.nv.constant0._ZN7cutlass9reference6device6kernel13TensorForEachINS1_6detail14TensorReLuFuncIaNS_6layout12TensorNCxHWxILi32EEEEELi4ENS9_6ParamsEEEvNS_5CoordIXT0_EilEET1_:
	.zero		416


//--------------------- .nv.constant0._ZN7cutlass9reference6device6kernel11Conv2dWgradIaNS_6layout12TensorNCxHWxILi32EEEaNS4_12TensorCxRSKxILi32EEEaS6_fiNS_21NumericConverterClampIafEENS_12multiply_addIiiiEELi2ELi4ELi8ELi16EEEvNS_4conv17Conv2dProblemSizeENS_9TensorRefIT_T0_EENSF_IT1_T2_EENSF_IT3_T4_EESO_T5_SP_ --------------------------
	.section	.nv.constant0._ZN7cutlass9reference6device6kernel11Conv2dWgradIaNS_6layout12TensorNCxHWxILi32EEEaNS4_12TensorCxRSKxILi32EEEaS6_fiNS_21NumericConverterClampIafEENS_12multiply_addIiiiEELi2ELi4ELi8ELi16EEEvNS_4conv17Conv2dProblemSizeENS_9TensorRefIT_T0_EENSF_IT1_T2_EENSF_IT3_T4_EESO_T5_SP_,"a",@progbits
	.sectionflags	@""
	.align	4
.nv.constant0._ZN7cutlass9reference6device6kernel11Conv2dWgradIaNS_6layout12TensorNCxHWxILi32EEEaNS4_12TensorCxRSKxILi32EEEaS6_fiNS_21NumericConverterClampIafEENS_12multiply_addIiiiEELi2ELi4ELi8ELi16EEEvNS_4conv17Conv2dProblemSizeENS_9TensorRefIT_T0_EENSF_IT1_T2_EENSF_IT3_T4_EESO_T5_SP_:
	.zero		528


//--------------------- .nv.constant0._ZN7cutlass9reference6device6kernel11Conv2dDgradIaNS_6layout12TensorNCxHWxILi32EEEaNS4_12TensorCxRSKxILi32EEEaS6_fiNS_21NumericConverterClampIafEENS_12multiply_addIiiiEELi2ELi4ELi16ELi8EEEvNS_4conv17Conv2dProblemSizeENS_9TensorRefIT_T0_EENSF_IT1_T2_EENSF_IT3_T4_EESO_T5_SP_ --------------------------
	.section	.nv.constant0._ZN7cutlass9reference6device6kernel11Conv2dDgradIaNS_6layout12TensorNCxHWxILi32EEEaNS4_12TensorCxRSKxILi32EEEaS6_fiNS_21NumericConverterClampIafEENS_12multiply_addIiiiEELi2ELi4ELi16ELi8EEEvNS_4conv17Conv2dProblemSizeENS_9TensorRefIT_T0_EENSF_IT1_T2_EENSF_IT3_T4_EESO_T5_SP_,"a",@progbits
	.sectionflags	@""
	.align	4
.nv.constant0._ZN7cutlass9reference6device6kernel11Conv2dDgradIaNS_6layout12TensorNCxHWxILi32EEEaNS4_12TensorCxRSKxILi32EEEaS6_fiNS_21NumericConverterClampIafEENS_12multiply_addIiiiEELi2ELi4ELi16ELi8EEEvNS_4conv17Conv2dProblemSizeENS_9TensorRefIT_T0_EENSF_IT1_T2_EENSF_IT3_T4_EESO_T5_SP_:
	.zero		528


//--------------------- .nv.constant0._ZN7cutlass9reference6device6kernel11Conv2dFpropIaNS_6layout12TensorNCxHWxILi32EEEaNS4_12TensorCxRSKxILi32EEEaS6_fiNS_21NumericConverterClampIafEENS_12multiply_addIiiiEELi4ELi4ELi16ELi8EEEvNS_4conv17Conv2dProblemSizeENS_9TensorRefIT_T0_EENSF_IT1_T2_EENSF_IT3_T4_EESO_T5_SP_ --------------------------
	.section	.nv.constant0._ZN7cutlass9reference6device6kernel11Conv2dFpropIaNS_6layout12TensorNCxHWxILi32EEEaNS4_12TensorCxRSKxILi32EEEaS6_fiNS_21NumericConverterClampIafEENS_12multiply_addIiiiEELi4ELi4ELi16ELi8EEEvNS_4conv17Conv2dProblemSizeENS_9TensorRefIT_T0_EENSF_IT1_T2_EENSF_IT3_T4_EESO_T5_SP_,"a",@progbits
	.sectionflags	@""
	.align	4
.nv.constant0._ZN7cutlass9reference6device6kernel11Conv2dFpropIaNS_6layout12TensorNCxHWxILi32EEEaNS4_12TensorCxRSKxILi32EEEaS6_fiNS_21NumericConverterClampIafEENS_12multiply_addIiiiEELi4ELi4ELi16ELi8EEEvNS_4conv17Conv2dProblemSizeENS_9TensorRefIT_T0_EENSF_IT1_T2_EENSF_IT3_T4_EESO_T5_SP_:
	.zero		528


//--------------------- .nv.constant2._ZN7cutlass6KernelINS_4conv6kernel26B2bImplicitGemmConvolutionINS1_11threadblock40B2bImplicitGemmMultistageSmemAccumulatorINS_4gemm9GemmShapeILi64ELi64ELi64EEENS4_48Conv2dFpropActivationTileAccessIteratorOptimizedINS_11MatrixShapeILi64ELi64EEEaNS_6layout12TensorNCxHWxILi32EEENS_9transform29TransposePitchLinearThreadMapINSF_29PitchLinearWarpRakedThreadMapINS_16PitchLinearShapeILi2048ELi2EEELi128ENSI_ILi32ELi1EEELi16EEENSI_ILi2ELi16EEEEENS_12AlignedArrayIaLi16ELi16EEEEENSF_11threadblock25RegularTileAccessIteratorISB_aNSC_37RowMajorTensorOpMultiplicandCrosswiseILi8ELi32EEELi0ESN_Li16EEELNS_4arch14CacheOperation4KindE0ENS4_44Conv2dFpropFilterTileAccessIteratorOptimizedISB_aNSC_12TensorCxRSKxILi32EEESN_SP_Lb0EEENSS_ISB_aNSC_40ColumnMajorTensorOpMultiplicandCrosswiseILi8ELi32EEELi1ESN_Li16EEELSY_1ENSR_14VectorIteratorINSR_30PredicatedVectorAccessIteratorISB_NSA_ILi32ELi32EEEfNSC_8RowMajorELi4ELb0EEEEENS_8epilogue4warp24FragmentIteratorTensorOpINS7_ILi32ELi32ELi64EEENS7_ILi16ELi8ELi32EEEiNS_5ArrayIiLi4ELb1EEENSC_22ColumnMajorInterleavedILi16EEEEENS1D_20TileIteratorTensorOpIS1F_S1G_aS1K_EENS7_ILi64ELi256ELi64EEENS6_4warp44MmaTensorOpMultiplicandTileIteratorCanonicalINSA_ILi64ELi32EEELNS6_7OperandE0EaS1K_NSA_ILi16ELi32EEELi1ELi32ELi1EEENSZ_INSA_ILi64ELi256EEEaS11_NSG_INSH_INSI_ILi8192ELi2EEELi128ESK_Li16EEESM_EESP_Lb0EEENSS_IS1V_aS14_Li1ES1Y_Li16EEELSY_1ENS1C_6thread21LinearCombinationReluIaLi2EifLNS21_9ScaleType4KindE2ELNS_15FloatRoundStyleE2EEENS6_11threadblock9MmaPolicyINS1P_11MmaTensorOpIS1F_aSU_aS14_iSE_NS1P_17MmaTensorOpPolicyINSW_3MmaIS1G_Li32EaS19_aNSC_11ColumnMajorEiS19_NSW_21OpMultiplyAddSaturateEEENSA_ILi1ELi1EEEEELi1ELb1EbEENSA_ILi0ELi0EEES2I_Li1EEENS28_INS29_IS8_aSU_aS14_iSE_S2G_Li1ELb1EbEES2I_S2I_Li1EEELi3EbEENS1C_11threadblock19InterleavedEpilogueIS1O_S2K_Li1ENS2N_37InterleavedConvPredicatedTileIteratorINS2N_34InterleavedConvOutputTileThreadMapINSA_ILi1ELi4EEENSA_ILi8ELi2EEELi128ELi8ELi8EEEaLi32EEENS1E_IS8_S1G_iS1I_NS1J_ILi32EEEEENS22_IaLi8EifLS24_1ELS25_2EEELi32EEENS27_30GemmIdentityThreadblockSwizzleILi1EEELNS1_8OperatorE0ENS1_17Conv2dProblemSizeEEEEEvNT_6ParamsE --------------------------
	.section	.nv.constant2._ZN7cutlass6KernelINS_4conv6kernel26B2bImplicitGemmConvolutionINS1_11threadblock40B2bImplicitGemmMultistageSmemAccumulatorINS_4gemm9GemmShapeILi64ELi64ELi64EEENS4_48Conv2dFpropActivationTileAccessIteratorOptimizedINS_11MatrixShapeILi64ELi64EEEaNS_6layout12TensorNCxHWxILi32EEENS_9transform29TransposePitchLinearThreadMapINSF_29PitchLinearWarpRakedThreadMapINS_16PitchLinearShapeILi2048ELi2EEELi128ENSI_ILi32ELi1EEELi16EEENSI_ILi2ELi16EEEEENS_12AlignedArrayIaLi16ELi16EEEEENSF_11threadblock25RegularTileAccessIteratorISB_aNSC_37RowMajorTensorOpMultiplicandCrosswiseILi8ELi32EEELi0ESN_Li16EEELNS_4arch14CacheOperation4KindE0ENS4_44Conv2dFpropFilterTileAccessIteratorOptimizedISB_aNSC_12TensorCxRSKxILi32EEESN_SP_Lb0EEENSS_ISB_aNSC_40ColumnMajorTensorOpMultiplicandCrosswiseILi8ELi32EEELi1ESN_Li16EEELSY_1ENSR_14VectorIteratorINSR_30PredicatedVectorAccessIteratorISB_NSA_ILi32ELi32EEEfNSC_8RowMajorELi4ELb0EEEEENS_8epilogue4warp24FragmentIteratorTensorOpINS7_ILi32ELi32ELi64EEENS7_ILi16ELi8ELi32EEEiNS_5ArrayIiLi4ELb1EEENSC_22ColumnMajorInterleavedILi16EEEEENS1D_20TileIteratorTensorOpIS1F_S1G_aS1K_EENS7_ILi64ELi256ELi64EEENS6_4warp44MmaTensorOpMultiplicandTileIteratorCanonicalINSA_ILi64ELi32EEELNS6_7OperandE0EaS1K_NSA_ILi16ELi32EEELi1ELi32ELi1EEENSZ_INSA_ILi64ELi256EEEaS11_NSG_INSH_INSI_ILi8192ELi2EEELi128ESK_Li16EEESM_EESP_Lb0EEENSS_IS1V_aS14_Li1ES1Y_Li16EEELSY_1ENS1C_6thread21LinearCombinationReluIaLi2EifLNS21_9ScaleType4KindE2ELNS_15FloatRoundStyleE2EEENS6_11threadblock9MmaPolicyINS1P_11MmaTensorOpIS1F_aSU_aS14_iSE_NS1P_17MmaTensorOpPolicyINSW_3MmaIS1G_Li32EaS19_aNSC_11ColumnMajorEiS19_NSW_21OpMultiplyAddSaturateEEENSA_ILi1ELi1EEEEELi1ELb1EbEENSA_ILi0ELi0EEES2I_Li1EEENS28_INS29_IS8_aSU_aS14_iSE_S2G_Li1ELb1EbEES2I_S2I_Li1EEELi3EbEENS1C_11threadblock19InterleavedEpilogueIS1O_S2K_Li1ENS2N_37InterleavedConvPredicatedTileIteratorINS2N_34InterleavedConvOutputTileThreadMapINSA_ILi1ELi4EEENSA_ILi8ELi2EEELi128ELi8ELi8EEEaLi32EEENS1E_IS8_S1G_iS1I_NS1J_ILi32EEEEENS22_IaLi8EifLS24_1ELS25_2EEELi32EEENS27_30GemmIdentityThreadblockSwizzleILi1EEELNS1_8OperatorE0ENS1_17Conv2dProblemSizeEEEEEvNT_6ParamsE,"a",@progbits
	.sectionflags	@""
	.align	4
.nv.constant2._ZN7cutlass6KernelINS_4conv6kernel26B2bImplicitGemmConvolutionINS1_11threadblock40B2bImplicitGemmMultistageSmemAccumulatorINS_4gemm9GemmShapeILi64ELi64ELi64EEENS4_48Conv2dFpropActivationTileAccessIteratorOptimizedINS_11MatrixShapeILi64ELi64EEEaNS_6layout12TensorNCxHWxILi32EEENS_9transform29TransposePitchLinearThreadMapINSF_29PitchLinearWarpRakedThreadMapINS_16PitchLinearShapeILi2048ELi2EEELi128ENSI_ILi32ELi1EEELi16EEENSI_ILi2ELi16EEEEENS_12AlignedArrayIaLi16ELi16EEEEENSF_11threadblock25RegularTileAccessIteratorISB_aNSC_37RowMajorTensorOpMultiplicandCrosswiseILi8ELi32EEELi0ESN_Li16EEELNS_4arch14CacheOperation4KindE0ENS4_44Conv2dFpropFilterTileAccessIteratorOptimizedISB_aNSC_12TensorCxRSKxILi32EEESN_SP_Lb0EEENSS_ISB_aNSC_40ColumnMajorTensorOpMultiplicandCrosswiseILi8ELi32EEELi1ESN_Li16EEELSY_1ENSR_14VectorIteratorINSR_30PredicatedVectorAccessIteratorISB_NSA_ILi32ELi32EEEfNSC_8RowMajorELi4ELb0EEEEENS_8epilogue4warp24FragmentIteratorTensorOpINS7_ILi32ELi32ELi64EEENS7_ILi16ELi8ELi32EEEiNS_5ArrayIiLi4ELb1EEENSC_22ColumnMajorInterleavedILi16EEEEENS1D_20TileIteratorTensorOpIS1F_S1G_aS1K_EENS7_ILi64ELi256ELi64EEENS6_4warp44MmaTensorOpMultiplicandTileIteratorCanonicalINSA_ILi64ELi32EEELNS6_7OperandE0EaS1K_NSA_ILi16ELi32EEELi1ELi32ELi1EEENSZ_INSA_ILi64ELi256EEEaS11_NSG_INSH_INSI_ILi8192ELi2EEELi128ESK_Li16EEESM_EESP_Lb0EEENSS_IS1V_aS14_Li1ES1Y_Li16EEELSY_1ENS1C_6thread21LinearCombinationReluIaLi2EifLNS21_9ScaleType4KindE2ELNS_15FloatRoundStyleE2EEENS6_11threadblock9MmaPolicyINS1P_11MmaTensorOpIS1F_aSU_aS14_iSE_NS1P_17MmaTensorOpPolicyINSW_3MmaIS1G_Li32EaS19_aNSC_11ColumnMajorEiS19_NSW_21OpMultiplyAddSaturateEEENSA_ILi1ELi1EEEEELi1ELb1EbEENSA_ILi0ELi0EEES2I_Li1EEENS28_INS29_IS8_aSU_aS14_iSE_S2G_Li1ELb1EbEES2I_S2I_Li1EEELi3EbEENS1C_11threadblock19InterleavedEpilogueIS1O_S2K_Li1ENS2N_37InterleavedConvPredicatedTileIteratorINS2N_34InterleavedConvOutputTileThreadMapINSA_ILi1ELi4EEENSA_ILi8ELi2EEELi128ELi8ELi8EEEaLi32EEENS1E_IS8_S1G_iS1I_NS1J_ILi32EEEEENS22_IaLi8EifLS24_1ELS25_2EEELi32EEENS27_30GemmIdentityThreadblockSwizzleILi1EEELNS1_8OperatorE0ENS1_17Conv2dProblemSizeEEEEEvNT_6ParamsE:
        /*0000*/ 	.byte	0xd0, 0x00, 0x00, 0x00, 0x00, 0x00, 0x00, 0x00


//--------------------- .nv.constant0._ZN7cutlass6KernelINS_4conv6kernel26B2bImplicitGemmConvolutionINS1_11threadblock40B2bImplicitGemmMultistageSmemAccumulatorINS_4gemm9GemmShapeILi64ELi64ELi64EEENS4_48Conv2dFpropActivationTileAccessIteratorOptimizedINS_11MatrixShapeILi64ELi64EEEaNS_6layout12TensorNCxHWxILi32EEENS_9transform29TransposePitchLinearThreadMapINSF_29PitchLinearWarpRakedThreadMapINS_16PitchLinearShapeILi2048ELi2EEELi128ENSI_ILi32ELi1EEELi16EEENSI_ILi2ELi16EEEEENS_12AlignedArrayIaLi16ELi16EEEEENSF_11threadblock25RegularTileAccessIteratorISB_aNSC_37RowMajorTensorOpMultiplicandCrosswiseILi8ELi32EEELi0ESN_Li16EEELNS_4arch14CacheOperation4KindE0ENS4_44Conv2dFpropFilterTileAccessIteratorOptimizedISB_aNSC_12TensorCxRSKxILi32EEESN_SP_Lb0EEENSS_ISB_aNSC_40ColumnMajorTensorOpMultiplicandCrosswiseILi8ELi32EEELi1ESN_Li16EEELSY_1ENSR_14VectorIteratorINSR_30PredicatedVectorAccessIteratorISB_NSA_ILi32ELi32EEEfNSC_8RowMajorELi4ELb0EEEEENS_8epilogue4warp24FragmentIteratorTensorOpINS7_ILi32ELi32ELi64EEENS7_ILi16ELi8ELi32EEEiNS_5ArrayIiLi4ELb1EEENSC_22ColumnMajorInterleavedILi16EEEEENS1D_20TileIteratorTensorOpIS1F_S1G_aS1K_EENS7_ILi64ELi256ELi64EEENS6_4warp44MmaTensorOpMultiplicandTileIteratorCanonicalINSA_ILi64ELi32EEELNS6_7OperandE0EaS1K_NSA_ILi16ELi32EEELi1ELi32ELi1EEENSZ_INSA_ILi64ELi256EEEaS11_NSG_INSH_INSI_ILi8192ELi2EEELi128ESK_Li16EEESM_EESP_Lb0EEENSS_IS1V_aS14_Li1ES1Y_Li16EEELSY_1ENS1C_6thread21LinearCombinationReluIaLi2EifLNS21_9ScaleType4KindE2ELNS_15FloatRoundStyleE2EEENS6_11threadblock9MmaPolicyINS1P_11MmaTensorOpIS1F_aSU_aS14_iSE_NS1P_17MmaTensorOpPolicyINSW_3MmaIS1G_Li32EaS19_aNSC_11ColumnMajorEiS19_NSW_21OpMultiplyAddSaturateEEENSA_ILi1ELi1EEEEELi1ELb1EbEENSA_ILi0ELi0EEES2I_Li1EEENS28_INS29_IS8_aSU_aS14_iSE_S2G_Li1ELb1EbEES2I_S2I_Li1EEELi3EbEENS1C_11threadblock19InterleavedEpilogueIS1O_S2K_Li1ENS2N_37InterleavedConvPredicatedTileIteratorINS2N_34InterleavedConvOutputTileThreadMapINSA_ILi1ELi4EEENSA_ILi8ELi2EEELi128ELi8ELi8EEEaLi32EEENS1E_IS8_S1G_iS1I_NS1J_ILi32EEEEENS22_IaLi8EifLS24_1ELS25_2EEELi32EEENS27_30GemmIdentityThreadblockSwizzleILi1EEELNS1_8OperatorE0ENS1_17Conv2dProblemSizeEEEEEvNT_6ParamsE --------------------------
	.section	.nv.constant0._ZN7cutlass6KernelINS_4conv6kernel26B2bImplicitGemmConvolutionINS1_11threadblock40B2bImplicitGemmMultistageSmemAccumulatorINS_4gemm9GemmShapeILi64ELi64ELi64EEENS4_48Conv2dFpropActivationTileAccessIteratorOptimizedINS_11MatrixShapeILi64ELi64EEEaNS_6layout12TensorNCxHWxILi32EEENS_9transform29TransposePitchLinearThreadMapINSF_29PitchLinearWarpRakedThreadMapINS_16PitchLinearShapeILi2048ELi2EEELi128ENSI_ILi32ELi1EEELi16EEENSI_ILi2ELi16EEEEENS_12AlignedArrayIaLi16ELi16EEEEENSF_11threadblock25RegularTileAccessIteratorISB_aNSC_37RowMajorTensorOpMultiplicandCrosswiseILi8ELi32EEELi0ESN_Li16EEELNS_4arch14CacheOperation4KindE0ENS4_44Conv2dFpropFilterTileAccessIteratorOptimizedISB_aNSC_12TensorCxRSKxILi32EEESN_SP_Lb0EEENSS_ISB_aNSC_40ColumnMajorTensorOpMultiplicandCrosswiseILi8ELi32EEELi1ESN_Li16EEELSY_1ENSR_14VectorIteratorINSR_30PredicatedVectorAccessIteratorISB_NSA_ILi32ELi32EEEfNSC_8RowMajorELi4ELb0EEEEENS_8epilogue4warp24FragmentIteratorTensorOpINS7_ILi32ELi32ELi64EEENS7_ILi16ELi8ELi32EEEiNS_5ArrayIiLi4ELb1EEENSC_22ColumnMajorInterleavedILi16EEEEENS1D_20TileIteratorTensorOpIS1F_S1G_aS1K_EENS7_ILi64ELi256ELi64EEENS6_4warp44MmaTensorOpMultiplicandTileIteratorCanonicalINSA_ILi64ELi32EEELNS6_7OperandE0EaS1K_NSA_ILi16ELi32EEELi1ELi32ELi1EEENSZ_INSA_ILi64ELi256EEEaS11_NSG_INSH_INSI_ILi8192ELi2EEELi128ESK_Li16EEESM_EESP_Lb0EEENSS_IS1V_aS14_Li1ES1Y_Li16EEELSY_1ENS1C_6thread21LinearCombinationReluIaLi2EifLNS21_9ScaleType4KindE2ELNS_15FloatRoundStyleE2EEENS6_11threadblock9MmaPolicyINS1P_11MmaTensorOpIS1F_aSU_aS14_iSE_NS1P_17MmaTensorOpPolicyINSW_3MmaIS1G_Li32EaS19_aNSC_11ColumnMajorEiS19_NSW_21OpMultiplyAddSaturateEEENSA_ILi1ELi1EEEEELi1ELb1EbEENSA_ILi0ELi0EEES2I_Li1EEENS28_INS29_IS8_aSU_aS14_iSE_S2G_Li1ELb1EbEES2I_S2I_Li1EEELi3EbEENS1C_11threadblock19InterleavedEpilogueIS1O_S2K_Li1ENS2N_37InterleavedConvPredicatedTileIteratorINS2N_34InterleavedConvOutputTileThreadMapINSA_ILi1ELi4EEENSA_ILi8ELi2EEELi128ELi8ELi8EEEaLi32EEENS1E_IS8_S1G_iS1I_NS1J_ILi32EEEEENS22_IaLi8EifLS24_1ELS25_2EEELi32EEENS27_30GemmIdentityThreadblockSwizzleILi1EEELNS1_8OperatorE0ENS1_17Conv2dProblemSizeEEEEEvNT_6ParamsE,"a",@progbits
	.sectionflags	@""
	.align	4
.nv.constant0._ZN7cutlass6KernelINS_4conv6kernel26B2bImplicitGemmConvolutionINS1_11threadblock40B2bImplicitGemmMultistageSmemAccumulatorINS_4gemm9GemmShapeILi64ELi64ELi64EEENS4_48Conv2dFpropActivationTileAccessIteratorOptimizedINS_11MatrixShapeILi64ELi64EEEaNS_6layout12TensorNCxHWxILi32EEENS_9transform29TransposePitchLinearThreadMapINSF_29PitchLinearWarpRakedThreadMapINS_16PitchLinearShapeILi2048ELi2EEELi128ENSI_ILi32ELi1EEELi16EEENSI_ILi2ELi16EEEEENS_12AlignedArrayIaLi16ELi16EEEEENSF_11threadblock25RegularTileAccessIteratorISB_aNSC_37RowMajorTensorOpMultiplicandCrosswiseILi8ELi32EEELi0ESN_Li16EEELNS_4arch14CacheOperation4KindE0ENS4_44Conv2dFpropFilterTileAccessIteratorOptimizedISB_aNSC_12TensorCxRSKxILi32EEESN_SP_Lb0EEENSS_ISB_aNSC_40ColumnMajorTensorOpMultiplicandCrosswiseILi8ELi32EEELi1ESN_Li16EEELSY_1ENSR_14VectorIteratorINSR_30PredicatedVectorAccessIteratorISB_NSA_ILi32ELi32EEEfNSC_8RowMajorELi4ELb0EEEEENS_8epilogue4warp24FragmentIteratorTensorOpINS7_ILi32ELi32ELi64EEENS7_ILi16ELi8ELi32EEEiNS_5ArrayIiLi4ELb1EEENSC_22ColumnMajorInterleavedILi16EEEEENS1D_20TileIteratorTensorOpIS1F_S1G_aS1K_EENS7_ILi64ELi256ELi64EEENS6_4warp44MmaTensorOpMultiplicandTileIteratorCanonicalINSA_ILi64ELi32EEELNS6_7OperandE0EaS1K_NSA_ILi16ELi32EEELi1ELi32ELi1EEENSZ_INSA_ILi64ELi256EEEaS11_NSG_INSH_INSI_ILi8192ELi2EEELi128ESK_Li16EEESM_EESP_Lb0EEENSS_IS1V_aS14_Li1ES1Y_Li16EEELSY_1ENS1C_6thread21LinearCombinationReluIaLi2EifLNS21_9ScaleType4KindE2ELNS_15FloatRoundStyleE2EEENS6_11threadblock9MmaPolicyINS1P_11MmaTensorOpIS1F_aSU_aS14_iSE_NS1P_17MmaTensorOpPolicyINSW_3MmaIS1G_Li32EaS19_aNSC_11ColumnMajorEiS19_NSW_21OpMultiplyAddSaturateEEENSA_ILi1ELi1EEEEELi1ELb1EbEENSA_ILi0ELi0EEES2I_Li1EEENS28_INS29_IS8_aSU_aS14_iSE_S2G_Li1ELb1EbEES2I_S2I_Li1EEELi3EbEENS1C_11threadblock19InterleavedEpilogueIS1O_S2K_Li1ENS2N_37InterleavedConvPredicatedTileIteratorINS2N_34InterleavedConvOutputTileThreadMapINSA_ILi1ELi4EEENSA_ILi8ELi2EEELi128ELi8ELi8EEEaLi32EEENS1E_IS8_S1G_iS1I_NS1J_ILi32EEEEENS22_IaLi8EifLS24_1ELS25_2EEELi32EEENS27_30GemmIdentityThreadblockSwizzleILi1EEELNS1_8OperatorE0ENS1_17Conv2dProblemSizeEEEEEvNT_6ParamsE:
	.zero		904


//--------------------- .nv.constant2._ZN7cutlass6KernelINS_4conv6kernel23ImplicitGemmConvolutionINS1_11threadblock22ImplicitGemmMultistageINS_4gemm9GemmShapeILi128ELi128ELi64EEENS4_48Conv2dFpropActivationTileAccessIteratorOptimizedINS_11MatrixShapeILi128ELi64EEEaNS_6layout12TensorNCxHWxILi32EEENS_9transform29TransposePitchLinearThreadMapINSF_29PitchLinearWarpRakedThreadMapINS_16PitchLinearShapeILi4096ELi2EEELi128ENSI_ILi32ELi1EEELi16EEENSI_ILi2ELi16EEEEENS_12AlignedArrayIaLi16ELi16EEEEENSF_11threadblock25RegularTileAccessIteratorISB_aNSC_37RowMajorTensorOpMultiplicandCrosswiseILi8ELi32EEELi0ESN_Li16EEELNS_4arch14CacheOperation4KindE0ENS4_44Conv2dFpropFilterTileAccessIteratorOptimizedINSA_ILi64ELi128EEEaNSC_12TensorCxRSKxILi32EEESN_SP_Lb0EEENSS_IS10_aNSC_40ColumnMajorTensorOpMultiplicandCrosswiseILi8ELi32EEELi1ESN_Li16EEELSY_1ENS6_11threadblock9MmaPolicyINS6_4warp11MmaTensorOpINS7_ILi64ELi64ELi64EEEaSU_aS15_iSE_NS19_17MmaTensorOpPolicyINSW_3MmaINS7_ILi16ELi8ELi32EEELi32EaNSC_8RowMajorEaNSC_11ColumnMajorEiS1F_NSW_21OpMultiplyAddSaturateEEENSA_ILi1ELi1EEEEELi1ELb1EbEENSA_ILi0ELi0EEES1M_Li1EEELi3EbEENS_8epilogue11threadblock19InterleavedEpilogueIS8_S1L_Li1ENS1Q_37InterleavedConvPredicatedTileIteratorINS1Q_34InterleavedConvOutputTileThreadMapINSA_ILi2ELi2EEENSA_ILi8ELi2EEELi128ELi8ELi8EEEaLi32EEENS1P_4warp24FragmentIteratorTensorOpIS1B_S1E_iNS_5ArrayIiLi4ELb1EEENSC_22ColumnMajorInterleavedILi32EEEEENS1P_6thread21LinearCombinationReluIaLi8EifLNS25_9ScaleType4KindE1ELNS_15FloatRoundStyleE2EEELi32EEENS17_30GemmIdentityThreadblockSwizzleILi1EEELNS1_8OperatorE0ENS1_17Conv2dProblemSizeELNS1_9GroupModeE0EEEEEvNT_6ParamsE --------------------------
	.section	.nv.constant2._ZN7cutlass6KernelINS_4conv6kernel23ImplicitGemmConvolutionINS1_11threadblock22ImplicitGemmMultistageINS_4gemm9GemmShapeILi128ELi128ELi64EEENS4_48Conv2dFpropActivationTileAccessIteratorOptimizedINS_11MatrixShapeILi128ELi64EEEaNS_6layout12TensorNCxHWxILi32EEENS_9transform29TransposePitchLinearThreadMapINSF_29PitchLinearWarpRakedThreadMapINS_16PitchLinearShapeILi4096ELi2EEELi128ENSI_ILi32ELi1EEELi16EEENSI_ILi2ELi16EEEEENS_12AlignedArrayIaLi16ELi16EEEEENSF_11threadblock25RegularTileAccessIteratorISB_aNSC_37RowMajorTensorOpMultiplicandCrosswiseILi8ELi32EEELi0ESN_Li16EEELNS_4arch14CacheOperation4KindE0ENS4_44Conv2dFpropFilterTileAccessIteratorOptimizedINSA_ILi64ELi128EEEaNSC_12TensorCxRSKxILi32EEESN_SP_Lb0EEENSS_IS10_aNSC_40ColumnMajorTensorOpMultiplicandCrosswiseILi8ELi32EEELi1ESN_Li16EEELSY_1ENS6_11threadblock9MmaPolicyINS6_4warp11MmaTensorOpINS7_ILi64ELi64ELi64EEEaSU_aS15_iSE_NS19_17MmaTensorOpPolicyINSW_3MmaINS7_ILi16ELi8ELi32EEELi32EaNSC_8RowMajorEaNSC_11ColumnMajorEiS1F_NSW_21OpMultiplyAddSaturateEEENSA_ILi1ELi1EEEEELi1ELb1EbEENSA_ILi0ELi0EEES1M_Li1EEELi3EbEENS_8epilogue11threadblock19InterleavedEpilogueIS8_S1L_Li1ENS1Q_37InterleavedConvPredicatedTileIteratorINS1Q_34InterleavedConvOutputTileThreadMapINSA_ILi2ELi2EEENSA_ILi8ELi2EEELi128ELi8ELi8EEEaLi32EEENS1P_4warp24FragmentIteratorTensorOpIS1B_S1E_iNS_5ArrayIiLi4ELb1EEENSC_22ColumnMajorInterleavedILi32EEEEENS1P_6thread21LinearCombinationReluIaLi8EifLNS25_9ScaleType4KindE1ELNS_15FloatRoundStyleE2EEELi32EEENS17_30GemmIdentityThreadblockSwizzleILi1EEELNS1_8OperatorE0ENS1_17Conv2dProblemSizeELNS1_9GroupModeE0EEEEEvNT_6ParamsE,"a",@progbits
	.sectionflags	@""
	.align	4
.nv.constant2._ZN7cutlass6KernelINS_4conv6kernel23ImplicitGemmConvolutionINS1_11threadblock22ImplicitGemmMultistageINS_4gemm9GemmShapeILi128ELi128ELi64EEENS4_48Conv2dFpropActivationTileAccessIteratorOptimizedINS_11MatrixShapeILi128ELi64EEEaNS_6layout12TensorNCxHWxILi32EEENS_9transform29TransposePitchLinearThreadMapINSF_29PitchLinearWarpRakedThreadMapINS_16PitchLinearShapeILi4096ELi2EEELi128ENSI_ILi32ELi1EEELi16EEENSI_ILi2ELi16EEEEENS_12AlignedArrayIaLi16ELi16EEEEENSF_11threadblock25RegularTileAccessIteratorISB_aNSC_37RowMajorTensorOpMultiplicandCrosswiseILi8ELi32EEELi0ESN_Li16EEELNS_4arch14CacheOperation4KindE0ENS4_44Conv2dFpropFilterTileAccessIteratorOptimizedINSA_ILi64ELi128EEEaNSC_12TensorCxRSKxILi32EEESN_SP_Lb0EEENSS_IS10_aNSC_40ColumnMajorTensorOpMultiplicandCrosswiseILi8ELi32EEELi1ESN_Li16EEELSY_1ENS6_11threadblock9MmaPolicyINS6_4warp11MmaTensorOpINS7_ILi64ELi64ELi64EEEaSU_aS15_iSE_NS19_17MmaTensorOpPolicyINSW_3MmaINS7_ILi16ELi8ELi32EEELi32EaNSC_8RowMajorEaNSC_11ColumnMajorEiS1F_NSW_21OpMultiplyAddSaturateEEENSA_ILi1ELi1EEEEELi1ELb1EbEENSA_ILi0ELi0EEES1M_Li1EEELi3EbEENS_8epilogue11threadblock19InterleavedEpilogueIS8_S1L_Li1ENS1Q_37InterleavedConvPredicatedTileIteratorINS1Q_34InterleavedConvOutputTileThreadMapINSA_ILi2ELi2EEENSA_ILi8ELi2EEELi128ELi8ELi8EEEaLi32EEENS1P_4warp24FragmentIteratorTensorOpIS1B_S1E_iNS_5ArrayIiLi4ELb1EEENSC_22ColumnMajorInterleavedILi32EEEEENS1P_6thread21LinearCombinationReluIaLi8EifLNS25_9ScaleType4KindE1ELNS_15FloatRoundStyleE2EEELi32EEENS17_30GemmIdentityThreadblockSwizzleILi1EEELNS1_8OperatorE0ENS1_17Conv2dProblemSizeELNS1_9GroupModeE0EEEEEvNT_6ParamsE:
        /*0000*/ 	.byte	0x80, 0x00, 0x00, 0x00, 0x00, 0x00, 0x00, 0x00


//--------------------- .nv.constant0._ZN7cutlass6KernelINS_4conv6kernel23ImplicitGemmConvolutionINS1_11threadblock22ImplicitGemmMultistageINS_4gemm9GemmShapeILi128ELi128ELi64EEENS4_48Conv2dFpropActivationTileAccessIteratorOptimizedINS_11MatrixShapeILi128ELi64EEEaNS_6layout12TensorNCxHWxILi32EEENS_9transform29TransposePitchLinearThreadMapINSF_29PitchLinearWarpRakedThreadMapINS_16PitchLinearShapeILi4096ELi2EEELi128ENSI_ILi32ELi1EEELi16EEENSI_ILi2ELi16EEEEENS_12AlignedArrayIaLi16ELi16EEEEENSF_11threadblock25RegularTileAccessIteratorISB_aNSC_37RowMajorTensorOpMultiplicandCrosswiseILi8ELi32EEELi0ESN_Li16EEELNS_4arch14CacheOperation4KindE0ENS4_44Conv2dFpropFilterTileAccessIteratorOptimizedINSA_ILi64ELi128EEEaNSC_12TensorCxRSKxILi32EEESN_SP_Lb0EEENSS_IS10_aNSC_40ColumnMajorTensorOpMultiplicandCrosswiseILi8ELi32EEELi1ESN_Li16EEELSY_1ENS6_11threadblock9MmaPolicyINS6_4warp11MmaTensorOpINS7_ILi64ELi64ELi64EEEaSU_aS15_iSE_NS19_17MmaTensorOpPolicyINSW_3MmaINS7_ILi16ELi8ELi32EEELi32EaNSC_8RowMajorEaNSC_11ColumnMajorEiS1F_NSW_21OpMultiplyAddSaturateEEENSA_ILi1ELi1EEEEELi1ELb1EbEENSA_ILi0ELi0EEES1M_Li1EEELi3EbEENS_8epilogue11threadblock19InterleavedEpilogueIS8_S1L_Li1ENS1Q_37InterleavedConvPredicatedTileIteratorINS1Q_34InterleavedConvOutputTileThreadMapINSA_ILi2ELi2EEENSA_ILi8ELi2EEELi128ELi8ELi8EEEaLi32EEENS1P_4warp24FragmentIteratorTensorOpIS1B_S1E_iNS_5ArrayIiLi4ELb1EEENSC_22ColumnMajorInterleavedILi32EEEEENS1P_6thread21LinearCombinationReluIaLi8EifLNS25_9ScaleType4KindE1ELNS_15FloatRoundStyleE2EEELi32EEENS17_30GemmIdentityThreadblockSwizzleILi1EEELNS1_8OperatorE0ENS1_17Conv2dProblemSizeELNS1_9GroupModeE0EEEEEvNT_6ParamsE --------------------------
	.section	.nv.constant0._ZN7cutlass6KernelINS_4conv6kernel23ImplicitGemmConvolutionINS1_11threadblock22ImplicitGemmMultistageINS_4gemm9GemmShapeILi128ELi128ELi64EEENS4_48Conv2dFpropActivationTileAccessIteratorOptimizedINS_11MatrixShapeILi128ELi64EEEaNS_6layout12TensorNCxHWxILi32EEENS_9transform29TransposePitchLinearThreadMapINSF_29PitchLinearWarpRakedThreadMapINS_16PitchLinearShapeILi4096ELi2EEELi128ENSI_ILi32ELi1EEELi16EEENSI_ILi2ELi16EEEEENS_12AlignedArrayIaLi16ELi16EEEEENSF_11threadblock25RegularTileAccessIteratorISB_aNSC_37RowMajorTensorOpMultiplicandCrosswiseILi8ELi32EEELi0ESN_Li16EEELNS_4arch14CacheOperation4KindE0ENS4_44Conv2dFpropFilterTileAccessIteratorOptimizedINSA_ILi64ELi128EEEaNSC_12TensorCxRSKxILi32EEESN_SP_Lb0EEENSS_IS10_aNSC_40ColumnMajorTensorOpMultiplicandCrosswiseILi8ELi32EEELi1ESN_Li16EEELSY_1ENS6_11threadblock9MmaPolicyINS6_4warp11MmaTensorOpINS7_ILi64ELi64ELi64EEEaSU_aS15_iSE_NS19_17MmaTensorOpPolicyINSW_3MmaINS7_ILi16ELi8ELi32EEELi32EaNSC_8RowMajorEaNSC_11ColumnMajorEiS1F_NSW_21OpMultiplyAddSaturateEEENSA_ILi1ELi1EEEEELi1ELb1EbEENSA_ILi0ELi0EEES1M_Li1EEELi3EbEENS_8epilogue11threadblock19InterleavedEpilogueIS8_S1L_Li1ENS1Q_37InterleavedConvPredicatedTileIteratorINS1Q_34InterleavedConvOutputTileThreadMapINSA_ILi2ELi2EEENSA_ILi8ELi2EEELi128ELi8ELi8EEEaLi32EEENS1P_4warp24FragmentIteratorTensorOpIS1B_S1E_iNS_5ArrayIiLi4ELb1EEENSC_22ColumnMajorInterleavedILi32EEEEENS1P_6thread21LinearCombinationReluIaLi8EifLNS25_9ScaleType4KindE1ELNS_15FloatRoundStyleE2EEELi32EEENS17_30GemmIdentityThreadblockSwizzleILi1EEELNS1_8OperatorE0ENS1_17Conv2dProblemSizeELNS1_9GroupModeE0EEEEEvNT_6ParamsE,"a",@progbits
	.sectionflags	@""
	.align	4
.nv.constant0._ZN7cutlass6KernelINS_4conv6kernel23ImplicitGemmConvolutionINS1_11threadblock22ImplicitGemmMultistageINS_4gemm9GemmShapeILi128ELi128ELi64EEENS4_48Conv2dFpropActivationTileAccessIteratorOptimizedINS_11MatrixShapeILi128ELi64EEEaNS_6layout12TensorNCxHWxILi32EEENS_9transform29TransposePitchLinearThreadMapINSF_29PitchLinearWarpRakedThreadMapINS_16PitchLinearShapeILi4096ELi2EEELi128ENSI_ILi32ELi1EEELi16EEENSI_ILi2ELi16EEEEENS_12AlignedArrayIaLi16ELi16EEEEENSF_11threadblock25RegularTileAccessIteratorISB_aNSC_37RowMajorTensorOpMultiplicandCrosswiseILi8ELi32EEELi0ESN_Li16EEELNS_4arch14CacheOperation4KindE0ENS4_44Conv2dFpropFilterTileAccessIteratorOptimizedINSA_ILi64ELi128EEEaNSC_12TensorCxRSKxILi32EEESN_SP_Lb0EEENSS_IS10_aNSC_40ColumnMajorTensorOpMultiplicandCrosswiseILi8ELi32EEELi1ESN_Li16EEELSY_1ENS6_11threadblock9MmaPolicyINS6_4warp11MmaTensorOpINS7_ILi64ELi64ELi64EEEaSU_aS15_iSE_NS19_17MmaTensorOpPolicyINSW_3MmaINS7_ILi16ELi8ELi32EEELi32EaNSC_8RowMajorEaNSC_11ColumnMajorEiS1F_NSW_21OpMultiplyAddSaturateEEENSA_ILi1ELi1EEEEELi1ELb1EbEENSA_ILi0ELi0EEES1M_Li1EEELi3EbEENS_8epilogue11threadblock19InterleavedEpilogueIS8_S1L_Li1ENS1Q_37InterleavedConvPredicatedTileIteratorINS1Q_34InterleavedConvOutputTileThreadMapINSA_ILi2ELi2EEENSA_ILi8ELi2EEELi128ELi8ELi8EEEaLi32EEENS1P_4warp24FragmentIteratorTensorOpIS1B_S1E_iNS_5ArrayIiLi4ELb1EEENSC_22ColumnMajorInterleavedILi32EEEEENS1P_6thread21LinearCombinationReluIaLi8EifLNS25_9ScaleType4KindE1ELNS_15FloatRoundStyleE2EEELi32EEENS17_30GemmIdentityThreadblockSwizzleILi1EEELNS1_8OperatorE0ENS1_17Conv2dProblemSizeELNS1_9GroupModeE0EEEEEvNT_6ParamsE:
	.zero		696


//--------------------- .nv.constant2._ZN7cutlass6KernelINS_4conv6kernel23ImplicitGemmConvolutionINS1_11threadblock22ImplicitGemmMultistageINS_4gemm9GemmShapeILi128ELi64ELi64EEENS4_48Conv2dFpropActivationTileAccessIteratorOptimizedINS_11MatrixShapeILi128ELi64EEEaNS_6layout12TensorNCxHWxILi32EEENS_9transform29TransposePitchLinearThreadMapINSF_29PitchLinearWarpRakedThreadMapINS_16PitchLinearShapeILi4096ELi2EEELi64ENSI_ILi32ELi1EEELi16EEENSI_ILi2ELi16EEEEENS_12AlignedArrayIaLi16ELi16EEEEENSF_11threadblock25RegularTileAccessIteratorISB_aNSC_37RowMajorTensorOpMultiplicandCrosswiseILi8ELi32EEELi0ESN_Li16EEELNS_4arch14CacheOperation4KindE0ENS4_44Conv2dFpropFilterTileAccessIteratorOptimizedINSA_ILi64ELi64EEEaNSC_12TensorCxRSKxILi32EEENSG_INSH_INSI_ILi2048ELi2EEELi64ESK_Li16EEESM_EESP_Lb0EEENSS_IS10_aNSC_40ColumnMajorTensorOpMultiplicandCrosswiseILi8ELi32EEELi1ES15_Li16EEELSY_1ENS6_11threadblock9MmaPolicyINS6_4warp11MmaTensorOpINS7_ILi64ELi64ELi64EEEaSU_aS18_iSE_NS1C_17MmaTensorOpPolicyINSW_3MmaINS7_ILi16ELi8ELi32EEELi32EaNSC_8RowMajorEaNSC_11ColumnMajorEiS1I_NSW_21OpMultiplyAddSaturateEEENSA_ILi1ELi1EEEEELi1ELb1EbEENSA_ILi0ELi0EEES1P_Li1EEELi3EbEENS_8epilogue11threadblock19InterleavedEpilogueIS8_S1O_Li1ENS1T_37InterleavedConvPredicatedTileIteratorINS1T_34InterleavedConvOutputTileThreadMapINSA_ILi2ELi1EEENSA_ILi8ELi2EEELi64ELi8ELi8EEEaLi32EEENS1S_4warp24FragmentIteratorTensorOpIS1E_S1H_iNS_5ArrayIiLi4ELb1EEENSC_22ColumnMajorInterleavedILi32EEEEENS1S_6thread21LinearCombinationReluIaLi8EifLNS28_9ScaleType4KindE1ELNS_15FloatRoundStyleE2EEELi32EEENS1A_30GemmIdentityThreadblockSwizzleILi1EEELNS1_8OperatorE0ENS1_17Conv2dProblemSizeELNS1_9GroupModeE0EEEEEvNT_6ParamsE --------------------------
	.section	.nv.constant2._ZN7cutlass6KernelINS_4conv6kernel23ImplicitGemmConvolutionINS1_11threadblock22ImplicitGemmMultistageINS_4gemm9GemmShapeILi128ELi64ELi64EEENS4_48Conv2dFpropActivationTileAccessIteratorOptimizedINS_11MatrixShapeILi128ELi64EEEaNS_6layout12TensorNCxHWxILi32EEENS_9transform29TransposePitchLinearThreadMapINSF_29PitchLinearWarpRakedThreadMapINS_16PitchLinearShapeILi4096ELi2EEELi64ENSI_ILi32ELi1EEELi16EEENSI_ILi2ELi16EEEEENS_12AlignedArrayIaLi16ELi16EEEEENSF_11threadblock25RegularTileAccessIteratorISB_aNSC_37RowMajorTensorOpMultiplicandCrosswiseILi8ELi32EEELi0ESN_Li16EEELNS_4arch14CacheOperation4KindE0ENS4_44Conv2dFpropFilterTileAccessIteratorOptimizedINSA_ILi64ELi64EEEaNSC_12TensorCxRSKxILi32EEENSG_INSH_INSI_ILi2048ELi2EEELi64ESK_Li16EEESM_EESP_Lb0EEENSS_IS10_aNSC_40ColumnMajorTensorOpMultiplicandCrosswiseILi8ELi32EEELi1ES15_Li16EEELSY_1ENS6_11threadblock9MmaPolicyINS6_4warp11MmaTensorOpINS7_ILi64ELi64ELi64EEEaSU_aS18_iSE_NS1C_17MmaTensorOpPolicyINSW_3MmaINS7_ILi16ELi8ELi32EEELi32EaNSC_8RowMajorEaNSC_11ColumnMajorEiS1I_NSW_21OpMultiplyAddSaturateEEENSA_ILi1ELi1EEEEELi1ELb1EbEENSA_ILi0ELi0EEES1P_Li1EEELi3EbEENS_8epilogue11threadblock19InterleavedEpilogueIS8_S1O_Li1ENS1T_37InterleavedConvPredicatedTileIteratorINS1T_34InterleavedConvOutputTileThreadMapINSA_ILi2ELi1EEENSA_ILi8ELi2EEELi64ELi8ELi8EEEaLi32EEENS1S_4warp24FragmentIteratorTensorOpIS1E_S1H_iNS_5ArrayIiLi4ELb1EEENSC_22ColumnMajorInterleavedILi32EEEEENS1S_6thread21LinearCombinationReluIaLi8EifLNS28_9ScaleType4KindE1ELNS_15FloatRoundStyleE2EEELi32EEENS1A_30GemmIdentityThreadblockSwizzleILi1EEELNS1_8OperatorE0ENS1_17Conv2dProblemSizeELNS1_9GroupModeE0EEEEEvNT_6ParamsE,"a",@progbits
	.sectionflags	@""
	.align	4
.nv.constant2._ZN7cutlass6KernelINS_4conv6kernel23ImplicitGemmConvolutionINS1_11threadblock22ImplicitGemmMultistageINS_4gemm9GemmShapeILi128ELi64ELi64EEENS4_48Conv2dFpropActivationTileAccessIteratorOptimizedINS_11MatrixShapeILi128ELi64EEEaNS_6layout12TensorNCxHWxILi32EEENS_9transform29TransposePitchLinearThreadMapINSF_29PitchLinearWarpRakedThreadMapINS_16PitchLinearShapeILi4096ELi2EEELi64ENSI_ILi32ELi1EEELi16EEENSI_ILi2ELi16EEEEENS_12AlignedArrayIaLi16ELi16EEEEENSF_11threadblock25RegularTileAccessIteratorISB_aNSC_37RowMajorTensorOpMultiplicandCrosswiseILi8ELi32EEELi0ESN_Li16EEELNS_4arch14CacheOperation4KindE0ENS4_44Conv2dFpropFilterTileAccessIteratorOptimizedINSA_ILi64ELi64EEEaNSC_12TensorCxRSKxILi32EEENSG_INSH_INSI_ILi2048ELi2EEELi64ESK_Li16EEESM_EESP_Lb0EEENSS_IS10_aNSC_40ColumnMajorTensorOpMultiplicandCrosswiseILi8ELi32EEELi1ES15_Li16EEELSY_1ENS6_11threadblock9MmaPolicyINS6_4warp11MmaTensorOpINS7_ILi64ELi64ELi64EEEaSU_aS18_iSE_NS1C_17MmaTensorOpPolicyINSW_3MmaINS7_ILi16ELi8ELi32EEELi32EaNSC_8RowMajorEaNSC_11ColumnMajorEiS1I_NSW_21OpMultiplyAddSaturateEEENSA_ILi1ELi1EEEEELi1ELb1EbEENSA_ILi0ELi0EEES1P_Li1EEELi3EbEENS_8epilogue11threadblock19InterleavedEpilogueIS8_S1O_Li1ENS1T_37InterleavedConvPredicatedTileIteratorINS1T_34InterleavedConvOutputTileThreadMapINSA_ILi2ELi1EEENSA_ILi8ELi2EEELi64ELi8ELi8EEEaLi32EEENS1S_4warp24FragmentIteratorTensorOpIS1E_S1H_iNS_5ArrayIiLi4ELb1EEENSC_22ColumnMajorInterleavedILi32EEEEENS1S_6thread21LinearCombinationReluIaLi8EifLNS28_9ScaleType4KindE1ELNS_15FloatRoundStyleE2EEELi32EEENS1A_30GemmIdentityThreadblockSwizzleILi1EEELNS1_8OperatorE0ENS1_17Conv2dProblemSizeELNS1_9GroupModeE0EEEEEvNT_6ParamsE:
        /*0000*/ 	.byte	0x80, 0x00, 0x00, 0x00, 0x00, 0x00, 0x00, 0x00


//--------------------- .nv.constant0._ZN7cutlass6KernelINS_4conv6kernel23ImplicitGemmConvolutionINS1_11threadblock22ImplicitGemmMultistageINS_4gemm9GemmShapeILi128ELi64ELi64EEENS4_48Conv2dFpropActivationTileAccessIteratorOptimizedINS_11MatrixShapeILi128ELi64EEEaNS_6layout12TensorNCxHWxILi32EEENS_9transform29TransposePitchLinearThreadMapINSF_29PitchLinearWarpRakedThreadMapINS_16PitchLinearShapeILi4096ELi2EEELi64ENSI_ILi32ELi1EEELi16EEENSI_ILi2ELi16EEEEENS_12AlignedArrayIaLi16ELi16EEEEENSF_11threadblock25RegularTileAccessIteratorISB_aNSC_37RowMajorTensorOpMultiplicandCrosswiseILi8ELi32EEELi0ESN_Li16EEELNS_4arch14CacheOperation4KindE0ENS4_44Conv2dFpropFilterTileAccessIteratorOptimizedINSA_ILi64ELi64EEEaNSC_12TensorCxRSKxILi32EEENSG_INSH_INSI_ILi2048ELi2EEELi64ESK_Li16EEESM_EESP_Lb0EEENSS_IS10_aNSC_40ColumnMajorTensorOpMultiplicandCrosswiseILi8ELi32EEELi1ES15_Li16EEELSY_1ENS6_11threadblock9MmaPolicyINS6_4warp11MmaTensorOpINS7_ILi64ELi64ELi64EEEaSU_aS18_iSE_NS1C_17MmaTensorOpPolicyINSW_3MmaINS7_ILi16ELi8ELi32EEELi32EaNSC_8RowMajorEaNSC_11ColumnMajorEiS1I_NSW_21OpMultiplyAddSaturateEEENSA_ILi1ELi1EEEEELi1ELb1EbEENSA_ILi0ELi0EEES1P_Li1EEELi3EbEENS_8epilogue11threadblock19InterleavedEpilogueIS8_S1O_Li1ENS1T_37InterleavedConvPredicatedTileIteratorINS1T_34InterleavedConvOutputTileThreadMapINSA_ILi2ELi1EEENSA_ILi8ELi2EEELi64ELi8ELi8EEEaLi32EEENS1S_4warp24FragmentIteratorTensorOpIS1E_S1H_iNS_5ArrayIiLi4ELb1EEENSC_22ColumnMajorInterleavedILi32EEEEENS1S_6thread21LinearCombinationReluIaLi8EifLNS28_9ScaleType4KindE1ELNS_15FloatRoundStyleE2EEELi32EEENS1A_30GemmIdentityThreadblockSwizzleILi1EEELNS1_8OperatorE0ENS1_17Conv2dProblemSizeELNS1_9GroupModeE0EEEEEvNT_6ParamsE --------------------------
	.section	.nv.constant0._ZN7cutlass6KernelINS_4conv6kernel23ImplicitGemmConvolutionINS1_11threadblock22ImplicitGemmMultistageINS_4gemm9GemmShapeILi128ELi64ELi64EEENS4_48Conv2dFpropActivationTileAccessIteratorOptimizedINS_11MatrixShapeILi128ELi64EEEaNS_6layout12TensorNCxHWxILi32EEENS_9transform29TransposePitchLinearThreadMapINSF_29PitchLinearWarpRakedThreadMapINS_16PitchLinearShapeILi4096ELi2EEELi64ENSI_ILi32ELi1EEELi16EEENSI_ILi2ELi16EEEEENS_12AlignedArrayIaLi16ELi16EEEEENSF_11threadblock25RegularTileAccessIteratorISB_aNSC_37RowMajorTensorOpMultiplicandCrosswiseILi8ELi32EEELi0ESN_Li16EEELNS_4arch14CacheOperation4KindE0ENS4_44Conv2dFpropFilterTileAccessIteratorOptimizedINSA_ILi64ELi64EEEaNSC_12TensorCxRSKxILi32EEENSG_INSH_INSI_ILi2048ELi2EEELi64ESK_Li16EEESM_EESP_Lb0EEENSS_IS10_aNSC_40ColumnMajorTensorOpMultiplicandCrosswiseILi8ELi32EEELi1ES15_Li16EEELSY_1ENS6_11threadblock9MmaPolicyINS6_4warp11MmaTensorOpINS7_ILi64ELi64ELi64EEEaSU_aS18_iSE_NS1C_17MmaTensorOpPolicyINSW_3MmaINS7_ILi16ELi8ELi32EEELi32EaNSC_8RowMajorEaNSC_11ColumnMajorEiS1I_NSW_21OpMultiplyAddSaturateEEENSA_ILi1ELi1EEEEELi1ELb1EbEENSA_ILi0ELi0EEES1P_Li1EEELi3EbEENS_8epilogue11threadblock19InterleavedEpilogueIS8_S1O_Li1ENS1T_37InterleavedConvPredicatedTileIteratorINS1T_34InterleavedConvOutputTileThreadMapINSA_ILi2ELi1EEENSA_ILi8ELi2EEELi64ELi8ELi8EEEaLi32EEENS1S_4warp24FragmentIteratorTensorOpIS1E_S1H_iNS_5ArrayIiLi4ELb1EEENSC_22ColumnMajorInterleavedILi32EEEEENS1S_6thread21LinearCombinationReluIaLi8EifLNS28_9ScaleType4KindE1ELNS_15FloatRoundStyleE2EEELi32EEENS1A_30GemmIdentityThreadblockSwizzleILi1EEELNS1_8OperatorE0ENS1_17Conv2dProblemSizeELNS1_9GroupModeE0EEEEEvNT_6ParamsE,"a",@progbits
	.sectionflags	@""
	.align	4
.nv.constant0._ZN7cutlass6KernelINS_4conv6kernel23ImplicitGemmConvolutionINS1_11threadblock22ImplicitGemmMultistageINS_4gemm9GemmShapeILi128ELi64ELi64EEENS4_48Conv2dFpropActivationTileAccessIteratorOptimizedINS_11MatrixShapeILi128ELi64EEEaNS_6layout12TensorNCxHWxILi32EEENS_9transform29TransposePitchLinearThreadMapINSF_29PitchLinearWarpRakedThreadMapINS_16PitchLinearShapeILi4096ELi2EEELi64ENSI_ILi32ELi1EEELi16EEENSI_ILi2ELi16EEEEENS_12AlignedArrayIaLi16ELi16EEEEENSF_11threadblock25RegularTileAccessIteratorISB_aNSC_37RowMajorTensorOpMultiplicandCrosswiseILi8ELi32EEELi0ESN_Li16EEELNS_4arch14CacheOperation4KindE0ENS4_44Conv2dFpropFilterTileAccessIteratorOptimizedINSA_ILi64ELi64EEEaNSC_12TensorCxRSKxILi32EEENSG_INSH_INSI_ILi2048ELi2EEELi64ESK_Li16EEESM_EESP_Lb0EEENSS_IS10_aNSC_40ColumnMajorTensorOpMultiplicandCrosswiseILi8ELi32EEELi1ES15_Li16EEELSY_1ENS6_11threadblock9MmaPolicyINS6_4warp11MmaTensorOpINS7_ILi64ELi64ELi64EEEaSU_aS18_iSE_NS1C_17MmaTensorOpPolicyINSW_3MmaINS7_ILi16ELi8ELi32EEELi32EaNSC_8RowMajorEaNSC_11ColumnMajorEiS1I_NSW_21OpMultiplyAddSaturateEEENSA_ILi1ELi1EEEEELi1ELb1EbEENSA_ILi0ELi0EEES1P_Li1EEELi3EbEENS_8epilogue11threadblock19InterleavedEpilogueIS8_S1O_Li1ENS1T_37InterleavedConvPredicatedTileIteratorINS1T_34InterleavedConvOutputTileThreadMapINSA_ILi2ELi1EEENSA_ILi8ELi2EEELi64ELi8ELi8EEEaLi32EEENS1S_4warp24FragmentIteratorTensorOpIS1E_S1H_iNS_5ArrayIiLi4ELb1EEENSC_22ColumnMajorInterleavedILi32EEEEENS1S_6thread21LinearCombinationReluIaLi8EifLNS28_9ScaleType4KindE1ELNS_15FloatRoundStyleE2EEELi32EEENS1A_30GemmIdentityThreadblockSwizzleILi1EEELNS1_8OperatorE0ENS1_17Conv2dProblemSizeELNS1_9GroupModeE0EEEEEvNT_6ParamsE:
	.zero		696


//--------------------- .text._ZN7cutlass9reference6device6kernel21TensorScaleBiasConv2dINS_9TensorRefIiNS_6layout12TensorNCxHWxILi32EEEEENS4_IaS7_EEfNS4_IfNS5_8RowMajorEEENS_21NumericConverterClampIafEELi4ELi4ELi16ELi8EEEvNS_4conv17Conv2dProblemSizeET_T0_T1_T2_SJ_ --------------------------
	.section	.text._ZN7cutlass9reference6device6kernel21TensorScaleBiasConv2dINS_9TensorRefIiNS_6layout12TensorNCxHWxILi32EEEEENS4_IaS7_EEfNS4_IfNS5_8RowMajorEEENS_21NumericConverterClampIafEELi4ELi4ELi16ELi8EEEvNS_4conv17Conv2dProblemSizeET_T0_T1_T2_SJ_,"ax",@progbits
	.sectioninfo	@"SHI_REGISTERS=32"
	.align	128
        .global         _ZN7cutlass9reference6device6kernel21TensorScaleBiasConv2dINS_9TensorRefIiNS_6layout12TensorNCxHWxILi32EEEEENS4_IaS7_EEfNS4_IfNS5_8RowMajorEEENS_21NumericConverterClampIafEELi4ELi4ELi16ELi8EEEvNS_4conv17Conv2dProblemSizeET_T0_T1_T2_SJ_
        .type           _ZN7cutlass9reference6device6kernel21TensorScaleBiasConv2dINS_9TensorRefIiNS_6layout12TensorNCxHWxILi32EEEEENS4_IaS7_EEfNS4_IfNS5_8RowMajorEEENS_21NumericConverterClampIafEELi4ELi4ELi16ELi8EEEvNS_4conv17Conv2dProblemSizeET_T0_T1_T2_SJ_,@function
        .size           _ZN7cutlass9reference6device6kernel21TensorScaleBiasConv2dINS_9TensorRefIiNS_6layout12TensorNCxHWxILi32EEEEENS4_IaS7_EEfNS4_IfNS5_8RowMajorEEENS_21NumericConverterClampIafEELi4ELi4ELi16ELi8EEEvNS_4conv17Conv2dProblemSizeET_T0_T1_T2_SJ_,(.L_x_643 - _ZN7cutlass9reference6device6kernel21TensorScaleBiasConv2dINS_9TensorRefIiNS_6layout12TensorNCxHWxILi32EEEEENS4_IaS7_EEfNS4_IfNS5_8RowMajorEEENS_21NumericConverterClampIafEELi4ELi4ELi16ELi8EEEvNS_4conv17Conv2dProblemSizeET_T0_T1_T2_SJ_)
        .other          _ZN7cutlass9reference6device6kernel21TensorScaleBiasConv2dINS_9TensorRefIiNS_6layout12TensorNCxHWxILi32EEEEENS4_IaS7_EEfNS4_IfNS5_8RowMajorEEENS_21NumericConverterClampIafEELi4ELi4ELi16ELi8EEEvNS_4conv17Conv2dProblemSizeET_T0_T1_T2_SJ_,@"STO_CUDA_ENTRY STV_DEFAULT"
_ZN7cutlass9reference6device6kernel21TensorScaleBiasConv2dINS_9TensorRefIiNS_6layout12TensorNCxHWxILi32EEEEENS4_IaS7_EEfNS4_IfNS5_8RowMajorEEENS_21NumericConverterClampIafEELi4ELi4ELi16ELi8EEEvNS_4conv17Conv2dProblemSizeET_T0_T1_T2_SJ_:
.text._ZN7cutlass9reference6device6kernel21TensorScaleBiasConv2dINS_9TensorRefIiNS_6layout12TensorNCxHWxILi32EEEEENS4_IaS7_EEfNS4_IfNS5_8RowMajorEEENS_21NumericConverterClampIafEELi4ELi4ELi16ELi8EEEvNS_4conv17Conv2dProblemSizeET_T0_T1_T2_SJ_:
[----:B------:R-:W-:Y:S02]  /*0000*/  IMAD.MOV.U32 R1, RZ, RZ, c[0x0][0x28] ;  /* 0x00000a00ff017624 */ /* 0x000fe400078e00ff */
[----:B------:R-:W0:Y:S01]  /*0010*/  S2R R16, SR_TID.X ;  /* 0x0000000000107919 */ /* 0x000e220000002100 */
[----:B------:R-:W-:Y:S01]  /*0020*/  IMAD.MOV.U32 R17, RZ, RZ, RZ ;  /* 0x000000ffff117224 */ /* 0x000fe200078e00ff */
[----:B------:R-:W-:Y:S01]  /*0030*/  ULDC.64 UR6, c[0x0][0x170] ;  /* 0x00005c0000067ab9 */ /* 0x000fe20000000a00 */
[----:B------:R-:W-:Y:S01]  /*0040*/  BSSY B0, `(.L_x_0) ;  /* 0x000002f000007945 */ /* 0x000fe20003800000 */
[----:B------:R-:W1:Y:S01]  /*0050*/  S2R R3, SR_CTAID.X ;  /* 0x0000000000037919 */ /* 0x000e620000002500 */
[----:B------:R-:W-:Y:S02]  /*0060*/  UIMAD.WIDE UR4, UR7, UR6, URZ ;  /* 0x00000006070472a5 */ /* 0x000fe4000f8e023f */
[----:B------:R-:W-:Y:S01]  /*0070*/  USHF.R.S32.HI UR6, URZ, 0x1f, UR7 ;  /* 0x0000001f3f067899 */ /* 0x000fe20008011407 */
[----:B0-----:R-:W-:-:S04]  /*0080*/  IMAD.SHL.U32 R16, R16, 0x4, RZ ;  /* 0x0000000410107824 */ /* 0x001fc800078e00ff */
[----:B-1----:R-:W-:-:S05]  /*0090*/  IMAD.WIDE.U32 R16, R3, 0x40, R16 ;  /* 0x0000004003107825 */ /* 0x002fca00078e0010 */
[----:B------:R-:W-:-:S04]  /*00a0*/  LOP3.LUT R0, R17, UR5, RZ, 0xfc, !PT ;  /* 0x0000000511007c12 */ /* 0x000fc8000f8efcff */
[----:B------:R-:W-:Y:S01]  /*00b0*/  ISETP.NE.U32.AND P0, PT, R0, RZ, PT ;  /* 0x000000ff0000720c */ /* 0x000fe20003f05070 */
[----:B------:R-:W-:-:S12]  /*00c0*/  IMAD.MOV.U32 R0, RZ, RZ, c[0x0][0x1d8] ;  /* 0x00007600ff007624 */ /* 0x000fd800078e00ff */
[----:B------:R-:W-:Y:S05]  /*00d0*/  @!P0 BRA `(.L_x_1) ;  /* 0x0000010000008947 */ /* 0x000fea0003800000 */
[----:B------:R-:W-:Y:S01]  /*00e0*/  IMAD.U32 R19, RZ, RZ, UR5 ;  /* 0x00000005ff137e24 */ /* 0x000fe2000f8e00ff */
[----:B------:R-:W-:Y:S01]  /*00f0*/  MOV R4, 0x160 ;  /* 0x0000016000047802 */ /* 0x000fe20000000f00 */
[----:B------:R-:W-:Y:S02]  /*0100*/  IMAD.U32 R18, RZ, RZ, UR4 ;  /* 0x00000004ff127e24 */ /* 0x000fe4000f8e00ff */
[----:B------:R-:W-:Y:S02]  /*0110*/  IMAD.U32 R12, RZ, RZ, UR4 ;  /* 0x00000004ff0c7e24 */ /* 0x000fe4000f8e00ff */
[----:B------:R-:W-:Y:S02]  /*0120*/  IMAD.U32 R13, RZ, RZ, UR5 ;  /* 0x00000005ff0d7e24 */ /* 0x000fe4000f8e00ff */
[----:B------:R-:W-:Y:S02]  /*0130*/  IMAD.MOV.U32 R22, RZ, RZ, R16 ;  /* 0x000000ffff167224 */ /* 0x000fe400078e0010 */
[----:B------:R-:W-:-:S02]  /*0140*/  IMAD.MOV.U32 R19, RZ, RZ, R17 ;  /* 0x000000ffff137224 */ /* 0x000fc400078e0011 */
[----:B------:R-:W-:Y:S05]  /*0150*/  CALL.REL.NOINC `($__internal_0_$__cuda_sm20_div_s64) ;  /* 0x00004e3000007944 */ /* 0x000fea0003c00000 */
[----:B------:R-:W-:-:S05]  /*0160*/  IADD3 R19, P0, RZ, -R2, RZ ;  /* 0x80000002ff137210 */ /* 0x000fca0007f1e0ff */
[----:B------:R-:W-:Y:S02]  /*0170*/  IMAD.X R3, RZ, RZ, ~R13, P0 ;  /* 0x000000ffff037224 */ /* 0x000fe400000e0e0d */
[----:B------:R-:W-:-:S04]  /*0180*/  IMAD.WIDE.U32 R6, R19, UR4, R16 ;  /* 0x0000000413067c25 */ /* 0x000fc8000f8e0010 */
[----:B------:R-:W-:-:S04]  /*0190*/  IMAD R3, R3, UR4, RZ ;  /* 0x0000000403037c24 */ /* 0x000fc8000f8e02ff */
[----:B------:R-:W-:Y:S02]  /*01a0*/  IMAD R19, R19, UR5, R3 ;  /* 0x0000000513137c24 */ /* 0x000fe4000f8e0203 */
[----:B------:R-:W-:Y:S02]  /*01b0*/  IMAD.MOV.U32 R3, RZ, RZ, R2 ;  /* 0x000000ffff037224 */ /* 0x000fe400078e0002 */
[----:B------:R-:W-:Y:S01]  /*01c0*/  IMAD.IADD R19, R7, 0x1, R19 ;  /* 0x0000000107137824 */ /* 0x000fe200078e0213 */
[----:B------:R-:W-:Y:S05]  /*01d0*/  BRA `(.L_x_2) ;  /* 0x0000015000007947 */ /* 0x000fea0003800000 */
.L_x_1:
[----:B------:R-:W0:Y:S01]  /*01e0*/  I2F.U32.RP R4, UR4 ;  /* 0x0000000400047d06 */ /* 0x000e220008209000 */
[----:B------:R-:W-:Y:S01]  /*01f0*/  IMAD R5, RZ, RZ, -UR4 ;  /* 0x80000004ff057e24 */ /* 0x000fe2000f8e02ff */
[----:B------:R-:W-:Y:S01]  /*0200*/  ISETP.NE.U32.AND P2, PT, RZ, UR4, PT ;  /* 0x00000004ff007c0c */ /* 0x000fe2000bf45070 */
[----:B------:R-:W-:-:S05]  /*0210*/  IMAD.MOV.U32 R19, RZ, RZ, RZ ;  /* 0x000000ffff137224 */ /* 0x000fca00078e00ff */
[----:B0-----:R-:W0:Y:S02]  /*0220*/  MUFU.RCP R4, R4 ;  /* 0x0000000400047308 */ /* 0x001e240000001000 */
[----:B0-----:R-:W-:-:S06]  /*0230*/  IADD3 R2, R4, 0xffffffe, RZ ;  /* 0x0ffffffe04027810 */ /* 0x001fcc0007ffe0ff */
[----:B------:R0:W1:Y:S02]  /*0240*/  F2I.FTZ.U32.TRUNC.NTZ R3, R2 ;  /* 0x0000000200037305 */ /* 0x000064000021f000 */
[----:B0-----:R-:W-:Y:S02]  /*0250*/  IMAD.MOV.U32 R2, RZ, RZ, RZ ;  /* 0x000000ffff027224 */ /* 0x001fe400078e00ff */
[----:B-1----:R-:W-:-:S04]  /*0260*/  IMAD R5, R5, R3, RZ ;  /* 0x0000000305057224 */ /* 0x002fc800078e02ff */
[----:B------:R-:W-:-:S06]  /*0270*/  IMAD.HI.U32 R3, R3, R5, R2 ;  /* 0x0000000503037227 */ /* 0x000fcc00078e0002 */
[----:B------:R-:W-:-:S04]  /*0280*/  IMAD.HI.U32 R3, R3, R16, RZ ;  /* 0x0000001003037227 */ /* 0x000fc800078e00ff */
[----:B------:R-:W-:-:S04]  /*0290*/  IMAD.MOV R5, RZ, RZ, -R3 ;  /* 0x000000ffff057224 */ /* 0x000fc800078e0a03 */
[----:B------:R-:W-:-:S05]  /*02a0*/  IMAD R5, R5, UR4, R16 ;  /* 0x0000000405057c24 */ /* 0x000fca000f8e0210 */
[----:B------:R-:W-:-:S13]  /*02b0*/  ISETP.GE.U32.AND P0, PT, R5, UR4, PT ;  /* 0x0000000405007c0c */ /* 0x000fda000bf06070 */
[----:B------:R-:W-:Y:S02]  /*02c0*/  @P0 IADD3 R5, R5, -UR4, RZ ;  /* 0x8000000405050c10 */ /* 0x000fe4000fffe0ff */
[----:B------:R-:W-:Y:S02]  /*02d0*/  @P0 IADD3 R3, R3, 0x1, RZ ;  /* 0x0000000103030810 */ /* 0x000fe40007ffe0ff */
[----:B------:R-:W-:-:S13]  /*02e0*/  ISETP.GE.U32.AND P1, PT, R5, UR4, PT ;  /* 0x0000000405007c0c */ /* 0x000fda000bf26070 */
[----:B------:R-:W-:Y:S02]  /*02f0*/  @P1 IADD3 R3, R3, 0x1, RZ ;  /* 0x0000000103031810 */ /* 0x000fe40007ffe0ff */
[----:B------:R-:W-:-:S05]  /*0300*/  @!P2 LOP3.LUT R3, RZ, UR4, RZ, 0x33, !PT ;  /* 0x00000004ff03ac12 */ /* 0x000fca000f8e33ff */
[----:B------:R-:W-:-:S04]  /*0310*/  IMAD.MOV R5, RZ, RZ, -R3 ;  /* 0x000000ffff057224 */ /* 0x000fc800078e0a03 */
[----:B------:R-:W-:Y:S02]  /*0320*/  IMAD R6, R5, UR4, R16 ;  /* 0x0000000405067c24 */ /* 0x000fe4000f8e0210 */
.L_x_2:
[----:B------:R-:W-:Y:S05]  /*0330*/  BSYNC B0 ;  /* 0x0000000000007941 */ /* 0x000fea0003800000 */
.L_x_0:
[----:B------:R-:W-:Y:S01]  /*0340*/  LOP3.LUT R2, R19, UR6, RZ, 0xfc, !PT ;  /* 0x0000000613027c12 */ /* 0x000fe2000f8efcff */
[----:B------:R-:W-:Y:S03]  /*0350*/  BSSY B0, `(.L_x_3) ;  /* 0x0000020000007945 */ /* 0x000fe60003800000 */
[----:B------:R-:W-:-:S13]  /*0360*/  ISETP.NE.U32.AND P0, PT, R2, RZ, PT ;  /* 0x000000ff0200720c */ /* 0x000fda0003f05070 */
[----:B------:R-:W-:Y:S05]  /*0370*/  @!P0 BRA `(.L_x_4) ;  /* 0x0000009000008947 */ /* 0x000fea0003800000 */
[----:B------:R-:W-:Y:S01]  /*0380*/  IMAD.MOV.U32 R22, RZ, RZ, R6 ;  /* 0x000000ffff167224 */ /* 0x000fe200078e0006 */
[----:B------:R-:W-:Y:S01]  /*0390*/  MOV R4, 0x3d0 ;  /* 0x000003d000047802 */ /* 0x000fe20000000f00 */
[----:B------:R-:W-:Y:S02]  /*03a0*/  IMAD.MOV.U32 R18, RZ, RZ, c[0x0][0x174] ;  /* 0x00005d00ff127624 */ /* 0x000fe400078e00ff */
[----:B------:R-:W-:Y:S02]  /*03b0*/  IMAD.U32 R13, RZ, RZ, UR6 ;  /* 0x00000006ff0d7e24 */ /* 0x000fe4000f8e00ff */
[----:B------:R-:W-:Y:S05]  /*03c0*/  CALL.REL.NOINC `($__internal_0_$__cuda_sm20_div_s64) ;  /* 0x00004bc000007944 */ /* 0x000fea0003c00000 */
[--C-:B------:R-:W-:Y:S02]  /*03d0*/  IMAD.MOV R7, RZ, RZ, -R2.reuse ;  /* 0x000000ffff077224 */ /* 0x100fe400078e0a02 */
[----:B------:R-:W-:Y:S02]  /*03e0*/  IMAD.MOV.U32 R5, RZ, RZ, R2 ;  /* 0x000000ffff057224 */ /* 0x000fe400078e0002 */
[----:B------:R-:W-:Y:S01]  /*03f0*/  IMAD R6, R7, c[0x0][0x174], R6 ;  /* 0x00005d0007067a24 */ /* 0x000fe200078e0206 */
[----:B------:R-:W-:Y:S05]  /*0400*/  BRA `(.L_x_5) ;  /* 0x0000014000007947 */ /* 0x000fea0003800000 */
.L_x_4:
[----:B------:R-:W0:Y:S01]  /*0410*/  I2F.U32.RP R2, c[0x0][0x174] ;  /* 0x00005d0000027b06 */ /* 0x000e220000209000 */
[----:B------:R-:W-:-:S07]  /*0420*/  ISETP.NE.U32.AND P2, PT, RZ, c[0x0][0x174], PT ;  /* 0x00005d00ff007a0c */ /* 0x000fce0003f45070 */
[----:B0-----:R-:W0:Y:S02]  /*0430*/  MUFU.RCP R2, R2 ;  /* 0x0000000200027308 */ /* 0x001e240000001000 */
[----:B0-----:R-:W-:-:S06]  /*0440*/  IADD3 R4, R2, 0xffffffe, RZ ;  /* 0x0ffffffe02047810 */ /* 0x001fcc0007ffe0ff */
[----:B------:R0:W1:Y:S02]  /*0450*/  F2I.FTZ.U32.TRUNC.NTZ R5, R4 ;  /* 0x0000000400057305 */ /* 0x000064000021f000 */
[----:B0-----:R-:W-:Y:S02]  /*0460*/  IMAD.MOV.U32 R4, RZ, RZ, RZ ;  /* 0x000000ffff047224 */ /* 0x001fe400078e00ff */
[----:B-1----:R-:W-:-:S04]  /*0470*/  IMAD.MOV R7, RZ, RZ, -R5 ;  /* 0x000000ffff077224 */ /* 0x002fc800078e0a05 */
[----:B------:R-:W-:-:S04]  /*0480*/  IMAD R7, R7, c[0x0][0x174], RZ ;  /* 0x00005d0007077a24 */ /* 0x000fc800078e02ff */
[----:B------:R-:W-:-:S06]  /*0490*/  IMAD.HI.U32 R5, R5, R7, R4 ;  /* 0x0000000705057227 */ /* 0x000fcc00078e0004 */
[----:B------:R-:W-:-:S04]  /*04a0*/  IMAD.HI.U32 R5, R5, R6, RZ ;  /* 0x0000000605057227 */ /* 0x000fc800078e00ff */
[----:B------:R-:W-:-:S04]  /*04b0*/  IMAD.MOV R7, RZ, RZ, -R5 ;  /* 0x000000ffff077224 */ /* 0x000fc800078e0a05 */
[----:B------:R-:W-:-:S05]  /*04c0*/  IMAD R7, R7, c[0x0][0x174], R6 ;  /* 0x00005d0007077a24 */ /* 0x000fca00078e0206 */
[----:B------:R-:W-:-:S13]  /*04d0*/  ISETP.GE.U32.AND P0, PT, R7, c[0x0][0x174], PT ;  /* 0x00005d0007007a0c */ /* 0x000fda0003f06070 */
[----:B------:R-:W-:Y:S02]  /*04e0*/  @P0 IADD3 R7, R7, -c[0x0][0x174], RZ ;  /* 0x80005d0007070a10 */ /* 0x000fe40007ffe0ff */
[----:B------:R-:W-:Y:S02]  /*04f0*/  @P0 IADD3 R5, R5, 0x1, RZ ;  /* 0x0000000105050810 */ /* 0x000fe40007ffe0ff */
[----:B------:R-:W-:-:S13]  /*0500*/  ISETP.GE.U32.AND P1, PT, R7, c[0x0][0x174], PT ;  /* 0x00005d0007007a0c */ /* 0x000fda0003f26070 */
[----:B------:R-:W-:Y:S02]  /*0510*/  @P1 IADD3 R5, R5, 0x1, RZ ;  /* 0x0000000105051810 */ /* 0x000fe40007ffe0ff */
[----:B------:R-:W-:-:S05]  /*0520*/  @!P2 LOP3.LUT R5, RZ, c[0x0][0x174], RZ, 0x33, !PT ;  /* 0x00005d00ff05aa12 */ /* 0x000fca00078e33ff */
[----:B------:R-:W-:-:S04]  /*0530*/  IMAD.MOV R7, RZ, RZ, -R5 ;  /* 0x000000ffff077224 */ /* 0x000fc800078e0a05 */
[----:B------:R-:W-:Y:S02]  /*0540*/  IMAD R6, R7, c[0x0][0x174], R6 ;  /* 0x00005d0007067a24 */ /* 0x000fe400078e0206 */
.L_x_5:
[----:B------:R-:W-:Y:S05]  /*0550*/  BSYNC B0 ;  /* 0x0000000000007941 */ /* 0x000fea0003800000 */
.L_x_3:
[----:B------:R-:W-:Y:S01]  /*0560*/  IADD3 R10, P0, R16, 0x1, RZ ;  /* 0x00000001100a7810 */ /* 0x000fe20007f1e0ff */
[----:B------:R-:W-:Y:S04]  /*0570*/  BSSY B0, `(.L_x_6) ;  /* 0x000002a000007945 */ /* 0x000fe80003800000 */
[----:B------:R-:W-:-:S05]  /*0580*/  IMAD.X R11, RZ, RZ, R17, P0 ;  /* 0x000000ffff0b7224 */ /* 0x000fca00000e0611 */
[----:B------:R-:W-:-:S04]  /*0590*/  LOP3.LUT R2, R11, UR5, RZ, 0xfc, !PT ;  /* 0x000000050b027c12 */ /* 0x000fc8000f8efcff */
[----:B------:R-:W-:-:S13]  /*05a0*/  ISETP.NE.U32.AND P0, PT, R2, RZ, PT ;  /* 0x000000ff0200720c */ /* 0x000fda0003f05070 */
        /* <DEDUP_REMOVED lines=17> */
.L_x_7:
        /* <DEDUP_REMOVED lines=21> */
.L_x_8:
[----:B------:R-:W-:Y:S05]  /*0810*/  BSYNC B0 ;  /* 0x0000000000007941 */ /* 0x000fea0003800000 */
.L_x_6:
        /* <DEDUP_REMOVED lines=13> */
.L_x_10:
[----:B------:R-:W0:Y:S01]  /*08f0*/  I2F.U32.RP R4, c[0x0][0x174] ;  /* 0x00005d0000047b06 */ /* 0x000e220000209000 */
[----:B------:R-:W-:Y:S01]  /*0900*/  IMAD.MOV.U32 R8, RZ, RZ, RZ ;  /* 0x000000ffff087224 */ /* 0x000fe200078e00ff */
[----:B------:R-:W-:-:S06]  /*0910*/  ISETP.NE.U32.AND P2, PT, RZ, c[0x0][0x174], PT ;  /* 0x00005d00ff007a0c */ /* 0x000fcc0003f45070 */
[----:B0-----:R-:W0:Y:S02]  /*0920*/  MUFU.RCP R4, R4 ;  /* 0x0000000400047308 */ /* 0x001e240000001000 */
[----:B0-----:R-:W-:-:S06]  /*0930*/  IADD3 R11, R4, 0xffffffe, RZ ;  /* 0x0ffffffe040b7810 */ /* 0x001fcc0007ffe0ff */
[----:B------:R-:W0:Y:S02]  /*0940*/  F2I.FTZ.U32.TRUNC.NTZ R9, R11 ;  /* 0x0000000b00097305 */ /* 0x000e24000021f000 */
[----:B0-----:R-:W-:-:S04]  /*0950*/  IMAD.MOV R13, RZ, RZ, -R9 ;  /* 0x000000ffff0d7224 */ /* 0x001fc800078e0a09 */
        /* <DEDUP_REMOVED lines=13> */
.L_x_11:
[----:B------:R-:W-:Y:S05]  /*0a30*/  BSYNC B0 ;  /* 0x0000000000007941 */ /* 0x000fea0003800000 */
.L_x_9:
        /* <DEDUP_REMOVED lines=14> */
[----:B------:R-:W-:Y:S01]  /*0b20*/  IADD3 R11, P0, RZ, -R2, RZ ;  /* 0x80000002ff0b7210 */ /* 0x000fe20007f1e0ff */
[----:B------:R-:W-:-:S04]  /*0b30*/  IMAD.MOV.U32 R10, RZ, RZ, R2 ;  /* 0x000000ffff0a7224 */ /* 0x000fc800078e0002 */
[----:B------:R-:W-:-:S04]  /*0b40*/  IMAD.X R13, RZ, RZ, ~R13, P0 ;  /* 0x000000ffff0d7224 */ /* 0x000fc800000e0e0d */
[----:B------:R-:W-:Y:S02]  /*0b50*/  IMAD R4, R13, UR4, RZ ;  /* 0x000000040d047c24 */ /* 0x000fe4000f8e02ff */
[----:B------:R-:W-:-:S04]  /*0b60*/  IMAD.WIDE.U32 R12, R11, UR4, R28 ;  /* 0x000000040b0c7c25 */ /* 0x000fc8000f8e001c */
[----:B------:R-:W-:-:S04]  /*0b70*/  IMAD R11, R11, UR5, R4 ;  /* 0x000000050b0b7c24 */ /* 0x000fc8000f8e0204 */
[----:B------:R-:W-:Y:S01]  /*0b80*/  IMAD.IADD R19, R11, 0x1, R13 ;  /* 0x000000010b137824 */ /* 0x000fe200078e020d */
[----:B------:R-:W-:Y:S05]  /*0b90*/  BRA `(.L_x_14) ;  /* 0x0000015000007947 */ /* 0x000fea0003800000 */
.L_x_13:
[----:B------:R-:W0:Y:S01]  /*0ba0*/  I2F.U32.RP R4, UR4 ;  /* 0x0000000400047d06 */ /* 0x000e220008209000 */
[----:B------:R-:W-:Y:S01]  /*0bb0*/  IMAD R13, RZ, RZ, -UR4 ;  /* 0x80000004ff0d7e24 */ /* 0x000fe2000f8e02ff */
[----:B------:R-:W-:Y:S01]  /*0bc0*/  ISETP.NE.U32.AND P2, PT, RZ, UR4, PT ;  /* 0x00000004ff007c0c */ /* 0x000fe2000bf45070 */
[----:B------:R-:W-:Y:S02]  /*0bd0*/  IMAD.MOV.U32 R10, RZ, RZ, RZ ;  /* 0x000000ffff0a7224 */ /* 0x000fe400078e00ff */
[----:B------:R-:W-:-:S03]  /*0be0*/  IMAD.MOV.U32 R19, RZ, RZ, RZ ;  /* 0x000000ffff137224 */ /* 0x000fc600078e00ff */
[----:B0-----:R-:W0:Y:S02]  /*0bf0*/  MUFU.RCP R4, R4 ;  /* 0x0000000400047308 */ /* 0x001e240000001000 */
[----:B0-----:R-:W-:-:S06]  /*0c00*/  IADD3 R12, R4, 0xffffffe, RZ ;  /* 0x0ffffffe040c7810 */ /* 0x001fcc0007ffe0ff */
[----:B------:R-:W0:Y:S02]  /*0c10*/  F2I.FTZ.U32.TRUNC.NTZ R11, R12 ;  /* 0x0000000c000b7305 */ /* 0x000e24000021f000 */
[----:B0-----:R-:W-:-:S04]  /*0c20*/  IMAD R13, R13, R11, RZ ;  /* 0x0000000b0d0d7224 */ /* 0x001fc800078e02ff */
        /* <DEDUP_REMOVED lines=12> */
.L_x_14:
[----:B------:R-:W-:Y:S05]  /*0cf0*/  BSYNC B0 ;  /* 0x0000000000007941 */ /* 0x000fea0003800000 */
.L_x_12:
        /* <DEDUP_REMOVED lines=13> */
.L_x_16:
        /* <DEDUP_REMOVED lines=20> */
.L_x_17:
[----:B------:R-:W-:Y:S05]  /*0f10*/  BSYNC B0 ;  /* 0x0000000000007941 */ /* 0x000fea0003800000 */
.L_x_15:
        /* <DEDUP_REMOVED lines=13> */
[----:B------:R-:W-:Y:S02]  /*0ff0*/  IMAD.MOV.U32 R19, RZ, RZ, R17 ;  /* 0x000000ffff137224 */ /* 0x000fe400078e0011 */
[----:B------:R-:W-:Y:S05]  /*1000*/  CALL.REL.NOINC `($__internal_0_$__cuda_sm20_div_s64) ;  /* 0x00003f8000007944 */ /* 0x000fea0003c00000 */
[----:B------:R-:W-:-:S05]  /*1010*/  IADD3 R19, P0, RZ, -R2, RZ ;  /* 0x80000002ff137210 */ /* 0x000fca0007f1e0ff */
[----:B------:R-:W-:Y:S02]  /*1020*/  IMAD.X R13, RZ, RZ, ~R13, P0 ;  /* 0x000000ffff0d7224 */ /* 0x000fe400000e0e0d */
[----:B------:R-:W-:-:S04]  /*1030*/  IMAD.WIDE.U32 R14, R19, UR4, R16 ;  /* 0x00000004130e7c25 */ /* 0x000fc8000f8e0010 */
[----:B------:R-:W-:Y:S02]  /*1040*/  IMAD R4, R13, UR4, RZ ;  /* 0x000000040d047c24 */ /* 0x000fe4000f8e02ff */
[----:B------:R-:W-:Y:S02]  /*1050*/  IMAD.MOV.U32 R17, RZ, RZ, R2 ;  /* 0x000000ffff117224 */ /* 0x000fe400078e0002 */
[----:B------:R-:W-:Y:S02]  /*1060*/  IMAD R19, R19, UR5, R4 ;  /* 0x0000000513137c24 */ /* 0x000fe4000f8e0204 */
[----:B------:R-:W-:Y:S02]  /*1070*/  IMAD.MOV.U32 R16, RZ, RZ, R14 ;  /* 0x000000ffff107224 */ /* 0x000fe400078e000e */
[----:B------:R-:W-:Y:S01]  /*1080*/  IMAD.IADD R19, R19, 0x1, R15 ;  /* 0x0000000113137824 */ /* 0x000fe200078e020f */
[----:B------:R-:W-:Y:S05]  /*1090*/  BRA `(.L_x_20) ;  /* 0x0000015000007947 */ /* 0x000fea0003800000 */
.L_x_19:
        /* <DEDUP_REMOVED lines=21> */
.L_x_20:
[----:B------:R-:W-:Y:S05]  /*11f0*/  BSYNC B0 ;  /* 0x0000000000007941 */ /* 0x000fea0003800000 */
.L_x_18:
        /* <DEDUP_REMOVED lines=9> */
[----:B------:R-:W-:-:S04]  /*1290*/  IMAD.MOV R13, RZ, RZ, -R2 ;  /* 0x000000ffff0d7224 */ /* 0x000fc800078e0a02 */
[----:B------:R-:W-:Y:S01]  /*12a0*/  IMAD R16, R13, c[0x0][0x174], R16 ;  /* 0x00005d000d107a24 */ /* 0x000fe200078e0210 */
[----:B------:R-:W-:Y:S05]  /*12b0*/  BRA `(.L_x_23) ;  /* 0x0000014000007947 */ /* 0x000fea0003800000 */
.L_x_22:
        /* <DEDUP_REMOVED lines=20> */
.L_x_23:
[----:B------:R-:W-:Y:S05]  /*1400*/  BSYNC B0 ;  /* 0x0000000000007941 */ /* 0x000fea0003800000 */
.L_x_21:
[----:B------:R-:W0:Y:S01]  /*1410*/  S2R R4, SR_TID.Y ;  /* 0x0000000000047919 */ /* 0x000e220000002200 */
[----:B------:R-:W-:Y:S01]  /*1420*/  ISETP.GE.AND P0, PT, R5, c[0x0][0x170], PT ;  /* 0x00005c0005007a0c */ /* 0x000fe20003f06270 */
[----:B------:R-:W-:Y:S01]  /*1430*/  IMAD.MOV.U32 R19, RZ, RZ, 0x4 ;  /* 0x00000004ff137424 */ /* 0x000fe200078e00ff */
[----:B------:R-:W-:Y:S01]  /*1440*/  ULDC.64 UR4, c[0x0][0x118] ;  /* 0x0000460000047ab9 */ /* 0x000fe20000000a00 */
[----:B------:R-:W0:Y:S01]  /*1450*/  S2R R13, SR_CTAID.Y ;  /* 0x00000000000d7919 */ /* 0x000e220000002600 */
[----:B------:R-:W-:Y:S01]  /*1460*/  ISETP.GE.OR P0, PT, R3, c[0x0][0x160], P0 ;  /* 0x0000580003007a0c */ /* 0x000fe20000706670 */
[----:B------:R-:W-:Y:S03]  /*1470*/  BSSY B0, `(.L_x_24) ;  /* 0x00000ed000007945 */ /* 0x000fe60003800000 */
[----:B------:R-:W-:Y:S01]  /*1480*/  ISETP.GE.OR P0, PT, R6, c[0x0][0x174], P0 ;  /* 0x00005d0006007a0c */ /* 0x000fe20000706670 */
[----:B0-----:R-:W-:-:S04]  /*1490*/  IMAD R4, R13, 0x8, R4 ;  /* 0x000000080d047824 */ /* 0x001fc800078e0204 */
[----:B------:R-:W-:-:S04]  /*14a0*/  IMAD.SHL.U32 R4, R4, 0x4, RZ ;  /* 0x0000000404047824 */ /* 0x000fc800078e00ff */
[----:B------:R-:W-:-:S04]  /*14b0*/  IMAD.WIDE R14, R4, R19, c[0x0][0x1e0] ;  /* 0x00007800040e7625 */ /* 0x000fc800078e0213 */
[----:B------:R-:W-:Y:S01]  /*14c0*/  IMAD.WIDE R18, R4, R19, c[0x0][0x1f0] ;  /* 0x00007c0004127625 */ /* 0x000fe200078e0213 */
[----:B------:R-:W-:Y:S05]  /*14d0*/  @P0 BRA `(.L_x_25) ;  /* 0x00000e6000000947 */ /* 0x000fea0003800000 */
[----:B------:R-:W-:Y:S01]  /*14e0*/  ISETP.GE.AND P0, PT, R4, c[0x0][0x178], PT ;  /* 0x00005e0004007a0c */ /* 0x000fe20003f06270 */
[----:B------:R-:W-:-:S12]  /*14f0*/  BSSY B1, `(.L_x_26) ;  /* 0x0000037000017945 */ /* 0x000fd80003800000 */
[----:B------:R-:W-:Y:S05]  /*1500*/  @P0 BRA `(.L_x_27) ;  /* 0x0000035000000947 */ /* 0x000fea0003800000 */
[----:B------:R-:W-:Y:S01]  /*1510*/  SHF.R.S32.HI R13, RZ, 0x1f, R4 ;  /* 0x0000001fff0d7819 */ /* 0x000fe20000011404 */
[----:B------:R-:W-:Y:S02]  /*1520*/  IMAD R23, R5, c[0x0][0x1b0], RZ ;  /* 0x00006c0005177a24 */ /* 0x000fe400078e02ff */
[----:B------:R-:W-:Y:S01]  /*1530*/  IMAD R22, R3, c[0x0][0x1b8], RZ ;  /* 0x00006e0003167a24 */ /* 0x000fe200078e02ff */
[----:B------:R-:W-:Y:S01]  /*1540*/  LEA.HI R13, R13, R4, RZ, 0x5 ;  /* 0x000000040d0d7211 */ /* 0x000fe200078f28ff */
[----:B------:R-:W-:Y:S01]  /*1550*/  IMAD.SHL.U32 R24, R6, 0x20, RZ ;  /* 0x0000002006187824 */ /* 0x000fe200078e00ff */
[----:B------:R-:W-:Y:S02]  /*1560*/  SHF.R.S32.HI R20, RZ, 0x1f, R23 ;  /* 0x0000001fff147819 */ /* 0x000fe40000011417 */
[----:B------:R-:W-:Y:S02]  /*1570*/  LOP3.LUT R21, R13, 0xffffffe0, RZ, 0xc0, !PT ;  /* 0xffffffe00d157812 */ /* 0x000fe400078ec0ff */
[----:B------:R-:W-:-:S02]  /*1580*/  SHF.R.S32.HI R13, RZ, 0x5, R13 ;  /* 0x00000005ff0d7819 */ /* 0x000fc4000001140d */
[--C-:B------:R-:W-:Y:S02]  /*1590*/  IADD3 R27, P0, P1, R24, R23, R22.reuse ;  /* 0x00000017181b7210 */ /* 0x100fe4000791e016 */
[----:B------:R-:W-:Y:S01]  /*15a0*/  SHF.R.S32.HI R26, RZ, 0x1f, R22 ;  /* 0x0000001fff1a7819 */ /* 0x000fe20000011416 */
[----:B------:R-:W-:Y:S01]  /*15b0*/  IMAD.IADD R22, R4, 0x1, -R21 ;  /* 0x0000000104167824 */ /* 0x000fe200078e0a15 */
[----:B------:R-:W-:Y:S01]  /*15c0*/  SHF.R.S32.HI R23, RZ, 0x1f, R24 ;  /* 0x0000001fff177819 */ /* 0x000fe20000011418 */
[----:B------:R-:W-:-:S03]  /*15d0*/  IMAD R25, R13, c[0x0][0x1b4], RZ ;  /* 0x00006d000d197a24 */ /* 0x000fc600078e02ff */
[----:B------:R-:W-:Y:S02]  /*15e0*/  IADD3.X R26, R23, R20, R26, P0, P1 ;  /* 0x00000014171a7210 */ /* 0x000fe400007e241a */
[--C-:B------:R-:W-:Y:S02]  /*15f0*/  IADD3 R21, P0, P1, R25, R27, R22.reuse ;  /* 0x0000001b19157210 */ /* 0x100fe4000791e016 */
[----:B------:R-:W-:Y:S02]  /*1600*/  SHF.R.S32.HI R20, RZ, 0x1f, R25 ;  /* 0x0000001fff147819 */ /* 0x000fe40000011419 */
[----:B------:R-:W-:-:S04]  /*1610*/  SHF.R.S32.HI R25, RZ, 0x1f, R22 ;  /* 0x0000001fff197819 */ /* 0x000fc80000011416 */
[----:B------:R-:W-:Y:S02]  /*1620*/  IADD3.X R26, R20, R26, R25, P0, P1 ;  /* 0x0000001a141a7210 */ /* 0x000fe400007e2419 */
[----:B------:R-:W-:-:S04]  /*1630*/  LEA R20, P0, R21, c[0x0][0x1a8], 0x2 ;  /* 0x00006a0015147a11 */ /* 0x000fc800078010ff */
[----:B------:R-:W-:Y:S02]  /*1640*/  LEA.HI.X R21, R21, c[0x0][0x1ac], R26, 0x2, P0 ;  /* 0x00006b0015157a11 */ /* 0x000fe400000f141a */
[----:B------:R-:W-:Y:S02]  /*1650*/  ISETP.NE.U32.AND P0, PT, RZ, c[0x0][0x1e0], PT ;  /* 0x00007800ff007a0c */ /* 0x000fe40003f05070 */
[----:B------:R-:W-:Y:S01]  /*1660*/  ISETP.NE.U32.AND P1, PT, RZ, c[0x0][0x1f0], PT ;  /* 0x00007c00ff007a0c */ /* 0x000fe20003f25070 */
[----:B------:R-:W2:Y:S01]  /*1670*/  LDG.E R20, [R20.64] ;  /* 0x0000000414147981 */ /* 0x000ea2000c1e1900 */
[----:B------:R-:W-:Y:S01]  /*1680*/  ISETP.NE.AND.EX P0, PT, RZ, c[0x0][0x1e4], PT, P0 ;  /* 0x00007900ff007a0c */ /* 0x000fe20003f05300 */
[----:B------:R-:W-:Y:S01]  /*1690*/  IMAD.MOV.U32 R26, RZ, RZ, c[0x0][0x1d8] ;  /* 0x00007600ff1a7624 */ /* 0x000fe200078e00ff */
[----:B------:R-:W-:Y:S01]  /*16a0*/  ISETP.NE.AND.EX P1, PT, RZ, c[0x0][0x1f4], PT, P1 ;  /* 0x00007d00ff007a0c */ /* 0x000fe20003f25310 */
[----:B------:R-:W-:-:S10]  /*16b0*/  IMAD.MOV.U32 R27, RZ, RZ, RZ ;  /* 0x000000ffff1b7224 */ /* 0x000fd400078e00ff */
[----:B------:R-:W3:Y:S04]  /*16c0*/  @P0 LDG.E R26, [R14.64] ;  /* 0x000000040e1a0981 */ /* 0x000ee8000c1e1900 */
[----:B------:R-:W3:Y:S01]  /*16d0*/  @P1 LDG.E R27, [R18.64] ;  /* 0x00000004121b1981 */ /* 0x000ee2000c1e1900 */
[----:B------:R-:W-:Y:S01]  /*16e0*/  BSSY B2, `(.L_x_28) ;  /* 0x000000a000027945 */ /* 0x000fe20003800000 */
[----:B--2---:R-:W3:Y:S02]  /*16f0*/  I2F R28, R20 ;  /* 0x00000014001c7306 */ /* 0x004ee40000201400 */
[----:B---3--:R-:W-:Y:S02]  /*1700*/  FFMA R27, R28, R26, R27 ;  /* 0x0000001a1c1b7223 */ /* 0x008fe4000000001b */
[----:B------:R-:W-:-:S03]  /*1710*/  IMAD.MOV.U32 R26, RZ, RZ, 0x80 ;  /* 0x00000080ff1a7424 */ /* 0x000fc600078e00ff */
[----:B------:R-:W-:-:S13]  /*1720*/  FSETP.GEU.AND P0, PT, R27, -128, PT ;  /* 0xc30000001b00780b */ /* 0x000fda0003f0e000 */
[----:B------:R-:W-:Y:S05]  /*1730*/  @!P0 BRA `(.L_x_29) ;  /* 0x0000004000008947 */ /* 0x000fea0003800000 */
[----:B------:R-:W-:Y:S01]  /*1740*/  FSETP.GT.AND P0, PT, R27, 127, PT ;  /* 0x42fe00001b00780b */ /* 0x000fe20003f04000 */
[----:B------:R-:W-:-:S12]  /*1750*/  IMAD.MOV.U32 R26, RZ, RZ, 0x7f ;  /* 0x0000007fff1a7424 */ /* 0x000fd800078e00ff */
[----:B------:R-:W0:Y:S02]  /*1760*/  @!P0 F2I.S8.NTZ R20, R27 ;  /* 0x0000001b00148305 */ /* 0x000e240000202100 */
[----:B0-----:R-:W-:-:S06]  /*1770*/  @!P0 PRMT R26, R20, 0x7610, R26 ;  /* 0x00007610141a8816 */ /* 0x001fcc000000001a */
.L_x_29:
[----:B------:R-:W-:Y:S05]  /*1780*/  BSYNC B2 ;  /* 0x0000000000027941 */ /* 0x000fea0003800000 */
.L_x_28:
[----:B------:R-:W-:Y:S02]  /*1790*/  IMAD R27, R5, c[0x0][0x1c8], RZ ;  /* 0x00007200051b7a24 */ /* 0x000fe400078e02ff */
[----:B------:R-:W-:Y:S02]  /*17a0*/  IMAD R20, R3, c[0x0][0x1d0], RZ ;  /* 0x0000740003147a24 */ /* 0x000fe400078e02ff */
[----:B------:R-:W-:-:S03]  /*17b0*/  IMAD R13, R13, c[0x0][0x1cc], RZ ;  /* 0x000073000d0d7a24 */ /* 0x000fc600078e02ff */
[--C-:B------:R-:W-:Y:S02]  /*17c0*/  IADD3 R21, P0, P1, R24, R27, R20.reuse ;  /* 0x0000001b18157210 */ /* 0x100fe4000791e014 */
[----:B------:R-:W-:Y:S02]  /*17d0*/  SHF.R.S32.HI R24, RZ, 0x1f, R27 ;  /* 0x0000001fff187819 */ /* 0x000fe4000001141b */
[----:B------:R-:W-:-:S04]  /*17e0*/  SHF.R.S32.HI R20, RZ, 0x1f, R20 ;  /* 0x0000001fff147819 */ /* 0x000fc80000011414 */
[----:B------:R-:W-:Y:S02]  /*17f0*/  IADD3.X R24, R23, R24, R20, P0, P1 ;  /* 0x0000001817187210 */ /* 0x000fe400007e2414 */
[----:B------:R-:W-:Y:S02]  /*1800*/  IADD3 R21, P0, P1, R13, R21, R22 ;  /* 0x000000150d157210 */ /* 0x000fe4000791e016 */
[----:B------:R-:W-:-:S04]  /*1810*/  SHF.R.S32.HI R20, RZ, 0x1f, R13 ;  /* 0x0000001fff147819 */ /* 0x000fc8000001140d */
[----:B------:R-:W-:Y:S02]  /*1820*/  IADD3.X R25, R20, R24, R25, P0, P1 ;  /* 0x0000001814197210 */ /* 0x000fe400007e2419 */
[----:B------:R-:W-:-:S04]  /*1830*/  IADD3 R20, P0, R21, c[0x0][0x1c0], RZ ;  /* 0x0000700015147a10 */ /* 0x000fc80007f1e0ff */
[----:B------:R-:W-:-:S05]  /*1840*/  IADD3.X R21, R25, c[0x0][0x1c4], RZ, P0, !PT ;  /* 0x0000710019157a10 */ /* 0x000fca00007fe4ff */
[----:B------:R0:W-:Y:S04]  /*1850*/  STG.E.U8 [R20.64], R26 ;  /* 0x0000001a14007986 */ /* 0x0001e8000c101104 */
.L_x_27:
[----:B------:R-:W-:Y:S05]  /*1860*/  BSYNC B1 ;  /* 0x0000000000017941 */ /* 0x000fea0003800000 */
.L_x_26:
[----:B------:R-:W-:Y:S01]  /*1870*/  IADD3 R22, R4, 0x1, RZ ;  /* 0x0000000104167810 */ /* 0x000fe20007ffe0ff */
[----:B------:R-:W-:Y:S03]  /*1880*/  BSSY B1, `(.L_x_30) ;  /* 0x0000038000017945 */ /* 0x000fe60003800000 */
[----:B------:R-:W-:-:S13]  /*1890*/  ISETP.GE.AND P0, PT, R22, c[0x0][0x178], PT ;  /* 0x00005e0016007a0c */ /* 0x000fda0003f06270 */
[----:B------:R-:W-:Y:S05]  /*18a0*/  @P0 BRA `(.L_x_31) ;  /* 0x0000035000000947 */ /* 0x000fea0003800000 */
[----:B------:R-:W-:Y:S01]  /*18b0*/  SHF.R.S32.HI R13, RZ, 0x1f, R22 ;  /* 0x0000001fff0d7819 */ /* 0x000fe20000011416 */
[----:B0-----:R-:W-:Y:S02]  /*18c0*/  IMAD R20, R5, c[0x0][0x1b0], RZ ;  /* 0x00006c0005147a24 */ /* 0x001fe400078e02ff */
[----:B------:R-:W-:Y:S01]  /*18d0*/  IMAD R24, R3, c[0x0][0x1b8], RZ ;  /* 0x00006e0003187a24 */ /* 0x000fe200078e02ff */
[----:B------:R-:W-:Y:S01]  /*18e0*/  LEA.HI R23, R13, R22, RZ, 0x5 ;  /* 0x000000160d177211 */ /* 0x000fe200078f28ff */
[----:B------:R-:W-:Y:S01]  /*18f0*/  IMAD.SHL.U32 R13, R6, 0x20, RZ ;  /* 0x00000020060d7824 */ /* 0x000fe200078e00ff */
[----:B------:R-:W-:Y:S02]  /*1900*/  SHF.R.S32.HI R27, RZ, 0x1f, R20 ;  /* 0x0000001fff1b7819 */ /* 0x000fe40000011414 */
[----:B------:R-:W-:Y:S02]  /*1910*/  LOP3.LUT R21, R23, 0xffffffe0, RZ, 0xc0, !PT ;  /* 0xffffffe017157812 */ /* 0x000fe400078ec0ff */
[----:B------:R-:W-:-:S02]  /*1920*/  SHF.R.S32.HI R23, RZ, 0x5, R23 ;  /* 0x00000005ff177819 */ /* 0x000fc40000011417 */
[--C-:B------:R-:W-:Y:S01]  /*1930*/  SHF.R.S32.HI R26, RZ, 0x1f, R24.reuse ;  /* 0x0000001fff1a7819 */ /* 0x100fe20000011418 */
[----:B------:R-:W-:Y:S01]  /*1940*/  IMAD.IADD R22, R22, 0x1, -R21 ;  /* 0x0000000116167824 */ /* 0x000fe200078e0a15 */
[----:B------:R-:W-:Y:S01]  /*1950*/  IADD3 R21, P0, P1, R13, R20, R24 ;  /* 0x000000140d157210 */ /* 0x000fe2000791e018 */
[----:B------:R-:W-:Y:S01]  /*1960*/  IMAD R25, R23, c[0x0][0x1b4], RZ ;  /* 0x00006d0017197a24 */ /* 0x000fe200078e02ff */
[----:B------:R-:W-:-:S04]  /*1970*/  SHF.R.S32.HI R24, RZ, 0x1f, R13 ;  /* 0x0000001fff187819 */ /* 0x000fc8000001140d */
        /* <DEDUP_REMOVED lines=14> */
[----:B------:R-:W3:Y:S04]  /*1a60*/  @P0 LDG.E R26, [R14.64+0x4] ;  /* 0x000004040e1a0981 */ /* 0x000ee8000c1e1900 */
[----:B------:R-:W3:Y:S01]  /*1a70*/  @P1 LDG.E R27, [R18.64+0x4] ;  /* 0x00000404121b1981 */ /* 0x000ee2000c1e1900 */
        /* <DEDUP_REMOVED lines=10> */
.L_x_33:
[----:B------:R-:W-:Y:S05]  /*1b20*/  BSYNC B2 ;  /* 0x0000000000027941 */ /* 0x000fea0003800000 */
.L_x_32:
[----:B------:R-:W-:Y:S02]  /*1b30*/  IMAD R20, R5, c[0x0][0x1c8], RZ ;  /* 0x0000720005147a24 */ /* 0x000fe400078e02ff */
[----:B------:R-:W-:Y:S02]  /*1b40*/  IMAD R27, R3, c[0x0][0x1d0], RZ ;  /* 0x00007400031b7a24 */ /* 0x000fe400078e02ff */
[----:B------:R-:W-:Y:S01]  /*1b50*/  IMAD R23, R23, c[0x0][0x1cc], RZ ;  /* 0x0000730017177a24 */ /* 0x000fe200078e02ff */
[----:B------:R-:W-:Y:S02]  /*1b60*/  SHF.R.S32.HI R21, RZ, 0x1f, R20 ;  /* 0x0000001fff157819 */ /* 0x000fe40000011414 */
[--C-:B------:R-:W-:Y:S02]  /*1b70*/  IADD3 R13, P0, P1, R13, R20, R27.reuse ;  /* 0x000000140d0d7210 */ /* 0x100fe4000791e01b */
[----:B------:R-:W-:-:S02]  /*1b80*/  SHF.R.S32.HI R27, RZ, 0x1f, R27 ;  /* 0x0000001fff1b7819 */ /* 0x000fc4000001141b */
[----:B------:R-:W-:Y:S02]  /*1b90*/  SHF.R.S32.HI R20, RZ, 0x1f, R23 ;  /* 0x0000001fff147819 */ /* 0x000fe40000011417 */
[----:B------:R-:W-:Y:S02]  /*1ba0*/  IADD3.X R24, R24, R21, R27, P0, P1 ;  /* 0x0000001518187210 */ /* 0x000fe400007e241b */
[----:B------:R-:W-:-:S04]  /*1bb0*/  IADD3 R13, P0, P1, R23, R13, R22 ;  /* 0x0000000d170d7210 */ /* 0x000fc8000791e016 */
[----:B------:R-:W-:Y:S02]  /*1bc0*/  IADD3.X R25, R20, R24, R25, P0, P1 ;  /* 0x0000001814197210 */ /* 0x000fe400007e2419 */
[----:B------:R-:W-:-:S04]  /*1bd0*/  IADD3 R20, P0, R13, c[0x0][0x1c0], RZ ;  /* 0x000070000d147a10 */ /* 0x000fc80007f1e0ff */
[----:B------:R-:W-:-:S05]  /*1be0*/  IADD3.X R21, R25, c[0x0][0x1c4], RZ, P0, !PT ;  /* 0x0000710019157a10 */ /* 0x000fca00007fe4ff */
[----:B------:R0:W-:Y:S04]  /*1bf0*/  STG.E.U8 [R20.64], R26 ;  /* 0x0000001a14007986 */ /* 0x0001e8000c101104 */
.L_x_31:
[----:B------:R-:W-:Y:S05]  /*1c00*/  BSYNC B1 ;  /* 0x0000000000017941 */ /* 0x000fea0003800000 */
.L_x_30:
        /* <DEDUP_REMOVED lines=43> */
.L_x_37:
[----:B------:R-:W-:Y:S05]  /*1ec0*/  BSYNC B2 ;  /* 0x0000000000027941 */ /* 0x000fea0003800000 */
.L_x_36:
        /* <DEDUP_REMOVED lines=13> */
.L_x_35:
[----:B------:R-:W-:Y:S05]  /*1fa0*/  BSYNC B1 ;  /* 0x0000000000017941 */ /* 0x000fea0003800000 */
.L_x_34:
[----:B------:R-:W-:-:S04]  /*1fb0*/  IADD3 R13, R4, 0x3, RZ ;  /* 0x00000003040d7810 */ /* 0x000fc80007ffe0ff */
[----:B------:R-:W-:-:S13]  /*1fc0*/  ISETP.GE.AND P0, PT, R13, c[0x0][0x178], PT ;  /* 0x00005e000d007a0c */ /* 0x000fda0003f06270 */
[----:B------:R-:W-:Y:S05]  /*1fd0*/  @P0 BRA `(.L_x_25) ;  /* 0x0000036000000947 */ /* 0x000fea0003800000 */
[----:B0-----:R-:W-:Y:S01]  /*1fe0*/  SHF.R.S32.HI R20, RZ, 0x1f, R13 ;  /* 0x0000001fff147819 */ /* 0x001fe2000001140d */
[----:B------:R-:W-:Y:S02]  /*1ff0*/  IMAD R25, R5, c[0x0][0x1b0], RZ ;  /* 0x00006c0005197a24 */ /* 0x000fe400078e02ff */
[----:B------:R-:W-:Y:S01]  /*2000*/  IMAD R24, R3, c[0x0][0x1b8], RZ ;  /* 0x00006e0003187a24 */ /* 0x000fe200078e02ff */
[----:B------:R-:W-:Y:S01]  /*2010*/  LEA.HI R20, R20, R13, RZ, 0x5 ;  /* 0x0000000d14147211 */ /* 0x000fe200078f28ff */
[----:B------:R-:W-:Y:S01]  /*2020*/  IMAD.SHL.U32 R6, R6, 0x20, RZ ;  /* 0x0000002006067824 */ /* 0x000fe200078e00ff */
[----:B------:R-:W-:Y:S02]  /*2030*/  SHF.R.S32.HI R21, RZ, 0x1f, R25 ;  /* 0x0000001fff157819 */ /* 0x000fe40000011419 */
[----:B------:R-:W-:Y:S02]  /*2040*/  LOP3.LUT R22, R20, 0xffffffe0, RZ, 0xc0, !PT ;  /* 0xffffffe014167812 */ /* 0x000fe400078ec0ff */
[----:B------:R-:W-:-:S02]  /*2050*/  SHF.R.S32.HI R23, RZ, 0x5, R20 ;  /* 0x00000005ff177819 */ /* 0x000fc40000011414 */
[----:B------:R-:W-:Y:S01]  /*2060*/  IADD3 R25, P0, P1, R6, R25, R24 ;  /* 0x0000001906197210 */ /* 0x000fe2000791e018 */
[----:B------:R-:W-:Y:S01]  /*2070*/  IMAD.IADD R13, R13, 0x1, -R22 ;  /* 0x000000010d0d7824 */ /* 0x000fe200078e0a16 */
[----:B------:R-:W-:Y:S01]  /*2080*/  SHF.R.S32.HI R26, RZ, 0x1f, R24 ;  /* 0x0000001fff1a7819 */ /* 0x000fe20000011418 */
[----:B------:R-:W-:Y:S01]  /*2090*/  IMAD R20, R23, c[0x0][0x1b4], RZ ;  /* 0x00006d0017147a24 */ /* 0x000fe200078e02ff */
[----:B------:R-:W-:Y:S02]  /*20a0*/  SHF.R.S32.HI R22, RZ, 0x1f, R6 ;  /* 0x0000001fff167819 */ /* 0x000fe40000011406 */
[--C-:B------:R-:W-:Y:S02]  /*20b0*/  SHF.R.S32.HI R24, RZ, 0x1f, R13.reuse ;  /* 0x0000001fff187819 */ /* 0x100fe4000001140d */
[----:B------:R-:W-:Y:S02]  /*20c0*/  IADD3.X R26, R22, R21, R26, P0, P1 ;  /* 0x00000015161a7210 */ /* 0x000fe400007e241a */
[----:B------:R-:W-:-:S02]  /*20d0*/  IADD3 R25, P0, P1, R20, R25, R13 ;  /* 0x0000001914197210 */ /* 0x000fc4000791e00d */
[----:B------:R-:W-:-:S04]  /*20e0*/  SHF.R.S32.HI R21, RZ, 0x1f, R20 ;  /* 0x0000001fff157819 */ /* 0x000fc80000011414 */
[----:B------:R-:W-:Y:S02]  /*20f0*/  IADD3.X R26, R21, R26, R24, P0, P1 ;  /* 0x0000001a151a7210 */ /* 0x000fe400007e2418 */
[C---:B------:R-:W-:Y:S02]  /*2100*/  LEA R20, P0, R25.reuse, c[0x0][0x1a8], 0x2 ;  /* 0x00006a0019147a11 */ /* 0x040fe400078010ff */
[----:B------:R-:W-:Y:S02]  /*2110*/  ISETP.NE.U32.AND P1, PT, RZ, c[0x0][0x1f0], PT ;  /* 0x00007c00ff007a0c */ /* 0x000fe40003f25070 */
[----:B------:R-:W-:Y:S02]  /*2120*/  LEA.HI.X R21, R25, c[0x0][0x1ac], R26, 0x2, P0 ;  /* 0x00006b0019157a11 */ /* 0x000fe400000f141a */
[----:B------:R-:W-:-:S03]  /*2130*/  ISETP.NE.U32.AND P0, PT, RZ, c[0x0][0x1e0], PT ;  /* 0x00007800ff007a0c */ /* 0x000fc60003f05070 */
[----:B------:R-:W2:Y:S01]  /*2140*/  LDG.E R20, [R20.64] ;  /* 0x0000000414147981 */ /* 0x000ea2000c1e1900 */
[----:B------:R-:W-:Y:S01]  /*2150*/  ISETP.NE.AND.EX P0, PT, RZ, c[0x0][0x1e4], PT, P0 ;  /* 0x00007900ff007a0c */ /* 0x000fe20003f05300 */
[----:B------:R-:W-:Y:S01]  /*2160*/  IMAD.MOV.U32 R26, RZ, RZ, c[0x0][0x1d8] ;  /* 0x00007600ff1a7624 */ /* 0x000fe200078e00ff */
[----:B------:R-:W-:Y:S01]  /*2170*/  ISETP.NE.AND.EX P1, PT, RZ, c[0x0][0x1f4], PT, P1 ;  /* 0x00007d00ff007a0c */ /* 0x000fe20003f25310 */
[----:B------:R-:W-:-:S10]  /*2180*/  IMAD.MOV.U32 R25, RZ, RZ, RZ ;  /* 0x000000ffff197224 */ /* 0x000fd400078e00ff */
[----:B------:R-:W3:Y:S04]  /*2190*/  @P0 LDG.E R26, [R14.64+0xc] ;  /* 0x00000c040e1a0981 */ /* 0x000ee8000c1e1900 */
[----:B------:R-:W3:Y:S01]  /*21a0*/  @P1 LDG.E R25, [R18.64+0xc] ;  /* 0x00000c0412191981 */ /* 0x000ee2000c1e1900 */
[----:B------:R-:W-:Y:S01]  /*21b0*/  IMAD R27, R5, c[0x0][0x1c8], RZ ;  /* 0x00007200051b7a24 */ /* 0x000fe200078e02ff */
[----:B------:R-:W-:Y:S01]  /*21c0*/  BSSY B1, `(.L_x_38) ;  /* 0x0000016000017945 */ /* 0x000fe20003800000 */
[----:B------:R-:W-:-:S05]  /*21d0*/  IMAD R28, R3, c[0x0][0x1d0], RZ ;  /* 0x00007400031c7a24 */ /* 0x000fca00078e02ff */
[--C-:B------:R-:W-:Y:S01]  /*21e0*/  IADD3 R3, P0, P1, R6, R27, R28.reuse ;  /* 0x0000001b06037210 */ /* 0x100fe2000791e01c */
[----:B------:R-:W-:Y:S01]  /*21f0*/  IMAD R6, R23, c[0x0][0x1cc], RZ ;  /* 0x0000730017067a24 */ /* 0x000fe200078e02ff */
[----:B------:R-:W-:Y:S02]  /*2200*/  SHF.R.S32.HI R27, RZ, 0x1f, R27 ;  /* 0x0000001fff1b7819 */ /* 0x000fe4000001141b */
[----:B------:R-:W-:-:S04]  /*2210*/  SHF.R.S32.HI R28, RZ, 0x1f, R28 ;  /* 0x0000001fff1c7819 */ /* 0x000fc8000001141c */
[----:B------:R-:W-:Y:S02]  /*2220*/  IADD3.X R22, R22, R27, R28, P0, P1 ;  /* 0x0000001b16167210 */ /* 0x000fe400007e241c */
[----:B------:R-:W-:Y:S02]  /*2230*/  IADD3 R13, P0, P1, R6, R3, R13 ;  /* 0x00000003060d7210 */ /* 0x000fe4000791e00d */
[----:B------:R-:W-:Y:S01]  /*2240*/  SHF.R.S32.HI R3, RZ, 0x1f, R6 ;  /* 0x0000001fff037819 */ /* 0x000fe20000011406 */
[----:B------:R-:W-:-:S03]  /*2250*/  IMAD.MOV.U32 R6, RZ, RZ, 0x80 ;  /* 0x00000080ff067424 */ /* 0x000fc600078e00ff */
[----:B------:R-:W-:Y:S01]  /*2260*/  IADD3.X R3, R3, R22, R24, P0, P1 ;  /* 0x0000001603037210 */ /* 0x000fe200007e2418 */
[----:B--2---:R0:W3:Y:S02]  /*2270*/  I2F R5, R20 ;  /* 0x0000001400057306 */ /* 0x0040e40000201400 */
[----:B0-----:R-:W-:-:S04]  /*2280*/  IADD3 R20, P1, R13, c[0x0][0x1c0], RZ ;  /* 0x000070000d147a10 */ /* 0x001fc80007f3e0ff */
[----:B------:R-:W-:Y:S02]  /*2290*/  IADD3.X R21, R3, c[0x0][0x1c4], RZ, P1, !PT ;  /* 0x0000710003157a10 */ /* 0x000fe40000ffe4ff */
[----:B------:R-:W-:Y:S01]  /*22a0*/  PRMT R3, R6, 0x7610, R3 ;  /* 0x0000761006037816 */ /* 0x000fe20000000003 */
[----:B---3--:R-:W-:-:S05]  /*22b0*/  FFMA R5, R5, R26, R25 ;  /* 0x0000001a05057223 */ /* 0x008fca0000000019 */
[----:B------:R-:W-:-:S13]  /*22c0*/  FSETP.GEU.AND P0, PT, R5, -128, PT ;  /* 0xc30000000500780b */ /* 0x000fda0003f0e000 */
[----:B------:R-:W-:Y:S05]  /*22d0*/  @!P0 BRA `(.L_x_39) ;  /* 0x0000004000008947 */ /* 0x000fea0003800000 */
[----:B------:R-:W-:Y:S01]  /*22e0*/  FSETP.GT.AND P0, PT, R5, 127, PT ;  /* 0x42fe00000500780b */ /* 0x000fe20003f04000 */
[----:B------:R-:W-:-:S12]  /*22f0*/  IMAD.MOV.U32 R3, RZ, RZ, 0x7f ;  /* 0x0000007fff037424 */ /* 0x000fd800078e00ff */
[----:B------:R-:W0:Y:S02]  /*2300*/  @!P0 F2I.S8.NTZ R5, R5 ;  /* 0x0000000500058305 */ /* 0x000e240000202100 */
[----:B0-----:R-:W-:-:S06]  /*2310*/  @!P0 PRMT R3, R5, 0x7610, R3 ;  /* 0x0000761005038816 */ /* 0x001fcc0000000003 */
.L_x_39:
[----:B------:R-:W-:Y:S05]  /*2320*/  BSYNC B1 ;  /* 0x0000000000017941 */ /* 0x000fea0003800000 */
.L_x_38:
[----:B------:R0:W-:Y:S02]  /*2330*/  STG.E.U8 [R20.64], R3 ;  /* 0x0000000314007986 */ /* 0x0001e4000c101104 */
.L_x_25:
[----:B------:R-:W-:Y:S05]  /*2340*/  BSYNC B0 ;  /* 0x0000000000007941 */ /* 0x000fea0003800000 */
.L_x_24:
[----:B------:R-:W-:Y:S01]  /*2350*/  ISETP.GE.AND P0, PT, R8, c[0x0][0x170], PT ;  /* 0x00005c0008007a0c */ /* 0x000fe20003f06270 */
[----:B------:R-:W-:Y:S03]  /*2360*/  BSSY B0, `(.L_x_40) ;  /* 0x00000ec000007945 */ /* 0x000fe60003800000 */
[----:B------:R-:W-:-:S04]  /*2370*/  ISETP.GE.OR P0, PT, R7, c[0x0][0x160], P0 ;  /* 0x0000580007007a0c */ /* 0x000fc80000706670 */
[----:B------:R-:W-:-:S13]  /*2380*/  ISETP.GE.OR P0, PT, R9, c[0x0][0x174], P0 ;  /* 0x00005d0009007a0c */ /* 0x000fda0000706670 */
[----:B------:R-:W-:Y:S05]  /*2390*/  @P0 BRA `(.L_x_41) ;  /* 0x00000e8000000947 */ /* 0x000fea0003800000 */
[----:B------:R-:W-:Y:S01]  /*23a0*/  ISETP.GE.AND P0, PT, R4, c[0x0][0x178], PT ;  /* 0x00005e0004007a0c */ /* 0x000fe20003f06270 */
[----:B------:R-:W-:-:S12]  /*23b0*/  BSSY B1, `(.L_x_42) ;  /* 0x0000037000017945 */ /* 0x000fd80003800000 */
[----:B------:R-:W-:Y:S05]  /*23c0*/  @P0 BRA `(.L_x_43) ;  /* 0x0000035000000947 */ /* 0x000fea0003800000 */
[----:B0-----:R-:W-:Y:S01]  /*23d0*/  SHF.R.S32.HI R3, RZ, 0x1f, R4 ;  /* 0x0000001fff037819 */ /* 0x001fe20000011404 */
[----:B------:R-:W-:Y:S02]  /*23e0*/  IMAD R6, R8, c[0x0][0x1b0], RZ ;  /* 0x00006c0008067a24 */ /* 0x000fe400078e02ff */
[----:B------:R-:W-:Y:S01]  /*23f0*/  IMAD R13, R7, c[0x0][0x1b8], RZ ;  /* 0x00006e00070d7a24 */ /* 0x000fe200078e02ff */
[----:B------:R-:W-:Y:S01]  /*2400*/  LEA.HI R20, R3, R4, RZ, 0x5 ;  /* 0x0000000403147211 */ /* 0x000fe200078f28ff */
[----:B------:R-:W-:Y:S01]  /*2410*/  IMAD.SHL.U32 R5, R9, 0x20, RZ ;  /* 0x0000002009057824 */ /* 0x000fe200078e00ff */
[----:B------:R-:W-:Y:S02]  /*2420*/  SHF.R.S32.HI R21, RZ, 0x1f, R6 ;  /* 0x0000001fff157819 */ /* 0x000fe40000011406 */
[----:B------:R-:W-:Y:S02]  /*2430*/  SHF.R.S32.HI R3, RZ, 0x5, R20 ;  /* 0x00000005ff037819 */ /* 0x000fe40000011414 */
[----:B------:R-:W-:-:S02]  /*2440*/  LOP3.LUT R23, R20, 0xffffffe0, RZ, 0xc0, !PT ;  /* 0xffffffe014177812 */ /* 0x000fc400078ec0ff */
[--C-:B------:R-:W-:Y:S01]  /*2450*/  IADD3 R22, P0, P1, R5, R6, R13.reuse ;  /* 0x0000000605167210 */ /* 0x100fe2000791e00d */
[----:B------:R-:W-:Y:S01]  /*2460*/  IMAD R24, R3, c[0x0][0x1b4], RZ ;  /* 0x00006d0003187a24 */ /* 0x000fe200078e02ff */
[----:B------:R-:W-:Y:S01]  /*2470*/  SHF.R.S32.HI R20, RZ, 0x1f, R13 ;  /* 0x0000001fff147819 */ /* 0x000fe2000001140d */
[----:B------:R-:W-:Y:S01]  /*2480*/  IMAD.IADD R13, R4, 0x1, -R23 ;  /* 0x00000001040d7824 */ /* 0x000fe200078e0a17 */
[----:B------:R-:W-:-:S04]  /*2490*/  SHF.R.S32.HI R6, RZ, 0x1f, R5 ;  /* 0x0000001fff067819 */ /* 0x000fc80000011405 */
[----:B------:R-:W-:Y:S02]  /*24a0*/  IADD3.X R23, R6, R21, R20, P0, P1 ;  /* 0x0000001506177210 */ /* 0x000fe400007e2414 */
[--C-:B------:R-:W-:Y:S02]  /*24b0*/  IADD3 R21, P0, P1, R24, R22, R13.reuse ;  /* 0x0000001618157210 */ /* 0x100fe4000791e00d */
[----:B------:R-:W-:Y:S02]  /*24c0*/  SHF.R.S32.HI R24, RZ, 0x1f, R24 ;  /* 0x0000001fff187819 */ /* 0x000fe40000011418 */
        /* <DEDUP_REMOVED lines=11> */
[----:B------:R-:W3:Y:S04]  /*2580*/  @P0 LDG.E R24, [R14.64] ;  /* 0x000000040e180981 */ /* 0x000ee8000c1e1900 */
[----:B------:R-:W3:Y:S01]  /*2590*/  @P1 LDG.E R23, [R18.64] ;  /* 0x0000000412171981 */ /* 0x000ee2000c1e1900 */
[----:B------:R-:W-:Y:S01]  /*25a0*/  IMAD R26, R8, c[0x0][0x1c8], RZ ;  /* 0x00007200081a7a24 */ /* 0x000fe200078e02ff */
[----:B------:R-:W-:Y:S01]  /*25b0*/  BSSY B2, `(.L_x_44) ;  /* 0x0000015000027945 */ /* 0x000fe20003800000 */
        /* <DEDUP_REMOVED lines=8> */
[----:B------:R-:W-:Y:S01]  /*2640*/  IADD3.X R22, R3, R5, R22, P0, P1 ;  /* 0x0000000503167210 */ /* 0x000fe200007e2416 */
[----:B------:R-:W-:Y:S01]  /*2650*/  IMAD.MOV.U32 R3, RZ, RZ, 0x80 ;  /* 0x00000080ff037424 */ /* 0x000fe200078e00ff */
[----:B--2---:R0:W3:Y:S02]  /*2660*/  I2F R25, R20 ;  /* 0x0000001400197306 */ /* 0x0040e40000201400 */
[----:B0-----:R-:W-:-:S04]  /*2670*/  IADD3 R20, P1, R13, c[0x0][0x1c0], RZ ;  /* 0x000070000d147a10 */ /* 0x001fc80007f3e0ff */
[----:B------:R-:W-:Y:S01]  /*2680*/  IADD3.X R21, R22, c[0x0][0x1c4], RZ, P1, !PT ;  /* 0x0000710016157a10 */ /* 0x000fe20000ffe4ff */
[----:B---3--:R-:W-:-:S05]  /*2690*/  FFMA R23, R25, R24, R23 ;  /* 0x0000001819177223 */ /* 0x008fca0000000017 */
[----:B------:R-:W-:-:S13]  /*26a0*/  FSETP.GEU.AND P0, PT, R23, -128, PT ;  /* 0xc30000001700780b */ /* 0x000fda0003f0e000 */
[----:B------:R-:W-:Y:S05]  /*26b0*/  @!P0 BRA `(.L_x_45) ;  /* 0x0000004000008947 */ /* 0x000fea0003800000 */
[----:B------:R-:W-:Y:S01]  /*26c0*/  FSETP.GT.AND P0, PT, R23, 127, PT ;  /* 0x42fe00001700780b */ /* 0x000fe20003f04000 */
[----:B------:R-:W-:-:S12]  /*26d0*/  IMAD.MOV.U32 R3, RZ, RZ, 0x7f ;  /* 0x0000007fff037424 */ /* 0x000fd800078e00ff */
[----:B------:R-:W0:Y:S02]  /*26e0*/  @!P0 F2I.S8.NTZ R5, R23 ;  /* 0x0000001700058305 */ /* 0x000e240000202100 */
[----:B0-----:R-:W-:-:S06]  /*26f0*/  @!P0 PRMT R3, R5, 0x7610, R3 ;  /* 0x0000761005038816 */ /* 0x001fcc0000000003 */
.L_x_45:
[----:B------:R-:W-:Y:S05]  /*2700*/  BSYNC B2 ;  /* 0x0000000000027941 */ /* 0x000fea0003800000 */
.L_x_44:
[----:B------:R0:W-:Y:S02]  /*2710*/  STG.E.U8 [R20.64], R3 ;  /* 0x0000000314007986 */ /* 0x0001e4000c101104 */
.L_x_43:
[----:B------:R-:W-:Y:S05]  /*2720*/  BSYNC B1 ;  /* 0x0000000000017941 */ /* 0x000fea0003800000 */
.L_x_42:
[----:B------:R-:W-:Y:S01]  /*2730*/  IADD3 R5, R4, 0x1, RZ ;  /* 0x0000000104057810 */ /* 0x000fe20007ffe0ff */
[----:B------:R-:W-:Y:S03]  /*2740*/  BSSY B1, `(.L_x_46) ;  /* 0x0000039000017945 */ /* 0x000fe60003800000 */
[----:B------:R-:W-:-:S13]  /*2750*/  ISETP.GE.AND P0, PT, R5, c[0x0][0x178], PT ;  /* 0x00005e0005007a0c */ /* 0x000fda0003f06270 */
[----:B------:R-:W-:Y:S05]  /*2760*/  @P0 BRA `(.L_x_47) ;  /* 0x0000036000000947 */ /* 0x000fea0003800000 */
[----:B------:R-:W-:Y:S01]  /*2770*/  SHF.R.S32.HI R6, RZ, 0x1f, R5 ;  /* 0x0000001fff067819 */ /* 0x000fe20000011405 */
[----:B------:R-:W-:Y:S02]  /*2780*/  IMAD R13, R8, c[0x0][0x1b0], RZ ;  /* 0x00006c00080d7a24 */ /* 0x000fe400078e02ff */
[----:B0-----:R-:W-:Y:S01]  /*2790*/  IMAD R21, R7, c[0x0][0x1b8], RZ ;  /* 0x00006e0007157a24 */ /* 0x001fe200078e02ff */
        /* <DEDUP_REMOVED lines=11> */
[----:B------:R-:W-:Y:S02]  /*2850*/  IADD3 R21, P0, P1, R3, R20, R5 ;  /* 0x0000001403157210 */ /* 0x000fe4000791e005 */
[----:B------:R-:W-:Y:S02]  /*2860*/  SHF.R.S32.HI R20, RZ, 0x1f, R3 ;  /* 0x0000001fff147819 */ /* 0x000fe40000011403 */
[----:B------:R-:W-:-:S04]  /*2870*/  SHF.R.S32.HI R3, RZ, 0x1f, R5 ;  /* 0x0000001fff037819 */ /* 0x000fc80000011405 */
[----:B------:R-:W-:Y:S02]  /*2880*/  IADD3.X R24, R20, R24, R3, P0, P1 ;  /* 0x0000001814187210 */ /* 0x000fe400007e2403 */
[C---:B------:R-:W-:Y:S02]  /*2890*/  LEA R20, P0, R21.reuse, c[0x0][0x1a8], 0x2 ;  /* 0x00006a0015147a11 */ /* 0x040fe400078010ff */
[----:B------:R-:W-:Y:S02]  /*28a0*/  ISETP.NE.U32.AND P1, PT, RZ, c[0x0][0x1f0], PT ;  /* 0x00007c00ff007a0c */ /* 0x000fe40003f25070 */
[----:B------:R-:W-:Y:S02]  /*28b0*/  LEA.HI.X R21, R21, c[0x0][0x1ac], R24, 0x2, P0 ;  /* 0x00006b0015157a11 */ /* 0x000fe400000f1418 */
[----:B------:R-:W-:-:S03]  /*28c0*/  ISETP.NE.U32.AND P0, PT, RZ, c[0x0][0x1e0], PT ;  /* 0x00007800ff007a0c */ /* 0x000fc60003f05070 */
[----:B------:R0:W2:Y:S01]  /*28d0*/  LDG.E R20, [R20.64] ;  /* 0x0000000414147981 */ /* 0x0000a2000c1e1900 */
        /* <DEDUP_REMOVED lines=8> */
[----:B------:R-:W-:Y:S02]  /*2960*/  IMAD R28, R7, c[0x0][0x1d0], RZ ;  /* 0x00007400071c7a24 */ /* 0x000fe400078e02ff */
[----:B0-----:R-:W-:Y:S01]  /*2970*/  IMAD R21, R6, c[0x0][0x1cc], RZ ;  /* 0x0000730006157a24 */ /* 0x001fe200078e02ff */
[----:B------:R-:W-:-:S02]  /*2980*/  SHF.R.S32.HI R26, RZ, 0x1f, R27 ;  /* 0x0000001fff1a7819 */ /* 0x000fc4000001141b */
[--C-:B------:R-:W-:Y:S02]  /*2990*/  IADD3 R22, P0, P1, R22, R27, R28.reuse ;  /* 0x0000001b16167210 */ /* 0x100fe4000791e01c */
[----:B------:R-:W-:-:S04]  /*29a0*/  SHF.R.S32.HI R28, RZ, 0x1f, R28 ;  /* 0x0000001fff1c7819 */ /* 0x000fc8000001141c */
[----:B------:R-:W-:Y:S02]  /*29b0*/  IADD3.X R6, R13, R26, R28, P0, P1 ;  /* 0x0000001a0d067210 */ /* 0x000fe400007e241c */
[----:B------:R-:W-:Y:S02]  /*29c0*/  IADD3 R5, P0, P1, R21, R22, R5 ;  /* 0x0000001615057210 */ /* 0x000fe4000791e005 */
[----:B------:R-:W-:-:S04]  /*29d0*/  SHF.R.S32.HI R21, RZ, 0x1f, R21 ;  /* 0x0000001fff157819 */ /* 0x000fc80000011415 */
[----:B------:R-:W-:Y:S01]  /*29e0*/  IADD3.X R3, R21, R6, R3, P0, P1 ;  /* 0x0000000615037210 */ /* 0x000fe200007e2403 */
[----:B--2---:R0:W3:Y:S02]  /*29f0*/  I2F R25, R20 ;  /* 0x0000001400197306 */ /* 0x0040e40000201400 */
[----:B0-----:R-:W-:Y:S01]  /*2a00*/  IADD3 R20, P1, R5, c[0x0][0x1c0], RZ ;  /* 0x0000700005147a10 */ /* 0x001fe20007f3e0ff */
[----:B------:R-:W-:-:S03]  /*2a10*/  IMAD.MOV.U32 R5, RZ, RZ, 0x80 ;  /* 0x00000080ff057424 */ /* 0x000fc600078e00ff */
        /* <DEDUP_REMOVED lines=9> */
.L_x_49:
[----:B------:R-:W-:Y:S05]  /*2ab0*/  BSYNC B2 ;  /* 0x0000000000027941 */ /* 0x000fea0003800000 */
.L_x_48:
[----:B------:R0:W-:Y:S02]  /*2ac0*/  STG.E.U8 [R20.64], R3 ;  /* 0x0000000314007986 */ /* 0x0001e4000c101104 */
.L_x_47:
[----:B------:R-:W-:Y:S05]  /*2ad0*/  BSYNC B1 ;  /* 0x0000000000017941 */ /* 0x000fea0003800000 */
.L_x_46:
        /* <DEDUP_REMOVED lines=56> */
.L_x_53:
[----:B------:R-:W-:Y:S05]  /*2e60*/  BSYNC B2 ;  /* 0x0000000000027941 */ /* 0x000fea0003800000 */
.L_x_52:
[----:B------:R0:W-:Y:S02]  /*2e70*/  STG.E.U8 [R20.64], R3 ;  /* 0x0000000314007986 */ /* 0x0001e4000c101104 */
.L_x_51:
[----:B------:R-:W-:Y:S05]  /*2e80*/  BSYNC B1 ;  /* 0x0000000000017941 */ /* 0x000fea0003800000 */
.L_x_50:
[----:B------:R-:W-:-:S04]  /*2e90*/  IADD3 R5, R4, 0x3, RZ ;  /* 0x0000000304057810 */ /* 0x000fc80007ffe0ff */
        /* <DEDUP_REMOVED lines=34> */
[--C-:B------:R-:W-:Y:S02]  /*30c0*/  IADD3 R24, P0, P1, R13, R26, R7.reuse ;  /* 0x0000001a0d187210 */ /* 0x100fe4000791e007 */
[----:B------:R-:W-:Y:S01]  /*30d0*/  SHF.R.S32.HI R13, RZ, 0x1f, R7 ;  /* 0x0000001fff0d7819 */ /* 0x000fe20000011407 */
[----:B------:R-:W-:Y:S01]  /*30e0*/  IMAD R7, R6, c[0x0][0x1cc], RZ ;  /* 0x0000730006077a24 */ /* 0x000fe200078e02ff */
[----:B------:R-:W-:-:S04]  /*30f0*/  SHF.R.S32.HI R26, RZ, 0x1f, R26 ;  /* 0x0000001fff1a7819 */ /* 0x000fc8000001141a */
[----:B------:R-:W-:Y:S02]  /*3100*/  IADD3.X R6, R9, R26, R13, P0, P1 ;  /* 0x0000001a09067210 */ /* 0x000fe400007e240d */
[----:B------:R-:W-:Y:S02]  /*3110*/  IADD3 R5, P0, P1, R7, R24, R5 ;  /* 0x0000001807057210 */ /* 0x000fe4000791e005 */
[----:B------:R-:W-:-:S04]  /*3120*/  SHF.R.S32.HI R7, RZ, 0x1f, R7 ;  /* 0x0000001fff077819 */ /* 0x000fc80000011407 */
[----:B------:R-:W-:Y:S02]  /*3130*/  IADD3.X R3, R7, R6, R3, P0, P1 ;  /* 0x0000000607037210 */ /* 0x000fe400007e2403 */
[----:B------:R-:W-:Y:S01]  /*3140*/  IADD3 R6, P1, R5, c[0x0][0x1c0], RZ ;  /* 0x0000700005067a10 */ /* 0x000fe20007f3e0ff */
[----:B------:R-:W-:-:S03]  /*3150*/  IMAD.MOV.U32 R5, RZ, RZ, 0x80 ;  /* 0x00000080ff057424 */ /* 0x000fc600078e00ff */
[----:B------:R-:W-:Y:S02]  /*3160*/  IADD3.X R7, R3, c[0x0][0x1c4], RZ, P1, !PT ;  /* 0x0000710003077a10 */ /* 0x000fe40000ffe4ff */
[----:B------:R-:W-:Y:S01]  /*3170*/  PRMT R3, R5, 0x7610, R3 ;  /* 0x0000761005037816 */ /* 0x000fe20000000003 */
[----:B--2---:R-:W3:Y:S02]  /*3180*/  I2F R8, R20 ;  /* 0x0000001400087306 */ /* 0x004ee40000201400 */
[----:B---3--:R-:W-:-:S05]  /*3190*/  FFMA R8, R8, R22, R23 ;  /* 0x0000001608087223 */ /* 0x008fca0000000017 */
[----:B------:R-:W-:-:S13]  /*31a0*/  FSETP.GEU.AND P0, PT, R8, -128, PT ;  /* 0xc30000000800780b */ /* 0x000fda0003f0e000 */
[----:B------:R-:W-:Y:S05]  /*31b0*/  @!P0 BRA `(.L_x_55) ;  /* 0x0000004000008947 */ /* 0x000fea0003800000 */
[----:B------:R-:W-:Y:S01]  /*31c0*/  FSETP.GT.AND P0, PT, R8, 127, PT ;  /* 0x42fe00000800780b */ /* 0x000fe20003f04000 */
[----:B------:R-:W-:-:S12]  /*31d0*/  IMAD.MOV.U32 R3, RZ, RZ, 0x7f ;  /* 0x0000007fff037424 */ /* 0x000fd800078e00ff */
[----:B------:R-:W0:Y:S02]  /*31e0*/  @!P0 F2I.S8.NTZ R5, R8 ;  /* 0x0000000800058305 */ /* 0x000e240000202100 */
[----:B0-----:R-:W-:-:S06]  /*31f0*/  @!P0 PRMT R3, R5, 0x7610, R3 ;  /* 0x0000761005038816 */ /* 0x001fcc0000000003 */
.L_x_55:
[----:B------:R-:W-:Y:S05]  /*3200*/  BSYNC B1 ;  /* 0x0000000000017941 */ /* 0x000fea0003800000 */
.L_x_54:
[----:B------:R0:W-:Y:S02]  /*3210*/  STG.E.U8 [R6.64], R3 ;  /* 0x0000000306007986 */ /* 0x0001e4000c101104 */
.L_x_41:
[----:B------:R-:W-:Y:S05]  /*3220*/  BSYNC B0 ;  /* 0x0000000000007941 */ /* 0x000fea0003800000 */
.L_x_40:
        /* <DEDUP_REMOVED lines=40> */
[----:B------:R-:W-:Y:S01]  /*34b0*/  IMAD R3, R3, c[0x0][0x1cc], RZ ;  /* 0x0000730003037a24 */ /* 0x000fe200078e02ff */
[----:B0-----:R-:W-:-:S02]  /*34c0*/  SHF.R.S32.HI R7, RZ, 0x1f, R24 ;  /* 0x0000001fff077819 */ /* 0x001fc40000011418 */
[--C-:B------:R-:W-:Y:S02]  /*34d0*/  IADD3 R26, P0, P1, R13, R24, R23.reuse ;  /* 0x000000180d1a7210 */ /* 0x100fe4000791e017 */
        /* <DEDUP_REMOVED lines=16> */
.L_x_61:
[----:B------:R-:W-:Y:S05]  /*35e0*/  BSYNC B2 ;  /* 0x0000000000027941 */ /* 0x000fea0003800000 */
.L_x_60:
[----:B------:R0:W-:Y:S02]  /*35f0*/  STG.E.U8 [R6.64], R3 ;  /* 0x0000000306007986 */ /* 0x0001e4000c101104 */
.L_x_59:
[----:B------:R-:W-:Y:S05]  /*3600*/  BSYNC B1 ;  /* 0x0000000000017941 */ /* 0x000fea0003800000 */
.L_x_58:
[----:B------:R-:W-:Y:S01]  /*3610*/  IADD3 R13, R4, 0x1, RZ ;  /* 0x00000001040d7810 */ /* 0x000fe20007ffe0ff */
[----:B------:R-:W-:Y:S03]  /*3620*/  BSSY B1, `(.L_x_62) ;  /* 0x0000039000017945 */ /* 0x000fe60003800000 */
        /* <DEDUP_REMOVED lines=34> */
[----:B------:R-:W-:Y:S01]  /*3850*/  IMAD R5, R5, c[0x0][0x1cc], RZ ;  /* 0x0000730005057a24 */ /* 0x000fe200078e02ff */
[----:B------:R-:W-:-:S02]  /*3860*/  SHF.R.S32.HI R24, RZ, 0x1f, R23 ;  /* 0x0000001fff187819 */ /* 0x000fc40000011417 */
[--C-:B------:R-:W-:Y:S02]  /*3870*/  IADD3 R8, P0, P1, R8, R23, R25.reuse ;  /* 0x0000001708087210 */ /* 0x100fe4000791e019 */
[----:B------:R-:W-:-:S04]  /*3880*/  SHF.R.S32.HI R25, RZ, 0x1f, R25 ;  /* 0x0000001fff197819 */ /* 0x000fc80000011419 */
[----:B------:R-:W-:Y:S02]  /*3890*/  IADD3.X R24, R9, R24, R25, P0, P1 ;  /* 0x0000001809187210 */ /* 0x000fe400007e2419 */
[----:B0-----:R-:W-:Y:S02]  /*38a0*/  IADD3 R7, P0, P1, R5, R8, R13 ;  /* 0x0000000805077210 */ /* 0x001fe4000791e00d */
[----:B------:R-:W-:-:S04]  /*38b0*/  SHF.R.S32.HI R5, RZ, 0x1f, R5 ;  /* 0x0000001fff057819 */ /* 0x000fc80000011405 */
[----:B------:R-:W-:Y:S01]  /*38c0*/  IADD3.X R3, R5, R24, R3, P0, P1 ;  /* 0x0000001805037210 */ /* 0x000fe200007e2403 */
[----:B------:R-:W-:Y:S01]  /*38d0*/  IMAD.MOV.U32 R5, RZ, RZ, 0x80 ;  /* 0x00000080ff057424 */ /* 0x000fe200078e00ff */
        /* <DEDUP_REMOVED lines=11> */
.L_x_65:
[----:B------:R-:W-:Y:S05]  /*3990*/  BSYNC B2 ;  /* 0x0000000000027941 */ /* 0x000fea0003800000 */
.L_x_64:
[----:B------:R0:W-:Y:S02]  /*39a0*/  STG.E.U8 [R6.64], R3 ;  /* 0x0000000306007986 */ /* 0x0001e4000c101104 */
.L_x_63:
[----:B------:R-:W-:Y:S05]  /*39b0*/  BSYNC B1 ;  /* 0x0000000000017941 */ /* 0x000fea0003800000 */
.L_x_62:
        /* <DEDUP_REMOVED lines=56> */
.L_x_69:
[----:B------:R-:W-:Y:S05]  /*3d40*/  BSYNC B2 ;  /* 0x0000000000027941 */ /* 0x000fea0003800000 */
.L_x_68:
[----:B------:R0:W-:Y:S02]  /*3d50*/  STG.E.U8 [R6.64], R3 ;  /* 0x0000000306007986 */ /* 0x0001e4000c101104 */
.L_x_67:
[----:B------:R-:W-:Y:S05]  /*3d60*/  BSYNC B1 ;  /* 0x0000000000017941 */ /* 0x000fea0003800000 */
.L_x_66:
        /* <DEDUP_REMOVED lines=11> */
[--C-:B------:R-:W-:Y:S02]  /*3e20*/  IADD3 R7, P0, P1, R12, R7, R6.reuse ;  /* 0x000000070c077210 */ /* 0x100fe4000791e006 */
[----:B------:R-:W-:Y:S01]  /*3e30*/  SHF.R.S32.HI R13, RZ, 0x1f, R6 ;  /* 0x0000001fff0d7819 */ /* 0x000fe20000011406 */
[----:B------:R-:W-:Y:S01]  /*3e40*/  IMAD R6, R3, c[0x0][0x1b4], RZ ;  /* 0x00006d0003067a24 */ /* 0x000fe200078e02ff */
[----:B------:R-:W-:Y:S01]  /*3e50*/  SHF.R.S32.HI R5, RZ, 0x1f, R12 ;  /* 0x0000001fff057819 */ /* 0x000fe2000001140c */
[----:B------:R-:W-:-:S03]  /*3e60*/  IMAD.IADD R8, R8, 0x1, -R9 ;  /* 0x0000000108087824 */ /* 0x000fc600078e0a09 */
        /* <DEDUP_REMOVED lines=38> */
.L_x_71:
[----:B------:R-:W-:Y:S05]  /*40d0*/  BSYNC B1 ;  /* 0x0000000000017941 */ /* 0x000fea0003800000 */
.L_x_70:
[----:B------:R0:W-:Y:S02]  /*40e0*/  STG.E.U8 [R6.64], R3 ;  /* 0x0000000306007986 */ /* 0x0001e4000c101104 */
.L_x_57:
[----:B------:R-:W-:Y:S05]  /*40f0*/  BSYNC B0 ;  /* 0x0000000000007941 */ /* 0x000fea0003800000 */
.L_x_56:
[----:B------:R-:W-:-:S04]  /*4100*/  ISETP.GE.AND P0, PT, R2, c[0x0][0x170], PT ;  /* 0x00005c0002007a0c */ /* 0x000fc80003f06270 */
[----:B------:R-:W-:-:S04]  /*4110*/  ISETP.GE.OR P0, PT, R17, c[0x0][0x160], P0 ;  /* 0x0000580011007a0c */ /* 0x000fc80000706670 */
[----:B------:R-:W-:-:S13]  /*4120*/  ISETP.GE.OR P0, PT, R16, c[0x0][0x174], P0 ;  /* 0x00005d0010007a0c */ /* 0x000fda0000706670 */
[----:B------:R-:W-:Y:S05]  /*4130*/  @P0 EXIT ;  /* 0x000000000000094d */ /* 0x000fea0003800000 */
        /* <DEDUP_REMOVED lines=54> */
.L_x_75:
[----:B------:R-:W-:Y:S05]  /*44a0*/  BSYNC B1 ;  /* 0x0000000000017941 */ /* 0x000fea0003800000 */
.L_x_74:
[----:B------:R0:W-:Y:S02]  /*44b0*/  STG.E.U8 [R6.64], R3 ;  /* 0x0000000306007986 */ /* 0x0001e4000c101104 */
.L_x_73:
[----:B------:R-:W-:Y:S05]  /*44c0*/  BSYNC B0 ;  /* 0x0000000000007941 */ /* 0x000fea0003800000 */
.L_x_72:
        /* <DEDUP_REMOVED lines=37> */
[----:B0-----:R-:W-:Y:S01]  /*4720*/  SHF.R.S32.HI R7, RZ, 0x1f, R21 ;  /* 0x0000001fff077819 */ /* 0x001fe20000011415 */
[----:B------:R-:W-:Y:S01]  /*4730*/  IMAD R21, R3, c[0x0][0x1cc], RZ ;  /* 0x0000730003157a24 */ /* 0x000fe200078e02ff */
        /* <DEDUP_REMOVED lines=16> */
.L_x_79:
[----:B------:R-:W-:Y:S05]  /*4840*/  BSYNC B1 ;  /* 0x0000000000017941 */ /* 0x000fea0003800000 */
.L_x_78:
[----:B------:R0:W-:Y:S02]  /*4850*/  STG.E.U8 [R6.64], R3 ;  /* 0x0000000306007986 */ /* 0x0001e4000c101104 */
.L_x_77:
[----:B------:R-:W-:Y:S05]  /*4860*/  BSYNC B0 ;  /* 0x0000000000007941 */ /* 0x000fea0003800000 */
.L_x_76:
        /* <DEDUP_REMOVED lines=55> */
.L_x_83:
[----:B------:R-:W-:Y:S05]  /*4be0*/  BSYNC B1 ;  /* 0x0000000000017941 */ /* 0x000fea0003800000 */
.L_x_82:
[----:B------:R0:W-:Y:S02]  /*4bf0*/  STG.E.U8 [R6.64], R3 ;  /* 0x0000000306007986 */ /* 0x0001e4000c101104 */
.L_x_81:
[----:B------:R-:W-:Y:S05]  /*4c00*/  BSYNC B0 ;  /* 0x0000000000007941 */ /* 0x000fea0003800000 */
.L_x_80:
[----:B------:R-:W-:-:S04]  /*4c10*/  IADD3 R5, R4, 0x3, RZ ;  /* 0x0000000304057810 */ /* 0x000fc80007ffe0ff */
[----:B------:R-:W-:-:S13]  /*4c20*/  ISETP.GE.AND P0, PT, R5, c[0x0][0x178], PT ;  /* 0x00005e0005007a0c */ /* 0x000fda0003f06270 */
[----:B------:R-:W-:Y:S05]  /*4c30*/  @P0 EXIT ;  /* 0x000000000000094d */ /* 0x000fea0003800000 */
        /* <DEDUP_REMOVED lines=24> */
[----:B------:R-:W-:Y:S01]  /*4dc0*/  IMAD.MOV.U32 R7, RZ, RZ, RZ ;  /* 0x000000ffff077224 */ /* 0x000fe200078e00ff */
[----:B------:R-:W-:-:S11]  /*4dd0*/  ISETP.NE.AND.EX P1, PT, RZ, c[0x0][0x1f4], PT, P1 ;  /* 0x00007d00ff007a0c */ /* 0x000fd60003f25310 */
[----:B------:R-:W3:Y:S04]  /*4de0*/  @P0 LDG.E R0, [R14.64+0xc] ;  /* 0x00000c040e000981 */ /* 0x000ee8000c1e1900 */
[----:B------:R-:W3:Y:S01]  /*4df0*/  @P1 LDG.E R7, [R18.64+0xc] ;  /* 0x00000c0412071981 */ /* 0x000ee2000c1e1900 */
[----:B------:R-:W-:Y:S01]  /*4e00*/  IMAD R11, R2, c[0x0][0x1c8], RZ ;  /* 0x00007200020b7a24 */ /* 0x000fe200078e02ff */
[----:B------:R-:W-:Y:S01]  /*4e10*/  BSSY B0, `(.L_x_84) ;  /* 0x0000015000007945 */ /* 0x000fe20003800000 */
[----:B------:R-:W-:Y:S02]  /*4e20*/  IMAD R17, R17, c[0x0][0x1d0], RZ ;  /* 0x0000740011117a24 */ /* 0x000fe400078e02ff */
[----:B------:R-:W-:-:S03]  /*4e30*/  IMAD R10, R3, c[0x0][0x1cc], RZ ;  /* 0x00007300030a7a24 */ /* 0x000fc600078e02ff */
[----:B------:R-:W-:Y:S02]  /*4e40*/  IADD3 R16, P0, P1, R16, R11, R17 ;  /* 0x0000000b10107210 */ /* 0x000fe4000791e011 */
[----:B------:R-:W-:Y:S02]  /*4e50*/  SHF.R.S32.HI R11, RZ, 0x1f, R11 ;  /* 0x0000001fff0b7819 */ /* 0x000fe4000001140b */
[----:B0-----:R-:W-:-:S04]  /*4e60*/  SHF.R.S32.HI R9, RZ, 0x1f, R17 ;  /* 0x0000001fff097819 */ /* 0x001fc80000011411 */
[----:B------:R-:W-:Y:S02]  /*4e70*/  IADD3.X R9, R4, R11, R9, P0, P1 ;  /* 0x0000000b04097210 */ /* 0x000fe400007e2409 */
[----:B------:R-:W-:Y:S02]  /*4e80*/  IADD3 R3, P0, P1, R10, R16, R5 ;  /* 0x000000100a037210 */ /* 0x000fe4000791e005 */
[----:B------:R-:W-:-:S04]  /*4e90*/  SHF.R.S32.HI R10, RZ, 0x1f, R10 ;  /* 0x0000001fff0a7819 */ /* 0x000fc8000001140a */
[----:B------:R-:W-:Y:S01]  /*4ea0*/  IADD3.X R6, R10, R9, R6, P0, P1 ;  /* 0x000000090a067210 */ /* 0x000fe200007e2406 */
[----:B--2---:R-:W3:Y:S02]  /*4eb0*/  I2F R2, R8 ;  /* 0x0000000800027306 */ /* 0x004ee40000201400 */
[----:B---3--:R-:W-:Y:S01]  /*4ec0*/  FFMA R7, R2, R0, R7 ;  /* 0x0000000002077223 */ /* 0x008fe20000000007 */
[----:B------:R-:W-:Y:S01]  /*4ed0*/  IADD3 R2, P1, R3, c[0x0][0x1c0], RZ ;  /* 0x0000700003027a10 */ /* 0x000fe20007f3e0ff */
[----:B------:R-:W-:-:S03]  /*4ee0*/  IMAD.MOV.U32 R0, RZ, RZ, 0x80 ;  /* 0x00000080ff007424 */ /* 0x000fc600078e00ff */
[----:B------:R-:W-:Y:S02]  /*4ef0*/  FSETP.GEU.AND P0, PT, R7, -128, PT ;  /* 0xc30000000700780b */ /* 0x000fe40003f0e000 */
[----:B------:R-:W-:-:S11]  /*4f00*/  IADD3.X R3, R6, c[0x0][0x1c4], RZ, P1, !PT ;  /* 0x0000710006037a10 */ /* 0x000fd60000ffe4ff */
[----:B------:R-:W-:Y:S05]  /*4f10*/  @!P0 BRA `(.L_x_85) ;  /* 0x0000004000008947 */ /* 0x000fea0003800000 */
[----:B------:R-:W-:Y:S01]  /*4f20*/  FSETP.GT.AND P0, PT, R7, 127, PT ;  /* 0x42fe00000700780b */ /* 0x000fe20003f04000 */
[----:B------:R-:W-:-:S12]  /*4f30*/  IMAD.MOV.U32 R0, RZ, RZ, 0x7f ;  /* 0x0000007fff007424 */ /* 0x000fd800078e00ff */
[----:B------:R-:W0:Y:S02]  /*4f40*/  @!P0 F2I.S8.NTZ R4, R7 ;  /* 0x0000000700048305 */ /* 0x000e240000202100 */
[----:B0-----:R-:W-:-:S06]  /*4f50*/  @!P0 PRMT R0, R4, 0x7610, R0 ;  /* 0x0000761004008816 */ /* 0x001fcc0000000000 */
.L_x_85:
[----:B------:R-:W-:Y:S05]  /*4f60*/  BSYNC B0 ;  /* 0x0000000000007941 */ /* 0x000fea0003800000 */
.L_x_84:
[----:B------:R-:W-:Y:S01]  /*4f70*/  STG.E.U8 [R2.64], R0 ;  /* 0x0000000002007986 */ /* 0x000fe2000c101104 */
[----:B------:R-:W-:Y:S05]  /*4f80*/  EXIT ;  /* 0x000000000000794d */ /* 0x000fea0003800000 */
        .weak           $__internal_0_$__cuda_sm20_div_s64
        .type           $__internal_0_$__cuda_sm20_div_s64,@function
        .size           $__internal_0_$__cuda_sm20_div_s64,(.L_x_643 - $__internal_0_$__cuda_sm20_div_s64)
$__internal_0_$__cuda_sm20_div_s64:
[-C--:B------:R-:W-:Y:S02]  /*4f90*/  IADD3 R15, P1, RZ, -R18.reuse, RZ ;  /* 0x80000012ff0f7210 */ /* 0x080fe40007f3e0ff */
[----:B------:R-:W-:Y:S02]  /*4fa0*/  ISETP.GE.AND P0, PT, R13, RZ, PT ;  /* 0x000000ff0d00720c */ /* 0x000fe40003f06270 */
[----:B------:R-:W-:Y:S01]  /*4fb0*/  ISETP.GE.AND P3, PT, R19, RZ, PT ;  /* 0x000000ff1300720c */ /* 0x000fe20003f66270 */
[----:B------:R-:W-:Y:S01]  /*4fc0*/  IMAD.X R2, RZ, RZ, ~R13, P1 ;  /* 0x000000ffff027224 */ /* 0x000fe200008e0e0d */
[----:B------:R-:W-:-:S04]  /*4fd0*/  SEL R14, R15, R18, !P0 ;  /* 0x000000120f0e7207 */ /* 0x000fc80004000000 */
[----:B------:R-:W-:-:S04]  /*4fe0*/  SEL R15, R2, R13, !P0 ;  /* 0x0000000d020f7207 */ /* 0x000fc80004000000 */
[----:B------:R-:W0:Y:S08]  /*4ff0*/  I2F.U64.RP R2, R14 ;  /* 0x0000000e00027312 */ /* 0x000e300000309000 */
[----:B0-----:R-:W0:Y:S02]  /*5000*/  MUFU.RCP R24, R2 ;  /* 0x0000000200187308 */ /* 0x001e240000001000 */
[----:B0-----:R-:W-:-:S06]  /*5010*/  IADD3 R24, R24, 0x1ffffffe, RZ ;  /* 0x1ffffffe18187810 */ /* 0x001fcc0007ffe0ff */
[----:B------:R-:W0:Y:S02]  /*5020*/  F2I.U64.TRUNC R24, R24 ;  /* 0x0000001800187311 */ /* 0x000e24000020d800 */
[----:B0-----:R-:W-:-:S04]  /*5030*/  IMAD.WIDE.U32 R20, R24, R14, RZ ;  /* 0x0000000e18147225 */ /* 0x001fc800078e00ff */
[C---:B------:R-:W-:Y:S01]  /*5040*/  IMAD R23, R24.reuse, R15, R21 ;  /* 0x0000000f18177224 */ /* 0x040fe200078e0215 */
[----:B------:R-:W-:Y:S01]  /*5050*/  IADD3 R21, P0, RZ, -R20, RZ ;  /* 0x80000014ff157210 */ /* 0x000fe20007f1e0ff */
[----:B------:R-:W-:Y:S02]  /*5060*/  IMAD.MOV.U32 R27, RZ, RZ, R24 ;  /* 0x000000ffff1b7224 */ /* 0x000fe400078e0018 */
[----:B------:R-:W-:Y:S02]  /*5070*/  IMAD R20, R25, R14, R23 ;  /* 0x0000000e19147224 */ /* 0x000fe400078e0217 */
[----:B------:R-:W-:-:S04]  /*5080*/  IMAD.HI.U32 R26, R24, R21, RZ ;  /* 0x00000015181a7227 */ /* 0x000fc800078e00ff */
[----:B------:R-:W-:-:S04]  /*5090*/  IMAD.X R20, RZ, RZ, ~R20, P0 ;  /* 0x000000ffff147224 */ /* 0x000fc800000e0e14 */
[----:B------:R-:W-:-:S04]  /*50a0*/  IMAD.WIDE.U32 R26, P0, R24, R20, R26 ;  /* 0x00000014181a7225 */ /* 0x000fc8000780001a */
[C---:B------:R-:W-:Y:S02]  /*50b0*/  IMAD R2, R25.reuse, R20, RZ ;  /* 0x0000001419027224 */ /* 0x040fe400078e02ff */
[----:B------:R-:W-:-:S04]  /*50c0*/  IMAD.HI.U32 R21, P1, R25, R21, R26 ;  /* 0x0000001519157227 */ /* 0x000fc8000782001a */
[----:B------:R-:W-:Y:S01]  /*50d0*/  IMAD.HI.U32 R20, R25, R20, RZ ;  /* 0x0000001419147227 */ /* 0x000fe200078e00ff */
[----:B------:R-:W-:-:S03]  /*50e0*/  IADD3 R27, P2, R2, R21, RZ ;  /* 0x00000015021b7210 */ /* 0x000fc60007f5e0ff */
[----:B------:R-:W-:Y:S02]  /*50f0*/  IMAD.X R20, R20, 0x1, R25, P0 ;  /* 0x0000000114147824 */ /* 0x000fe400000e0619 */
[----:B------:R-:W-:-:S03]  /*5100*/  IMAD.WIDE.U32 R24, R27, R14, RZ ;  /* 0x0000000e1b187225 */ /* 0x000fc600078e00ff */
[----:B------:R-:W-:Y:S01]  /*5110*/  IADD3.X R21, RZ, RZ, R20, P2, P1 ;  /* 0x000000ffff157210 */ /* 0x000fe200017e2414 */
[----:B------:R-:W-:Y:S01]  /*5120*/  IMAD R20, R27, R15, R25 ;  /* 0x0000000f1b147224 */ /* 0x000fe200078e0219 */
[----:B------:R-:W-:-:S03]  /*5130*/  IADD3 R2, P0, RZ, -R24, RZ ;  /* 0x80000018ff027210 */ /* 0x000fc60007f1e0ff */
[----:B------:R-:W-:Y:S02]  /*5140*/  IMAD R20, R21, R14, R20 ;  /* 0x0000000e15147224 */ /* 0x000fe400078e0214 */
[----:B------:R-:W-:-:S04]  /*5150*/  IMAD.HI.U32 R26, R27, R2, RZ ;  /* 0x000000021b1a7227 */ /* 0x000fc800078e00ff */
[----:B------:R-:W-:-:S04]  /*5160*/  IMAD.X R20, RZ, RZ, ~R20, P0 ;  /* 0x000000ffff147224 */ /* 0x000fc800000e0e14 */
[----:B------:R-:W-:Y:S01]  /*5170*/  IMAD.WIDE.U32 R24, P0, R27, R20, R26 ;  /* 0x000000141b187225 */ /* 0x000fe2000780001a */
[----:B------:R-:W-:-:S04]  /*5180*/  IADD3 R27, P4, RZ, -R22, RZ ;  /* 0x80000016ff1b7210 */ /* 0x000fc80007f9e0ff */
[----:B------:R-:W-:Y:S01]  /*5190*/  SEL R27, R27, R22, !P3 ;  /* 0x000000161b1b7207 */ /* 0x000fe20005800000 */
[----:B------:R-:W-:-:S04]  /*51a0*/  IMAD.HI.U32 R23, P1, R21, R2, R24 ;  /* 0x0000000215177227 */ /* 0x000fc80007820018 */
[CC--:B------:R-:W-:Y:S02]  /*51b0*/  IMAD R2, R21.reuse, R20.reuse, RZ ;  /* 0x0000001415027224 */ /* 0x0c0fe400078e02ff */
[----:B------:R-:W-:-:S03]  /*51c0*/  IMAD.HI.U32 R20, R21, R20, RZ ;  /* 0x0000001415147227 */ /* 0x000fc600078e00ff */
[----:B------:R-:W-:Y:S01]  /*51d0*/  IADD3 R2, P2, R2, R23, RZ ;  /* 0x0000001702027210 */ /* 0x000fe20007f5e0ff */
[----:B------:R-:W-:Y:S02]  /*51e0*/  IMAD.X R22, RZ, RZ, ~R19, P4 ;  /* 0x000000ffff167224 */ /* 0x000fe400020e0e13 */
[----:B------:R-:W-:Y:S02]  /*51f0*/  IMAD.X R20, R20, 0x1, R21, P0 ;  /* 0x0000000114147824 */ /* 0x000fe400000e0615 */
[----:B------:R-:W-:Y:S01]  /*5200*/  IMAD.HI.U32 R24, R2, R27, RZ ;  /* 0x0000001b02187227 */ /* 0x000fe200078e00ff */
[----:B------:R-:W-:Y:S02]  /*5210*/  SEL R21, R22, R19, !P3 ;  /* 0x0000001316157207 */ /* 0x000fe40005800000 */
[----:B------:R-:W-:Y:S01]  /*5220*/  IADD3.X R20, RZ, RZ, R20, P2, P1 ;  /* 0x000000ffff147210 */ /* 0x000fe200017e2414 */
[----:B------:R-:W-:-:S04]  /*5230*/  IMAD.MOV.U32 R25, RZ, RZ, RZ ;  /* 0x000000ffff197224 */ /* 0x000fc800078e00ff */
[----:B------:R-:W-:-:S04]  /*5240*/  IMAD.WIDE.U32 R24, R2, R21, R24 ;  /* 0x0000001502187225 */ /* 0x000fc800078e0018 */
[C---:B------:R-:W-:Y:S02]  /*5250*/  IMAD R2, R20.reuse, R21, RZ ;  /* 0x0000001514027224 */ /* 0x040fe400078e02ff */
[----:B------:R-:W-:-:S04]  /*5260*/  IMAD.HI.U32 R23, P0, R20, R27, R24 ;  /* 0x0000001b14177227 */ /* 0x000fc80007800018 */
[----:B------:R-:W-:Y:S01]  /*5270*/  IMAD.HI.U32 R20, R20, R21, RZ ;  /* 0x0000001514147227 */ /* 0x000fe200078e00ff */
[----:B------:R-:W-:-:S03]  /*5280*/  IADD3 R2, P1, R2, R23, RZ ;  /* 0x0000001702027210 */ /* 0x000fc60007f3e0ff */
[----:B------:R-:W-:Y:S02]  /*5290*/  IMAD.X R20, RZ, RZ, R20, P0 ;  /* 0x000000ffff147224 */ /* 0x000fe400000e0614 */
[----:B------:R-:W-:-:S04]  /*52a0*/  IMAD.WIDE.U32 R24, R2, R14, RZ ;  /* 0x0000000e02187225 */ /* 0x000fc800078e00ff */
[----:B------:R-:W-:Y:S01]  /*52b0*/  IMAD.X R23, RZ, RZ, R20, P1 ;  /* 0x000000ffff177224 */ /* 0x000fe200008e0614 */
[----:B------:R-:W-:Y:S01]  /*52c0*/  IADD3 R27, P1, -R24, R27, RZ ;  /* 0x0000001b181b7210 */ /* 0x000fe20007f3e1ff */
[C---:B------:R-:W-:Y:S01]  /*52d0*/  IMAD R20, R2.reuse, R15, R25 ;  /* 0x0000000f02147224 */ /* 0x040fe200078e0219 */
[----:B------:R-:W-:Y:S02]  /*52e0*/  IADD3 R25, P2, R2, 0x1, RZ ;  /* 0x0000000102197810 */ /* 0x000fe40007f5e0ff */
[-C--:B------:R-:W-:Y:S01]  /*52f0*/  ISETP.GE.U32.AND P0, PT, R27, R14.reuse, PT ;  /* 0x0000000e1b00720c */ /* 0x080fe20003f06070 */
[----:B------:R-:W-:-:S04]  /*5300*/  IMAD R20, R23, R14, R20 ;  /* 0x0000000e17147224 */ /* 0x000fc800078e0214 */
[----:B------:R-:W-:Y:S01]  /*5310*/  IMAD.X R21, R21, 0x1, ~R20, P1 ;  /* 0x0000000115157824 */ /* 0x000fe200008e0e14 */
[----:B------:R-:W-:-:S04]  /*5320*/  IADD3 R22, P1, R27, -R14, RZ ;  /* 0x8000000e1b167210 */ /* 0x000fc80007f3e0ff */
[C---:B------:R-:W-:Y:S01]  /*5330*/  ISETP.GE.U32.AND.EX P0, PT, R21.reuse, R15, PT, P0 ;  /* 0x0000000f1500720c */ /* 0x040fe20003f06100 */
[----:B------:R-:W-:-:S03]  /*5340*/  IMAD.X R20, R21, 0x1, ~R15, P1 ;  /* 0x0000000115147824 */ /* 0x000fc600008e0e0f */
[----:B------:R-:W-:Y:S01]  /*5350*/  SEL R27, R22, R27, P0 ;  /* 0x0000001b161b7207 */ /* 0x000fe20000000000 */
[----:B------:R-:W-:Y:S01]  /*5360*/  IMAD.X R22, RZ, RZ, R23, P2 ;  /* 0x000000ffff167224 */ /* 0x000fe200010e0617 */
[----:B------:R-:W-:Y:S02]  /*5370*/  SEL R25, R25, R2, P0 ;  /* 0x0000000219197207 */ /* 0x000fe40000000000 */
[----:B------:R-:W-:Y:S02]  /*5380*/  SEL R21, R20, R21, P0 ;  /* 0x0000001514157207 */ /* 0x000fe40000000000 */
[----:B------:R-:W-:Y:S02]  /*5390*/  ISETP.GE.U32.AND P1, PT, R27, R14, PT ;  /* 0x0000000e1b00720c */ /* 0x000fe40003f26070 */
[----:B------:R-:W-:Y:S02]  /*53a0*/  SEL R22, R22, R23, P0 ;  /* 0x0000001716167207 */ /* 0x000fe40000000000 */
[----:B------:R-:W-:-:S02]  /*53b0*/  IADD3 R2, P2, R25, 0x1, RZ ;  /* 0x0000000119027810 */ /* 0x000fc40007f5e0ff */
[----:B------:R-:W-:Y:S02]  /*53c0*/  ISETP.GE.U32.AND.EX P0, PT, R21, R15, PT, P1 ;  /* 0x0000000f1500720c */ /* 0x000fe40003f06110 */
[----:B------:R-:W-:Y:S01]  /*53d0*/  LOP3.LUT R14, R13, R19, RZ, 0x3c, !PT ;  /* 0x000000130d0e7212 */ /* 0x000fe200078e3cff */
[----:B------:R-:W-:Y:S01]  /*53e0*/  IMAD.X R15, RZ, RZ, R22, P2 ;  /* 0x000000ffff0f7224 */ /* 0x000fe200010e0616 */
[----:B------:R-:W-:Y:S02]  /*53f0*/  SEL R2, R2, R25, P0 ;  /* 0x0000001902027207 */ /* 0x000fe40000000000 */
[----:B------:R-:W-:Y:S01]  /*5400*/  ISETP.GE.AND P1, PT, R14, RZ, PT ;  /* 0x000000ff0e00720c */ /* 0x000fe20003f26270 */
[----:B------:R-:W-:Y:S01]  /*5410*/  IMAD.MOV.U32 R14, RZ, RZ, R4 ;  /* 0x000000ffff0e7224 */ /* 0x000fe200078e0004 */
[----:B------:R-:W-:Y:S02]  /*5420*/  SEL R22, R15, R22, P0 ;  /* 0x000000160f167207 */ /* 0x000fe40000000000 */
[----:B------:R-:W-:-:S02]  /*5430*/  IADD3 R15, P2, RZ, -R2, RZ ;  /* 0x80000002ff0f7210 */ /* 0x000fc40007f5e0ff */
[----:B------:R-:W-:Y:S02]  /*5440*/  ISETP.NE.U32.AND P0, PT, R18, RZ, PT ;  /* 0x000000ff1200720c */ /* 0x000fe40003f05070 */
[----:B------:R-:W-:Y:S01]  /*5450*/  SEL R2, R15, R2, !P1 ;  /* 0x000000020f027207 */ /* 0x000fe20004800000 */
[----:B------:R-:W-:Y:S01]  /*5460*/  IMAD.X R19, RZ, RZ, ~R22, P2 ;  /* 0x000000ffff137224 */ /* 0x000fe200010e0e16 */
[----:B------:R-:W-:Y:S01]  /*5470*/  ISETP.NE.AND.EX P0, PT, R13, RZ, PT, P0 ;  /* 0x000000ff0d00720c */ /* 0x000fe20003f05300 */
[----:B------:R-:W-:-:S03]  /*5480*/  IMAD.MOV.U32 R15, RZ, RZ, 0x0 ;  /* 0x00000000ff0f7424 */ /* 0x000fc600078e00ff */
[----:B------:R-:W-:Y:S02]  /*5490*/  SEL R13, R19, R22, !P1 ;  /* 0x00000016130d7207 */ /* 0x000fe40004800000 */
[----:B------:R-:W-:Y:S02]  /*54a0*/  SEL R2, R2, 0xffffffff, P0 ;  /* 0xffffffff02027807 */ /* 0x000fe40000000000 */
[----:B------:R-:W-:Y:S01]  /*54b0*/  SEL R13, R13, 0xffffffff, P0 ;  /* 0xffffffff0d0d7807 */ /* 0x000fe20000000000 */
[----:B------:R-:W-:Y:S06]  /*54c0*/  RET.REL.NODEC R14 `(_ZN7cutlass9reference6device6kernel21TensorScaleBiasConv2dINS_9TensorRefIiNS_6layout12TensorNCxHWxILi32EEEEENS4_IaS7_EEfNS4_IfNS5_8RowMajorEEENS_21NumericConverterClampIafEELi4ELi4ELi16ELi8EEEvNS_4conv17Conv2dProblemSizeET_T0_T1_T2_SJ_) ;  /* 0xffffab300e007950 */ /* 0x000fec0003c3ffff */
.L_x_86:
[----:B------:R-:W-:-:S00]  /*54d0*/  BRA `(.L_x_86) ;  /* 0xfffffff000007947 */ /* 0x000fc0000383ffff */
[----:B------:R-:W-:-:S00]  /*54e0*/  NOP ;  /* 0x0000000000007918 */ /* 0x000fc00000000000 */
        /* <DEDUP_REMOVED lines=9> */
.L_x_643:


//--------------------- .text._ZN7cutlass9reference6device6kernel11Conv2dWgradIaNS_6layout12TensorNCxHWxILi32EEEaNS4_12TensorCxRSKxILi32EEEiS6_iiNS_16NumericConverterIiiLNS_15FloatRoundStyleE2EEENS_12multiply_addIiiiEELi2ELi4ELi8ELi16EEEvNS_4conv17Conv2dProblemSizeENS_9TensorRefIT_T0_EENSG_IT1_T2_EENSG_IT3_T4_EESP_T5_SQ_ --------------------------
	.section	.text._ZN7cutlass9reference6device6kernel11Conv2dWgradIaNS_6layout12TensorNCxHWxILi32EEEaNS4_12TensorCxRSKxILi32EEEiS6_iiNS_16NumericConverterIiiLNS_15FloatRoundStyleE2EEENS_12multiply_addIiiiEELi2ELi4ELi8ELi16EEEvNS_4conv17Conv2dProblemSizeENS_9TensorRefIT_T0_EENSG_IT1_T2_EENSG_IT3_T4_EESP_T5_SQ_,"ax",@progbits
	.sectioninfo	@"SHI_REGISTERS=96"
	.align	128
        .global         _ZN7cutlass9reference6device6kernel11Conv2dWgradIaNS_6layout12TensorNCxHWxILi32EEEaNS4_12TensorCxRSKxILi32EEEiS6_iiNS_16NumericConverterIiiLNS_15FloatRoundStyleE2EEENS_12multiply_addIiiiEELi2ELi4ELi8ELi16EEEvNS_4conv17Conv2dProblemSizeENS_9TensorRefIT_T0_EENSG_IT1_T2_EENSG_IT3_T4_EESP_T5_SQ_
        .type           _ZN7cutlass9reference6device6kernel11Conv2dWgradIaNS_6layout12TensorNCxHWxILi32EEEaNS4_12TensorCxRSKxILi32EEEiS6_iiNS_16NumericConverterIiiLNS_15FloatRoundStyleE2EEENS_12multiply_addIiiiEELi2ELi4ELi8ELi16EEEvNS_4conv17Conv2dProblemSizeENS_9TensorRefIT_T0_EENSG_IT1_T2_EENSG_IT3_T4_EESP_T5_SQ_,@function
        .size           _ZN7cutlass9reference6device6kernel11Conv2dWgradIaNS_6layout12TensorNCxHWxILi32EEEaNS4_12TensorCxRSKxILi32EEEiS6_iiNS_16NumericConverterIiiLNS_15FloatRoundStyleE2EEENS_12multiply_addIiiiEELi2ELi4ELi8ELi16EEEvNS_4conv17Conv2dProblemSizeENS_9TensorRefIT_T0_EENSG_IT1_T2_EENSG_IT3_T4_EESP_T5_SQ_,(.L_x_644 - _ZN7cutlass9reference6device6kernel11Conv2dWgradIaNS_6layout12TensorNCxHWxILi32EEEaNS4_12TensorCxRSKxILi32EEEiS6_iiNS_16NumericConverterIiiLNS_15FloatRoundStyleE2EEENS_12multiply_addIiiiEELi2ELi4ELi8ELi16EEEvNS_4conv17Conv2dProblemSizeENS_9TensorRefIT_T0_EENSG_IT1_T2_EENSG_IT3_T4_EESP_T5_SQ_)
        .other          _ZN7cutlass9reference6device6kernel11Conv2dWgradIaNS_6layout12TensorNCxHWxILi32EEEaNS4_12TensorCxRSKxILi32EEEiS6_iiNS_16NumericConverterIiiLNS_15FloatRoundStyleE2EEENS_12multiply_addIiiiEELi2ELi4ELi8ELi16EEEvNS_4conv17Conv2dProblemSizeENS_9TensorRefIT_T0_EENSG_IT1_T2_EENSG_IT3_T4_EESP_T5_SQ_,@"STO_CUDA_ENTRY STV_DEFAULT"
_ZN7cutlass9reference6device6kernel11Conv2dWgradIaNS_6layout12TensorNCxHWxILi32EEEaNS4_12TensorCxRSKxILi32EEEiS6_iiNS_16NumericConverterIiiLNS_15FloatRoundStyleE2EEENS_12multiply_addIiiiEELi2ELi4ELi8ELi16EEEvNS_4conv17Conv2dProblemSizeENS_9TensorRefIT_T0_EENSG_IT1_T2_EENSG_IT3_T4_EESP_T5_SQ_:
.text._ZN7cutlass9reference6device6kernel11Conv2dWgradIaNS_6layout12TensorNCxHWxILi32EEEaNS4_12TensorCxRSKxILi32EEEiS6_iiNS_16NumericConverterIiiLNS_15FloatRoundStyleE2EEENS_12multiply_addIiiiEELi2ELi4ELi8ELi16EEEvNS_4conv17Conv2dProblemSizeENS_9TensorRefIT_T0_EENSG_IT1_T2_EENSG_IT3_T4_EESP_T5_SQ_:
[----:B------:R-:W-:Y:S02]  /*0000*/  MOV R1, c[0x0][0x28] ;  /* 0x00000a0000017a02 */ /* 0x000fe40000000f00 */
[----:B------:R-:W0:Y:S01]  /*0010*/  S2R R0, SR_TID.Y ;  /* 0x0000000000007919 */ /* 0x000e220000002200 */
[----:B------:R-:W-:Y:S01]  /*0020*/  HFMA2.MMA R3, -RZ, RZ, 0, 0 ;  /* 0x00000000ff037435 */ /* 0x000fe200000001ff */
[----:B------:R-:W-:Y:S01]  /*0030*/  ULDC UR4, c[0x0][0x16c] ;  /* 0x00005b0000047ab9 */ /* 0x000fe20000000800 */
[----:B------:R-:W-:Y:S01]  /*0040*/  BSSY B0, `(.L_x_87) ;  /* 0x000002f000007945 */ /* 0x000fe20003800000 */
[----:B------:R-:W1:Y:S01]  /*0050*/  S2R R16, SR_CTAID.Y ;  /* 0x0000000000107919 */ /* 0x000e620000002600 */
[----:B------:R-:W-:Y:S02]  /*0060*/  ULDC UR6, c[0x0][0x180] ;  /* 0x0000600000067ab9 */ /* 0x000fe40000000800 */
[----:B------:R-:W-:Y:S02]  /*0070*/  UIMAD.WIDE UR6, UR4, UR6, URZ ;  /* 0x00000006040672a5 */ /* 0x000fe4000f8e023f */
[----:B------:R-:W-:Y:S01]  /*0080*/  USHF.R.S32.HI UR4, URZ, 0x1f, UR4 ;  /* 0x0000001f3f047899 */ /* 0x000fe20008011404 */
[----:B0-----:R-:W-:-:S04]  /*0090*/  IMAD.SHL.U32 R2, R0, 0x4, RZ ;  /* 0x0000000400027824 */ /* 0x001fc800078e00ff */
[----:B-1----:R-:W-:-:S05]  /*00a0*/  IMAD.WIDE.U32 R16, R16, 0x40, R2 ;  /* 0x0000004010107825 */ /* 0x002fca00078e0002 */
[----:B------:R-:W-:-:S04]  /*00b0*/  LOP3.LUT R0, R17, UR7, RZ, 0xfc, !PT ;  /* 0x0000000711007c12 */ /* 0x000fc8000f8efcff */
[----:B------:R-:W-:-:S13]  /*00c0*/  ISETP.NE.U32.AND P0, PT, R0, RZ, PT ;  /* 0x000000ff0000720c */ /* 0x000fda0003f05070 */
[----:B------:R-:W-:Y:S05]  /*00d0*/  @!P0 BRA `(.L_x_88) ;  /* 0x0000010000008947 */ /* 0x000fea0003800000 */
[----:B------:R-:W-:Y:S01]  /*00e0*/  IMAD.U32 R10, RZ, RZ, UR6 ;  /* 0x00000006ff0a7e24 */ /* 0x000fe2000f8e00ff */
[----:B------:R-:W-:Y:S01]  /*00f0*/  MOV R6, UR6 ;  /* 0x0000000600067c02 */ /* 0x000fe20008000f00 */
[----:B------:R-:W-:Y:S01]  /*0100*/  IMAD.U32 R11, RZ, RZ, UR7 ;  /* 0x00000007ff0b7e24 */ /* 0x000fe2000f8e00ff */
[----:B------:R-:W-:Y:S01]  /*0110*/  MOV R0, R16 ;  /* 0x0000001000007202 */ /* 0x000fe20000000f00 */
[----:B------:R-:W-:Y:S01]  /*0120*/  IMAD.U32 R7, RZ, RZ, UR7 ;  /* 0x00000007ff077e24 */ /* 0x000fe2000f8e00ff */
[----:B------:R-:W-:Y:S02]  /*0130*/  MOV R9, R17 ;  /* 0x0000001100097202 */ /* 0x000fe40000000f00 */
[----:B------:R-:W-:Y:S02]  /*0140*/  MOV R8, 0x160 ;  /* 0x0000016000087802 */ /* 0x000fe40000000f00 */
[----:B------:R-:W-:Y:S05]  /*0150*/  CALL.REL.NOINC `($__internal_1_$__cuda_sm20_div_s64) ;  /* 0x00004aa000007944 */ /* 0x000fea0003c00000 */
[-C--:B------:R-:W-:Y:S02]  /*0160*/  IADD3 R3, P0, RZ, -R78.reuse, RZ ;  /* 0x8000004eff037210 */ /* 0x080fe40007f1e0ff */
[----:B------:R-:W-:Y:S02]  /*0170*/  MOV R85, R78 ;  /* 0x0000004e00557202 */ /* 0x000fe40000000f00 */
[----:B------:R-:W-:Y:S01]  /*0180*/  IADD3.X R0, RZ, ~R2, RZ, P0, !PT ;  /* 0x80000002ff007210 */ /* 0x000fe200007fe4ff */
[----:B------:R-:W-:-:S04]  /*0190*/  IMAD.WIDE.U32 R64, R3, UR6, R16 ;  /* 0x0000000603407c25 */ /* 0x000fc8000f8e0010 */
[----:B------:R-:W-:-:S04]  /*01a0*/  IMAD R0, R0, UR6, RZ ;  /* 0x0000000600007c24 */ /* 0x000fc8000f8e02ff */
[----:B------:R-:W-:-:S05]  /*01b0*/  IMAD R0, R3, UR7, R0 ;  /* 0x0000000703007c24 */ /* 0x000fca000f8e0200 */
[----:B------:R-:W-:Y:S01]  /*01c0*/  IADD3 R9, R65, R0, RZ ;  /* 0x0000000041097210 */ /* 0x000fe20007ffe0ff */
[----:B------:R-:W-:Y:S05]  /*01d0*/  BRA `(.L_x_89) ;  /* 0x0000015000007947 */ /* 0x000fea0003800000 */
.L_x_88:
[----:B------:R-:W0:Y:S01]  /*01e0*/  I2F.U32.RP R4, UR6 ;  /* 0x0000000600047d06 */ /* 0x000e220008209000 */
[----:B------:R-:W-:Y:S01]  /*01f0*/  IMAD R0, RZ, RZ, -UR6 ;  /* 0x80000006ff007e24 */ /* 0x000fe2000f8e02ff */
[----:B------:R-:W-:Y:S02]  /*0200*/  ISETP.NE.U32.AND P1, PT, RZ, UR6, PT ;  /* 0x00000006ff007c0c */ /* 0x000fe4000bf25070 */
[----:B------:R-:W-:-:S04]  /*0210*/  MOV R9, RZ ;  /* 0x000000ff00097202 */ /* 0x000fc80000000f00 */
[----:B0-----:R-:W0:Y:S02]  /*0220*/  MUFU.RCP R2, R4 ;  /* 0x0000000400027308 */ /* 0x001e240000001000 */
[----:B0-----:R-:W-:-:S06]  /*0230*/  IADD3 R2, R2, 0xffffffe, RZ ;  /* 0x0ffffffe02027810 */ /* 0x001fcc0007ffe0ff */
[----:B------:R-:W0:Y:S02]  /*0240*/  F2I.FTZ.U32.TRUNC.NTZ R3, R2 ;  /* 0x0000000200037305 */ /* 0x000e24000021f000 */
[----:B0-----:R-:W-:Y:S02]  /*0250*/  IMAD R5, R0, R3, RZ ;  /* 0x0000000300057224 */ /* 0x001fe400078e02ff */
[----:B------:R-:W-:-:S04]  /*0260*/  IMAD.MOV.U32 R2, RZ, RZ, RZ ;  /* 0x000000ffff027224 */ /* 0x000fc800078e00ff */
[----:B------:R-:W-:-:S06]  /*0270*/  IMAD.HI.U32 R5, R3, R5, R2 ;  /* 0x0000000503057227 */ /* 0x000fcc00078e0002 */
[----:B------:R-:W-:-:S05]  /*0280*/  IMAD.HI.U32 R85, R5, R16, RZ ;  /* 0x0000001005557227 */ /* 0x000fca00078e00ff */
[----:B------:R-:W-:-:S05]  /*0290*/  IADD3 R3, -R85, RZ, RZ ;  /* 0x000000ff55037210 */ /* 0x000fca0007ffe1ff */
        /* <DEDUP_REMOVED lines=9> */
.L_x_89:
[----:B------:R-:W-:Y:S05]  /*0330*/  BSYNC B0 ;  /* 0x0000000000007941 */ /* 0x000fea0003800000 */
.L_x_87:
[----:B------:R-:W-:Y:S01]  /*0340*/  LOP3.LUT R0, R9, UR4, RZ, 0xfc, !PT ;  /* 0x0000000409007c12 */ /* 0x000fe2000f8efcff */
[----:B------:R-:W-:Y:S03]  /*0350*/  BSSY B0, `(.L_x_90) ;  /* 0x0000020000007945 */ /* 0x000fe60003800000 */
[----:B------:R-:W-:-:S13]  /*0360*/  ISETP.NE.U32.AND P0, PT, R0, RZ, PT ;  /* 0x000000ff0000720c */ /* 0x000fda0003f05070 */
[----:B------:R-:W-:Y:S05]  /*0370*/  @!P0 BRA `(.L_x_91) ;  /* 0x0000009000008947 */ /* 0x000fea0003800000 */
[----:B------:R-:W-:Y:S01]  /*0380*/  IMAD.MOV.U32 R0, RZ, RZ, R64 ;  /* 0x000000ffff007224 */ /* 0x000fe200078e0040 */
[----:B------:R-:W-:Y:S01]  /*0390*/  MOV R10, c[0x0][0x16c] ;  /* 0x00005b00000a7a02 */ /* 0x000fe20000000f00 */
[----:B------:R-:W-:Y:S01]  /*03a0*/  IMAD.U32 R7, RZ, RZ, UR4 ;  /* 0x00000004ff077e24 */ /* 0x000fe2000f8e00ff */
[----:B------:R-:W-:Y:S02]  /*03b0*/  MOV R8, 0x3d0 ;  /* 0x000003d000087802 */ /* 0x000fe40000000f00 */
[----:B------:R-:W-:Y:S05]  /*03c0*/  CALL.REL.NOINC `($__internal_1_$__cuda_sm20_div_s64) ;  /* 0x0000483000007944 */ /* 0x000fea0003c00000 */
[----:B------:R-:W-:Y:S02]  /*03d0*/  IADD3 R3, -R78, RZ, RZ ;  /* 0x000000ff4e037210 */ /* 0x000fe40007ffe1ff */
[----:B------:R-:W-:-:S03]  /*03e0*/  MOV R84, R78 ;  /* 0x0000004e00547202 */ /* 0x000fc60000000f00 */
[----:B------:R-:W-:Y:S01]  /*03f0*/  IMAD R64, R3, c[0x0][0x16c], R64 ;  /* 0x00005b0003407a24 */ /* 0x000fe200078e0240 */
[----:B------:R-:W-:Y:S05]  /*0400*/  BRA `(.L_x_92) ;  /* 0x0000014000007947 */ /* 0x000fea0003800000 */
.L_x_91:
[----:B------:R-:W0:Y:S01]  /*0410*/  I2F.U32.RP R4, c[0x0][0x16c] ;  /* 0x00005b0000047b06 */ /* 0x000e220000209000 */
[----:B------:R-:W-:-:S07]  /*0420*/  ISETP.NE.U32.AND P2, PT, RZ, c[0x0][0x16c], PT ;  /* 0x00005b00ff007a0c */ /* 0x000fce0003f45070 */
[----:B0-----:R-:W0:Y:S02]  /*0430*/  MUFU.RCP R2, R4 ;  /* 0x0000000400027308 */ /* 0x001e240000001000 */
[----:B0-----:R-:W-:-:S06]  /*0440*/  IADD3 R2, R2, 0xffffffe, RZ ;  /* 0x0ffffffe02027810 */ /* 0x001fcc0007ffe0ff */
[----:B------:R-:W0:Y:S02]  /*0450*/  F2I.FTZ.U32.TRUNC.NTZ R3, R2 ;  /* 0x0000000200037305 */ /* 0x000e24000021f000 */
[----:B0-----:R-:W-:Y:S02]  /*0460*/  IMAD.MOV R0, RZ, RZ, -R3 ;  /* 0x000000ffff007224 */ /* 0x001fe400078e0a03 */
[----:B------:R-:W-:Y:S02]  /*0470*/  IMAD.MOV.U32 R2, RZ, RZ, RZ ;  /* 0x000000ffff027224 */ /* 0x000fe400078e00ff */
[----:B------:R-:W-:-:S04]  /*0480*/  IMAD R5, R0, c[0x0][0x16c], RZ ;  /* 0x00005b0000057a24 */ /* 0x000fc800078e02ff */
[----:B------:R-:W-:-:S06]  /*0490*/  IMAD.HI.U32 R5, R3, R5, R2 ;  /* 0x0000000503057227 */ /* 0x000fcc00078e0002 */
[----:B------:R-:W-:-:S05]  /*04a0*/  IMAD.HI.U32 R84, R5, R64, RZ ;  /* 0x0000004005547227 */ /* 0x000fca00078e00ff */
[----:B------:R-:W-:-:S05]  /*04b0*/  IADD3 R3, -R84, RZ, RZ ;  /* 0x000000ff54037210 */ /* 0x000fca0007ffe1ff */
        /* <DEDUP_REMOVED lines=9> */
.L_x_92:
[----:B------:R-:W-:Y:S05]  /*0550*/  BSYNC B0 ;  /* 0x0000000000007941 */ /* 0x000fea0003800000 */
.L_x_90:
[----:B------:R-:W-:Y:S01]  /*0560*/  IADD3 R18, P0, R16, 0x1, RZ ;  /* 0x0000000110127810 */ /* 0x000fe20007f1e0ff */
[----:B------:R-:W-:Y:S04]  /*0570*/  BSSY B0, `(.L_x_93) ;  /* 0x000002b000007945 */ /* 0x000fe80003800000 */
[----:B------:R-:W-:-:S05]  /*0580*/  IMAD.X R19, RZ, RZ, R17, P0 ;  /* 0x000000ffff137224 */ /* 0x000fca00000e0611 */
        /* <DEDUP_REMOVED lines=16> */
[----:B------:R-:W-:Y:S01]  /*0690*/  IMAD R3, R3, UR7, R0 ;  /* 0x0000000703037c24 */ /* 0x000fe2000f8e0200 */
[----:B------:R-:W-:-:S04]  /*06a0*/  MOV R0, R18 ;  /* 0x0000001200007202 */ /* 0x000fc80000000f00 */
[----:B------:R-:W-:Y:S01]  /*06b0*/  IADD3 R9, R3, R19, RZ ;  /* 0x0000001303097210 */ /* 0x000fe20007ffe0ff */
[----:B------:R-:W-:Y:S05]  /*06c0*/  BRA `(.L_x_95) ;  /* 0x0000015000007947 */ /* 0x000fea0003800000 */
.L_x_94:
[----:B------:R-:W0:Y:S01]  /*06d0*/  I2F.U32.RP R4, UR6 ;  /* 0x0000000600047d06 */ /* 0x000e220008209000 */
[----:B------:R-:W-:Y:S01]  /*06e0*/  IMAD R0, RZ, RZ, -UR6 ;  /* 0x80000006ff007e24 */ /* 0x000fe2000f8e02ff */
[----:B------:R-:W-:Y:S01]  /*06f0*/  ISETP.NE.U32.AND P1, PT, RZ, UR6, PT ;  /* 0x00000006ff007c0c */ /* 0x000fe2000bf25070 */
[----:B------:R-:W-:-:S05]  /*0700*/  HFMA2.MMA R9, -RZ, RZ, 0, 0 ;  /* 0x00000000ff097435 */ /* 0x000fca00000001ff */
        /* <DEDUP_REMOVED lines=17> */
.L_x_95:
[----:B------:R-:W-:Y:S05]  /*0820*/  BSYNC B0 ;  /* 0x0000000000007941 */ /* 0x000fea0003800000 */
.L_x_93:
[----:B------:R-:W-:Y:S01]  /*0830*/  LOP3.LUT R2, R9, UR4, RZ, 0xfc, !PT ;  /* 0x0000000409027c12 */ /* 0x000fe2000f8efcff */
[----:B------:R-:W-:Y:S03]  /*0840*/  BSSY B0, `(.L_x_96) ;  /* 0x000001f000007945 */ /* 0x000fe60003800000 */
[----:B------:R-:W-:-:S13]  /*0850*/  ISETP.NE.U32.AND P0, PT, R2, RZ, PT ;  /* 0x000000ff0200720c */ /* 0x000fda0003f05070 */
[----:B------:R-:W-:Y:S05]  /*0860*/  @!P0 BRA `(.L_x_97) ;  /* 0x0000008000008947 */ /* 0x000fea0003800000 */
[----:B------:R-:W-:Y:S01]  /*0870*/  IMAD.MOV.U32 R10, RZ, RZ, c[0x0][0x16c] ;  /* 0x00005b00ff0a7624 */ /* 0x000fe200078e00ff */
[----:B------:R-:W-:Y:S02]  /*0880*/  MOV R7, UR4 ;  /* 0x0000000400077c02 */ /* 0x000fe40008000f00 */
[----:B------:R-:W-:Y:S02]  /*0890*/  MOV R8, 0x8b0 ;  /* 0x000008b000087802 */ /* 0x000fe40000000f00 */
[----:B------:R-:W-:Y:S05]  /*08a0*/  CALL.REL.NOINC `($__internal_1_$__cuda_sm20_div_s64) ;  /* 0x0000435000007944 */ /* 0x000fea0003c00000 */
[----:B------:R-:W-:Y:S02]  /*08b0*/  IADD3 R65, -R78, RZ, RZ ;  /* 0x000000ff4e417210 */ /* 0x000fe40007ffe1ff */
[----:B------:R-:W-:-:S03]  /*08c0*/  MOV R82, R78 ;  /* 0x0000004e00527202 */ /* 0x000fc60000000f00 */
[----:B------:R-:W-:Y:S01]  /*08d0*/  IMAD R65, R65, c[0x0][0x16c], R0 ;  /* 0x00005b0041417a24 */ /* 0x000fe200078e0200 */
[----:B------:R-:W-:Y:S05]  /*08e0*/  BRA `(.L_x_98) ;  /* 0x0000014000007947 */ /* 0x000fea0003800000 */
.L_x_97:
[----:B------:R-:W0:Y:S01]  /*08f0*/  I2F.U32.RP R6, c[0x0][0x16c] ;  /* 0x00005b0000067b06 */ /* 0x000e220000209000 */
[----:B------:R-:W-:-:S07]  /*0900*/  ISETP.NE.U32.AND P2, PT, RZ, c[0x0][0x16c], PT ;  /* 0x00005b00ff007a0c */ /* 0x000fce0003f45070 */
[----:B0-----:R-:W0:Y:S02]  /*0910*/  MUFU.RCP R4, R6 ;  /* 0x0000000600047308 */ /* 0x001e240000001000 */
[----:B0-----:R-:W-:-:S06]  /*0920*/  IADD3 R4, R4, 0xffffffe, RZ ;  /* 0x0ffffffe04047810 */ /* 0x001fcc0007ffe0ff */
[----:B------:R-:W0:Y:S02]  /*0930*/  F2I.FTZ.U32.TRUNC.NTZ R3, R4 ;  /* 0x0000000400037305 */ /* 0x000e24000021f000 */
[----:B0-----:R-:W-:-:S04]  /*0940*/  IMAD.MOV R2, RZ, RZ, -R3 ;  /* 0x000000ffff027224 */ /* 0x001fc800078e0a03 */
[----:B------:R-:W-:Y:S02]  /*0950*/  IMAD R5, R2, c[0x0][0x16c], RZ ;  /* 0x00005b0002057a24 */ /* 0x000fe400078e02ff */
[----:B------:R-:W-:-:S04]  /*0960*/  IMAD.MOV.U32 R2, RZ, RZ, RZ ;  /* 0x000000ffff027224 */ /* 0x000fc800078e00ff */
        /* <DEDUP_REMOVED lines=12> */
.L_x_98:
[----:B------:R-:W-:Y:S05]  /*0a30*/  BSYNC B0 ;  /* 0x0000000000007941 */ /* 0x000fea0003800000 */
.L_x_96:
        /* <DEDUP_REMOVED lines=22> */
.L_x_100:
        /* <DEDUP_REMOVED lines=21> */
.L_x_101:
[----:B------:R-:W-:Y:S05]  /*0cf0*/  BSYNC B0 ;  /* 0x0000000000007941 */ /* 0x000fea0003800000 */
.L_x_99:
        /* <DEDUP_REMOVED lines=13> */
.L_x_103:
        /* <DEDUP_REMOVED lines=20> */
.L_x_104:
[----:B------:R-:W-:Y:S05]  /*0f10*/  BSYNC B0 ;  /* 0x0000000000007941 */ /* 0x000fea0003800000 */
.L_x_102:
        /* <DEDUP_REMOVED lines=23> */
.L_x_106:
        /* <DEDUP_REMOVED lines=21> */
.L_x_107:
[----:B------:R-:W-:Y:S05]  /*11e0*/  BSYNC B0 ;  /* 0x0000000000007941 */ /* 0x000fea0003800000 */
.L_x_105:
        /* <DEDUP_REMOVED lines=8> */
[----:B------:R-:W-:-:S05]  /*1270*/  IADD3 R67, -R78, RZ, RZ ;  /* 0x000000ff4e437210 */ /* 0x000fca0007ffe1ff */
[----:B------:R-:W-:Y:S01]  /*1280*/  IMAD R67, R67, c[0x0][0x16c], R0 ;  /* 0x00005b0043437a24 */ /* 0x000fe200078e0200 */
[----:B------:R-:W-:Y:S05]  /*1290*/  BRA `(.L_x_110) ;  /* 0x0000014000007947 */ /* 0x000fea0003800000 */
.L_x_109:
        /* <DEDUP_REMOVED lines=20> */
.L_x_110:
[----:B------:R-:W-:Y:S05]  /*13e0*/  BSYNC B0 ;  /* 0x0000000000007941 */ /* 0x000fea0003800000 */
.L_x_108:
[----:B------:R-:W0:Y:S01]  /*13f0*/  S2R R0, SR_TID.X ;  /* 0x0000000000007919 */ /* 0x000e220000002100 */
[----:B------:R-:W-:Y:S01]  /*1400*/  IMAD.MOV.U32 R2, RZ, RZ, c[0x0][0x160] ;  /* 0x00005800ff027624 */ /* 0x000fe200078e00ff */
[----:B------:R-:W-:Y:S01]  /*1410*/  ULDC.64 UR26, c[0x0][0x118] ;  /* 0x00004600001a7ab9 */ /* 0x000fe20000000a00 */
[----:B------:R-:W-:Y:S01]  /*1420*/  MOV R8, RZ ;  /* 0x000000ff00087202 */ /* 0x000fe20000000f00 */
[----:B------:R-:W0:Y:S01]  /*1430*/  S2R R77, SR_CTAID.X ;  /* 0x00000000004d7919 */ /* 0x000e220000002500 */
[----:B------:R-:W-:Y:S01]  /*1440*/  CS2R R6, SRZ ;  /* 0x0000000000067805 */ /* 0x000fe2000001ff00 */
[----:B------:R-:W-:Y:S01]  /*1450*/  ISETP.GE.AND P0, PT, R2, 0x1, PT ;  /* 0x000000010200780c */ /* 0x000fe20003f06270 */
[----:B------:R-:W-:Y:S01]  /*1460*/  CS2R R4, SRZ ;  /* 0x0000000000047805 */ /* 0x000fe2000001ff00 */
[----:B------:R-:W-:Y:S01]  /*1470*/  CS2R R2, SRZ ;  /* 0x0000000000027805 */ /* 0x000fe2000001ff00 */
[----:B0-----:R-:W-:Y:S01]  /*1480*/  IMAD R77, R77, 0x8, R0 ;  /* 0x000000084d4d7824 */ /* 0x001fe200078e0200 */
[----:B------:R-:W-:-:S03]  /*1490*/  HFMA2.MMA R0, -RZ, RZ, 0, 0 ;  /* 0x00000000ff007435 */ /* 0x000fc600000001ff */
[----:B------:R-:W-:-:S06]  /*14a0*/  IMAD.SHL.U32 R77, R77, 0x2, RZ ;  /* 0x000000024d4d7824 */ /* 0x000fcc00078e00ff */
[----:B------:R-:W-:Y:S05]  /*14b0*/  @!P0 BRA `(.L_x_111) ;  /* 0x0000144000008947 */ /* 0x000fea0003800000 */
[----:B------:R-:W-:Y:S01]  /*14c0*/  SHF.R.S32.HI R9, RZ, 0x1f, R66 ;  /* 0x0000001fff097819 */ /* 0x000fe20000011442 */
[----:B------:R-:W-:Y:S01]  /*14d0*/  IMAD R60, R85, c[0x0][0x194], RZ ;  /* 0x00006500553c7a24 */ /* 0x000fe200078e02ff */
[----:B------:R-:W-:Y:S01]  /*14e0*/  IADD3 R74, R77, 0x1, RZ ;  /* 0x000000014d4a7810 */ /* 0x000fe20007ffe0ff */
[----:B------:R-:W-:Y:S01]  /*14f0*/  IMAD R59, R84, c[0x0][0x198], RZ ;  /* 0x00006600543b7a24 */ /* 0x000fe200078e02ff */
[----:B------:R-:W-:Y:S01]  /*1500*/  LEA.HI R36, R9, R66, RZ, 0x5 ;  /* 0x0000004209247211 */ /* 0x000fe200078f28ff */
[----:B------:R-:W-:Y:S01]  /*1510*/  IMAD R56, R83, c[0x0][0x194], RZ ;  /* 0x0000650053387a24 */ /* 0x000fe200078e02ff */
[----:B------:R-:W-:Y:S01]  /*1520*/  SHF.R.S32.HI R10, RZ, 0x1f, R77 ;  /* 0x0000001fff0a7819 */ /* 0x000fe2000001144d */
        /* <DEDUP_REMOVED lines=9> */
[----:B------:R-:W-:Y:S01]  /*15c0*/  LEA.HI R75, R10, R77, RZ, 0x5 ;  /* 0x0000004d0a4b7211 */ /* 0x000fe200078f28ff */
[----:B------:R-:W-:Y:S01]  /*15d0*/  IMAD.MOV.U32 R8, RZ, RZ, RZ ;  /* 0x000000ffff087224 */ /* 0x000fe200078e00ff */
[----:B------:R-:W-:Y:S01]  /*15e0*/  LEA.HI R52, R11, R64, RZ, 0x5 ;  /* 0x000000400b347211 */ /* 0x000fe200078f28ff */
[----:B------:R-:W-:Y:S01]  /*15f0*/  UMOV UR24, URZ ;  /* 0x0000003f00187c82 */ /* 0x000fe20008000000 */
[----:B------:R-:W-:Y:S01]  /*1600*/  LEA.HI R44, R44, R65, RZ, 0x5 ;  /* 0x000000412c2c7211 */ /* 0x000fe200078f28ff */
[----:B------:R-:W-:Y:S01]  /*1610*/  ULDC UR12, c[0x0][0x1b8] ;  /* 0x00006e00000c7ab9 */ /* 0x000fe20000000800 */
[----:B------:R-:W-:Y:S01]  /*1620*/  LEA.HI R32, R32, R67, RZ, 0x5 ;  /* 0x0000004320207211 */ /* 0x000fe200078f28ff */
[----:B------:R-:W-:Y:S01]  /*1630*/  ULDC UR17, c[0x0][0x18c] ;  /* 0x0000630000117ab9 */ /* 0x000fe20000000800 */
[----:B------:R-:W-:Y:S01]  /*1640*/  LEA.HI R72, R9, R74, RZ, 0x5 ;  /* 0x0000004a09487211 */ /* 0x000fe200078f28ff */
[----:B------:R-:W-:Y:S01]  /*1650*/  ULDC UR11, c[0x0][0x184] ;  /* 0x00006100000b7ab9 */ /* 0x000fe20000000800 */
[----:B------:R-:W-:Y:S01]  /*1660*/  LOP3.LUT R76, R75, 0xffffffe0, RZ, 0xc0, !PT ;  /* 0xffffffe04b4c7812 */ /* 0x000fe200078ec0ff */
[----:B------:R-:W-:Y:S01]  /*1670*/  ULDC UR10, c[0x0][0x1b0] ;  /* 0x00006c00000a7ab9 */ /* 0x000fe20000000800 */
[----:B------:R-:W-:Y:S01]  /*1680*/  LOP3.LUT R53, R52, 0xffffffe0, RZ, 0xc0, !PT ;  /* 0xffffffe034357812 */ /* 0x000fe200078ec0ff */
[----:B------:R-:W-:Y:S01]  /*1690*/  ULDC UR16, c[0x0][0x190] ;  /* 0x0000640000107ab9 */ /* 0x000fe20000000800 */
[----:B------:R-:W-:Y:S01]  /*16a0*/  LOP3.LUT R12, R44, 0xffffffe0, RZ, 0xc0, !PT ;  /* 0xffffffe02c0c7812 */ /* 0x000fe200078ec0ff */
[----:B------:R-:W-:Y:S01]  /*16b0*/  IMAD.IADD R76, R77, 0x1, -R76 ;  /* 0x000000014d4c7824 */ /* 0x000fe200078e0a4c */
[----:B------:R-:W-:Y:S01]  /*16c0*/  LOP3.LUT R37, R36, 0xffffffe0, RZ, 0xc0, !PT ;  /* 0xffffffe024257812 */ /* 0x000fe200078ec0ff */
[----:B------:R-:W-:Y:S01]  /*16d0*/  IMAD.IADD R53, R64, 0x1, -R53 ;  /* 0x0000000140357824 */ /* 0x000fe200078e0a35 */
[----:B------:R-:W-:Y:S01]  /*16e0*/  LOP3.LUT R10, R32, 0xffffffe0, RZ, 0xc0, !PT ;  /* 0xffffffe0200a7812 */ /* 0x000fe200078ec0ff */
[----:B------:R-:W-:Y:S01]  /*16f0*/  IMAD.IADD R45, R65, 0x1, -R12 ;  /* 0x00000001412d7824 */ /* 0x000fe200078e0a0c */
[----:B------:R-:W-:Y:S01]  /*1700*/  LOP3.LUT R73, R72, 0xffffffe0, RZ, 0xc0, !PT ;  /* 0xffffffe048497812 */ /* 0x000fe200078ec0ff */
[----:B------:R-:W-:Y:S01]  /*1710*/  IMAD.IADD R37, R66, 0x1, -R37 ;  /* 0x0000000142257824 */ /* 0x000fe200078e0a25 */
[----:B------:R-:W-:Y:S01]  /*1720*/  SHF.R.S32.HI R75, RZ, 0x5, R75 ;  /* 0x00000005ff4b7819 */ /* 0x000fe2000001144b */
[----:B------:R-:W-:Y:S01]  /*1730*/  IMAD.IADD R35, R67, 0x1, -R10 ;  /* 0x0000000143237824 */ /* 0x000fe200078e0a0a */
[----:B------:R-:W-:Y:S01]  /*1740*/  SHF.R.S32.HI R52, RZ, 0x5, R52 ;  /* 0x00000005ff347819 */ /* 0x000fe20000011434 */
[----:B------:R-:W-:Y:S01]  /*1750*/  IMAD.IADD R73, R74, 0x1, -R73 ;  /* 0x000000014a497824 */ /* 0x000fe200078e0a49 */
        /* <DEDUP_REMOVED lines=8> */
[----:B------:R-:W-:Y:S01]  /*17e0*/  LOP3.LUT R62, RZ, R85, RZ, 0x33, !PT ;  /* 0x00000055ff3e7212 */ /* 0x000fe200078e33ff */
[----:B------:R-:W-:Y:S01]  /*17f0*/  IMAD R32, R32, c[0x0][0x1d0], RZ ;  /* 0x0000740020207a24 */ /* 0x000fe200078e02ff */
[----:B------:R-:W-:Y:S01]  /*1800*/  LOP3.LUT R61, RZ, R84, RZ, 0x33, !PT ;  /* 0x00000054ff3d7212 */ /* 0x000fe200078e33ff */
[----:B------:R-:W-:Y:S01]  /*1810*/  IMAD R72, R72, c[0x0][0x1b4], RZ ;  /* 0x00006d0048487a24 */ /* 0x000fe200078e02ff */
[----:B------:R-:W-:Y:S01]  /*1820*/  LOP3.LUT R58, RZ, R83, RZ, 0x33, !PT ;  /* 0x00000053ff3a7212 */ /* 0x000fe200078e33ff */
[----:B------:R-:W-:Y:S01]  /*1830*/  ULDC UR9, c[0x0][0x188] ;  /* 0x0000620000097ab9 */ /* 0x000fe20000000800 */
        /* <DEDUP_REMOVED lines=10> */
[----:B------:R-:W-:Y:S01]  /*18e0*/  IADD3 R62, R62, c[0x0][0x17c], RZ ;  /* 0x00005f003e3e7a10 */ /* 0x000fe20007ffe0ff */
[----:B------:R-:W-:Y:S01]  /*18f0*/  ULDC UR5, c[0x0][0x170] ;  /* 0x00005c0000057ab9 */ /* 0x000fe20000000800 */
[----:B------:R-:W-:Y:S01]  /*1900*/  IADD3 R61, R61, c[0x0][0x180], RZ ;  /* 0x000060003d3d7a10 */ /* 0x000fe20007ffe0ff */
[----:B------:R-:W-:Y:S01]  /*1910*/  ULDC UR4, c[0x0][0x160] ;  /* 0x0000580000047ab9 */ /* 0x000fe20000000800 */
[----:B------:R-:W-:Y:S01]  /*1920*/  IADD3 R58, R58, c[0x0][0x17c], RZ ;  /* 0x00005f003a3a7a10 */ /* 0x000fe20007ffe0ff */
[----:B------:R-:W-:Y:S01]  /*1930*/  IMAD R62, R62, c[0x0][0x194], RZ ;  /* 0x000065003e3e7a24 */ /* 0x000fe200078e02ff */
        /* <DEDUP_REMOVED lines=10> */
[----:B------:R-:W-:Y:S01]  /*19e0*/  SHF.R.S32.HI R71, RZ, 0x1f, R76 ;  /* 0x0000001fff477819 */ /* 0x000fe2000001144c */
[----:B------:R-:W-:Y:S01]  /*19f0*/  IMAD R42, R42, c[0x0][0x194], RZ ;  /* 0x000065002a2a7a24 */ /* 0x000fe200078e02ff */
[----:B------:R-:W-:Y:S01]  /*1a00*/  SHF.R.S32.HI R70, RZ, 0x1f, R75 ;  /* 0x0000001fff467819 */ /* 0x000fe2000001144b */
[----:B------:R-:W-:Y:S01]  /*1a10*/  IMAD R41, R41, c[0x0][0x198], RZ ;  /* 0x0000660029297a24 */ /* 0x000fe200078e02ff */
[----:B------:R-:W-:-:S02]  /*1a20*/  SHF.R.S32.HI R54, RZ, 0x1f, R53 ;  /* 0x0000001fff367819 */ /* 0x000fc40000011435 */
[----:B------:R-:W-:Y:S02]  /*1a30*/  SHF.R.S32.HI R51, RZ, 0x1f, R52 ;  /* 0x0000001fff337819 */ /* 0x000fe40000011434 */
[----:B------:R-:W-:Y:S02]  /*1a40*/  SHF.R.S32.HI R46, RZ, 0x1f, R45 ;  /* 0x0000001fff2e7819 */ /* 0x000fe4000001142d */
[----:B------:R-:W-:Y:S02]  /*1a50*/  SHF.R.S32.HI R43, RZ, 0x1f, R44 ;  /* 0x0000001fff2b7819 */ /* 0x000fe4000001142c */
[----:B------:R-:W-:Y:S02]  /*1a60*/  SHF.R.S32.HI R38, RZ, 0x1f, R37 ;  /* 0x0000001fff267819 */ /* 0x000fe40000011425 */
[----:B------:R-:W-:Y:S02]  /*1a70*/  SHF.R.S32.HI R34, RZ, 0x1f, R36 ;  /* 0x0000001fff227819 */ /* 0x000fe40000011424 */
[----:B------:R-:W-:-:S02]  /*1a80*/  SHF.R.S32.HI R33, RZ, 0x1f, R35 ;  /* 0x0000001fff217819 */ /* 0x000fc40000011423 */
[----:B------:R-:W-:Y:S02]  /*1a90*/  SHF.R.S32.HI R31, RZ, 0x1f, R32 ;  /* 0x0000001fff1f7819 */ /* 0x000fe40000011420 */
[----:B------:R-:W-:Y:S02]  /*1aa0*/  SHF.R.S32.HI R69, RZ, 0x1f, R73 ;  /* 0x0000001fff457819 */ /* 0x000fe40000011449 */
[----:B------:R-:W-:Y:S02]  /*1ab0*/  SHF.R.S32.HI R68, RZ, 0x1f, R72 ;  /* 0x0000001fff447819 */ /* 0x000fe40000011448 */
.L_x_119:
[----:B------:R-:W-:-:S04]  /*1ac0*/  MOV R9, c[0x0][0x170] ;  /* 0x00005c0000097a02 */ /* 0x000fc80000000f00 */
[----:B------:R-:W-:-:S13]  /*1ad0*/  ISETP.GE.AND P0, PT, R9, 0x1, PT ;  /* 0x000000010900780c */ /* 0x000fda0003f06270 */
[----:B------:R-:W-:Y:S05]  /*1ae0*/  @!P0 BRA `(.L_x_112) ;  /* 0x00000dd000008947 */ /* 0x000fea0003800000 */
[----:B------:R-:W-:Y:S02]  /*1af0*/  UMOV UR23, URZ ;  /* 0x0000003f00177c82 */ /* 0x000fe40008000000 */
.L_x_118:
[----:B------:R-:W-:-:S04]  /*1b00*/  MOV R9, c[0x0][0x174] ;  /* 0x00005d0000097a02 */ /* 0x000fc80000000f00 */
[----:B------:R-:W-:-:S13]  /*1b10*/  ISETP.GE.AND P0, PT, R9, 0x1, PT ;  /* 0x000000010900780c */ /* 0x000fda0003f06270 */
[----:B------:R-:W-:Y:S05]  /*1b20*/  @!P0 BRA `(.L_x_113) ;  /* 0x00000d5000008947 */ /* 0x000fea0003800000 */
[----:B------:R-:W-:Y:S01]  /*1b30*/  UIMAD UR20, UR23, UR17, -UR11 ;  /* 0x00000011171472a4 */ /* 0x000fe2000f8e0a0b */
[----:B------:R-:W-:Y:S01]  /*1b40*/  IMAD.MOV.U32 R63, RZ, RZ, c[0x0][0x19c] ;  /* 0x00006700ff3f7624 */ /* 0x000fe200078e00ff */
[----:B------:R-:W-:Y:S01]  /*1b50*/  USHF.L.U32 UR22, UR24, 0x5, URZ ;  /* 0x0000000518167899 */ /* 0x000fe2000800063f */
[----:B------:R-:W-:Y:S01]  /*1b60*/  ISETP.GE.AND P5, PT, R77, c[0x0][0x178], PT ;  /* 0x00005e004d007a0c */ /* 0x000fe20003fa6270 */
[----:B------:R-:W-:Y:S01]  /*1b70*/  UIMAD UR15, UR23, UR10, URZ ;  /* 0x0000000a170f72a4 */ /* 0x000fe2000f8e023f */
[----:B------:R-:W-:Y:S01]  /*1b80*/  ISETP.GE.AND P6, PT, R74, c[0x0][0x178], PT ;  /* 0x00005e004a007a0c */ /* 0x000fe20003fc6270 */
[----:B------:R-:W-:Y:S01]  /*1b90*/  USHF.R.S32.HI UR19, URZ, 0x1f, UR22 ;  /* 0x0000001f3f137899 */ /* 0x000fe20008011416 */
[----:B------:R-:W-:Y:S01]  /*1ba0*/  IADD3 R23, R56, UR20, RZ ;  /* 0x0000001438177c10 */ /* 0x000fe2000fffe0ff */
[----:B------:R-:W-:Y:S01]  /*1bb0*/  UIMAD UR21, UR24, UR12, URZ ;  /* 0x0000000c181572a4 */ /* 0x000fe2000f8e023f */
[----:B------:R-:W-:Y:S01]  /*1bc0*/  IADD3 R27, R60, UR20, RZ ;  /* 0x000000143c1b7c10 */ /* 0x000fe2000fffe0ff */
[----:B------:R-:W-:Y:S01]  /*1bd0*/  USHF.R.S32.HI UR18, URZ, 0x1f, UR15 ;  /* 0x0000001f3f127899 */ /* 0x000fe2000801140f */
[----:B------:R-:W-:Y:S01]  /*1be0*/  ISETP.NE.AND P0, PT, R63, 0x1, PT ;  /* 0x000000013f00780c */ /* 0x000fe20003f05270 */
[----:B------:R-:W-:Y:S01]  /*1bf0*/  IMAD R23, R23, c[0x0][0x1cc], RZ ;  /* 0x0000730017177a24 */ /* 0x000fe200078e02ff */
[----:B------:R-:W-:Y:S01]  /*1c00*/  IADD3 R29, R62, UR20, RZ ;  /* 0x000000143e1d7c10 */ /* 0x000fe2000fffe0ff */
[----:B------:R-:W-:Y:S01]  /*1c10*/  IMAD R27, R27, c[0x0][0x1cc], RZ ;  /* 0x000073001b1b7a24 */ /* 0x000fe200078e02ff */
[----:B------:R-:W-:Y:S01]  /*1c20*/  P2R R9, PR, RZ, 0x1 ;  /* 0x00000001ff097803 */ /* 0x000fe20000000000 */
[----:B------:R-:W-:Y:S01]  /*1c30*/  UIADD3 UR15, UP0, UR21, UR15, URZ ;  /* 0x0000000f150f7290 */ /* 0x000fe2000ff1e03f */
[----:B------:R-:W-:Y:S01]  /*1c40*/  IADD3 R24, P2, R23, UR22, RZ ;  /* 0x0000001617187c10 */ /* 0x000fe2000ff5e0ff */
[----:B------:R-:W-:Y:S01]  /*1c50*/  IMAD R29, R29, c[0x0][0x1cc], RZ ;  /* 0x000073001d1d7a24 */ /* 0x000fe200078e02ff */
[----:B------:R-:W-:Y:S01]  /*1c60*/  IADD3 R25, R58, UR20, RZ ;  /* 0x000000143a197c10 */ /* 0x000fe2000fffe0ff */
[----:B------:R-:W-:Y:S01]  /*1c70*/  ULEA.HI.X.SX32 UR18, UR21, UR18, 0x1, UP0 ;  /* 0x0000001215127291 */ /* 0x000fe200080f0e3f */
[----:B------:R-:W-:-:S02]  /*1c80*/  IADD3 R21, R50, UR20, RZ ;  /* 0x0000001432157c10 */ /* 0x000fc4000fffe0ff */
[----:B------:R-:W-:Y:S01]  /*1c90*/  IADD3 R19, R48, UR20, RZ ;  /* 0x0000001430137c10 */ /* 0x000fe2000fffe0ff */
[----:B------:R-:W-:Y:S01]  /*1ca0*/  IMAD R25, R25, c[0x0][0x1cc], RZ ;  /* 0x0000730019197a24 */ /* 0x000fe200078e02ff */
[----:B------:R-:W-:Y:S01]  /*1cb0*/  IADD3 R17, R42, UR20, RZ ;  /* 0x000000142a117c10 */ /* 0x000fe2000fffe0ff */
[----:B------:R-:W-:Y:S01]  /*1cc0*/  IMAD R21, R21, c[0x0][0x1cc], RZ ;  /* 0x0000730015157a24 */ /* 0x000fe200078e02ff */
[----:B------:R-:W-:Y:S01]  /*1cd0*/  IADD3 R14, R40, UR20, RZ ;  /* 0x00000014280e7c10 */ /* 0x000fe2000fffe0ff */
[----:B------:R-:W-:Y:S01]  /*1ce0*/  IMAD R19, R19, c[0x0][0x1cc], RZ ;  /* 0x0000730013137a24 */ /* 0x000fe200078e02ff */
[----:B------:R-:W-:Y:S01]  /*1cf0*/  IADD3 R28, P0, R27, UR22, RZ ;  /* 0x000000161b1c7c10 */ /* 0x000fe2000ff1e0ff */
[----:B------:R-:W-:Y:S01]  /*1d00*/  IMAD R17, R17, c[0x0][0x1cc], RZ ;  /* 0x0000730011117a24 */ /* 0x000fe200078e02ff */
[----:B------:R-:W-:Y:S01]  /*1d10*/  P2R R9, PR, RZ, 0x4 ;  /* 0x00000004ff097803 */ /* 0x000fe20000000000 */
[----:B------:R-:W-:Y:S01]  /*1d20*/  IMAD R14, R14, c[0x0][0x1cc], RZ ;  /* 0x000073000e0e7a24 */ /* 0x000fe200078e02ff */
[----:B------:R-:W-:Y:S01]  /*1d30*/  LEA.HI.X.SX32 R27, R27, UR19, 0x1, P0 ;  /* 0x000000131b1b7c11 */ /* 0x000fe200080f0eff */
[----:B------:R-:W-:Y:S01]  /*1d40*/  UMOV UR21, URZ ;  /* 0x0000003f00157c82 */ /* 0x000fe20008000000 */
[----:B------:R-:W-:-:S02]  /*1d50*/  IADD3 R30, P1, R29, UR22, RZ ;  /* 0x000000161d1e7c10 */ /* 0x000fc4000ff3e0ff */
[----:B------:R-:W-:Y:S02]  /*1d60*/  ISETP.NE.AND P0, PT, R9, RZ, PT ;  /* 0x000000ff0900720c */ /* 0x000fe40003f05270 */
[----:B------:R-:W-:Y:S02]  /*1d70*/  LEA.HI.X.SX32 R29, R29, UR19, 0x1, P1 ;  /* 0x000000131d1d7c11 */ /* 0x000fe400088f0eff */
[----:B------:R-:W-:Y:S02]  /*1d80*/  LEA.HI.X.SX32 R23, R23, UR19, 0x1, P0 ;  /* 0x0000001317177c11 */ /* 0x000fe400080f0eff */
[----:B------:R-:W-:Y:S02]  /*1d90*/  IADD3 R26, P3, R25, UR22, RZ ;  /* 0x00000016191a7c10 */ /* 0x000fe4000ff7e0ff */
[----:B------:R-:W-:Y:S02]  /*1da0*/  IADD3 R22, P4, R21, UR22, RZ ;  /* 0x0000001615167c10 */ /* 0x000fe4000ff9e0ff */
[----:B------:R-:W-:-:S02]  /*1db0*/  IADD3 R20, P2, R19, UR22, RZ ;  /* 0x0000001613147c10 */ /* 0x000fc4000ff5e0ff */
[----:B------:R-:W-:Y:S02]  /*1dc0*/  IADD3 R18, P1, R17, UR22, RZ ;  /* 0x0000001611127c10 */ /* 0x000fe4000ff3e0ff */
[----:B------:R-:W-:Y:S02]  /*1dd0*/  IADD3 R16, P0, R14, UR22, RZ ;  /* 0x000000160e107c10 */ /* 0x000fe4000ff1e0ff */
[----:B------:R-:W-:Y:S02]  /*1de0*/  LEA.HI.X.SX32 R25, R25, UR19, 0x1, P3 ;  /* 0x0000001319197c11 */ /* 0x000fe400098f0eff */
[----:B------:R-:W-:Y:S02]  /*1df0*/  LEA.HI.X.SX32 R21, R21, UR19, 0x1, P4 ;  /* 0x0000001315157c11 */ /* 0x000fe4000a0f0eff */
[----:B------:R-:W-:Y:S02]  /*1e00*/  LEA.HI.X.SX32 R19, R19, UR19, 0x1, P2 ;  /* 0x0000001313137c11 */ /* 0x000fe400090f0eff */
[----:B------:R-:W-:-:S02]  /*1e10*/  LEA.HI.X.SX32 R17, R17, UR19, 0x1, P1 ;  /* 0x0000001311117c11 */ /* 0x000fc400088f0eff */
[----:B------:R-:W-:Y:S02]  /*1e20*/  LEA.HI.X.SX32 R14, R14, UR19, 0x1, P0 ;  /* 0x000000130e0e7c11 */ /* 0x000fe400080f0eff */
.L_x_117:
[----:B------:R-:W-:Y:S01]  /*1e30*/  ISETP.NE.AND P4, PT, R63, 0x1, PT ;  /* 0x000000013f00780c */ /* 0x000fe20003f85270 */
[----:B------:R-:W-:Y:S01]  /*1e40*/  IMAD.U32 R10, RZ, RZ, UR21 ;  /* 0x00000015ff0a7e24 */ /* 0x000fe2000f8e00ff */
[----:B------:R-:W-:Y:S01]  /*1e50*/  UIMAD UR20, UR21, UR16, -UR9 ;  /* 0x00000010151472a4 */ /* 0x000fe2000f8e0a09 */
[----:B------:R-:W-:Y:S01]  /*1e60*/  IMAD.U32 R9, RZ, RZ, UR21 ;  /* 0x00000015ff097e24 */ /* 0x000fe2000f8e00ff */
[----:B------:R-:W-:Y:S01]  /*1e70*/  BSSY B0, `(.L_x_114) ;  /* 0x0000094000007945 */ /* 0x000fe20003800000 */
[----:B------:R-:W-:Y:S02]  /*1e80*/  @!P6 IMAD.SHL.U32 R10, R10, 0x20, RZ ;  /* 0x000000200a0ae824 */ /* 0x000fe400078e00ff */
[----:B------:R-:W-:Y:S02]  /*1e90*/  @!P5 IMAD.SHL.U32 R9, R9, 0x20, RZ ;  /* 0x000000200909d824 */ /* 0x000fe400078e00ff */
[----:B------:R-:W-:Y:S01]  /*1ea0*/  IMAD.MOV.U32 R12, RZ, RZ, RZ ;  /* 0x000000ffff0c7224 */ /* 0x000fe200078e00ff */
[--C-:B------:R-:W-:Y:S01]  /*1eb0*/  @!P6 SHF.R.S32.HI R86, RZ, 0x1f, R10.reuse ;  /* 0x0000001fff56e819 */ /* 0x100fe2000001140a */
[----:B------:R-:W-:Y:S01]  /*1ec0*/  IMAD.MOV.U32 R11, RZ, RZ, RZ ;  /* 0x000000ffff0b7224 */ /* 0x000fe200078e00ff */
[----:B------:R-:W-:Y:S02]  /*1ed0*/  @!P6 IADD3 R87, P1, P0, R73, UR15, R10 ;  /* 0x0000000f4957ec10 */ /* 0x000fe4000f83e00a */
[--C-:B------:R-:W-:Y:S02]  /*1ee0*/  @!P5 SHF.R.S32.HI R88, RZ, 0x1f, R9.reuse ;  /* 0x0000001fff58d819 */ /* 0x100fe40000011409 */
[----:B------:R-:W-:Y:S02]  /*1ef0*/  @!P5 IADD3 R10, P3, P2, R76, UR15, R9 ;  /* 0x0000000f4c0adc10 */ /* 0x000fe4000fa7e009 */
[----:B------:R-:W-:Y:S02]  /*1f00*/  @!P6 IADD3.X R13, R69, UR18, R86, P1, P0 ;  /* 0x00000012450dec10 */ /* 0x000fe40008fe0456 */
[----:B------:R-:W-:Y:S02]  /*1f10*/  @!P6 IADD3 R86, P1, P0, R87, c[0x0][0x1a8], R72 ;  /* 0x00006a005756ea10 */ /* 0x000fe4000783e048 */
[----:B------:R-:W-:Y:S02]  /*1f20*/  @!P5 IADD3.X R9, R71, UR18, R88, P3, P2 ;  /* 0x000000124709dc10 */ /* 0x000fe40009fe4458 */
[----:B------:R-:W-:Y:S02]  /*1f30*/  @!P5 IADD3 R88, P3, P2, R10, c[0x0][0x1a8], R75 ;  /* 0x00006a000a58da10 */ /* 0x000fe40007a7e04b */
[----:B------:R-:W-:Y:S02]  /*1f40*/  @!P6 IADD3.X R87, R13, c[0x0][0x1ac], R68, P1, P0 ;  /* 0x00006b000d57ea10 */ /* 0x000fe40000fe0444 */
[----:B------:R-:W-:Y:S03]  /*1f50*/  @!P5 IADD3.X R89, R9, c[0x0][0x1ac], R70, P3, P2 ;  /* 0x00006b000959da10 */ /* 0x000fe60001fe4446 */
[----:B------:R0:W5:Y:S04]  /*1f60*/  @!P6 LDG.E.S8 R12, [R86.64] ;  /* 0x0000001a560ce981 */ /* 0x000168000c1e1300 */
[----:B------:R0:W5:Y:S01]  /*1f70*/  @!P5 LDG.E.S8 R11, [R88.64] ;  /* 0x0000001a580bd981 */ /* 0x000162000c1e1300 */
[----:B------:R-:W-:-:S05]  /*1f80*/  @!P4 BRA `(.L_x_115) ;  /* 0x000004200000c947 */ /* 0x000fca0003800000 */
[----:B0-----:R-:W-:Y:S01]  /*1f90*/  IADD3 R88, R59, UR20, RZ ;  /* 0x000000143b587c10 */ /* 0x001fe2000fffe0ff */
[----:B------:R-:W-:Y:S01]  /*1fa0*/  UIMAD UR19, UR23, UR14, -UR8 ;  /* 0x0000000e171372a4 */ /* 0x000fe2000f8e0a08 */
[----:B------:R-:W-:Y:S01]  /*1fb0*/  IADD3 R89, R55, UR20, RZ ;  /* 0x0000001437597c10 */ /* 0x000fe2000fffe0ff */
[----:B------:R-:W-:Y:S02]  /*1fc0*/  IMAD.MOV.U32 R9, RZ, RZ, RZ ;  /* 0x000000ffff097224 */ /* 0x000fe400078e00ff */
[----:B------:R-:W-:Y:S02]  /*1fd0*/  IMAD.MOV.U32 R13, RZ, RZ, RZ ;  /* 0x000000ffff0d7224 */ /* 0x000fe400078e00ff */
[----:B------:R-:W-:Y:S01]  /*1fe0*/  IADD3 R87, R60, UR19, RZ ;  /* 0x000000133c577c10 */ /* 0x000fe2000fffe0ff */
[----:B------:R-:W-:Y:S01]  /*1ff0*/  IMAD.MOV.U32 R10, RZ, RZ, RZ ;  /* 0x000000ffff0a7224 */ /* 0x000fe200078e00ff */
[----:B------:R-:W-:Y:S01]  /*2000*/  IADD3 R86, R56, UR19, RZ ;  /* 0x0000001338567c10 */ /* 0x000fe2000fffe0ff */
[----:B------:R-:W-:Y:S01]  /*2010*/  IMAD.MOV.U32 R15, RZ, RZ, RZ ;  /* 0x000000ffff0f7224 */ /* 0x000fe200078e00ff */
[----:B------:R-:W-:Y:S02]  /*2020*/  LOP3.LUT R91, R88, R87, RZ, 0xfc, !PT ;  /* 0x00000057585b7212 */ /* 0x000fe400078efcff */
[----:B------:R-:W-:Y:S02]  /*2030*/  LOP3.LUT R90, R89, R86, RZ, 0xfc, !PT ;  /* 0x00000056595a7212 */ /* 0x000fe400078efcff */
[----:B------:R-:W-:Y:S02]  /*2040*/  ISETP.GE.AND P1, PT, R91, RZ, PT ;  /* 0x000000ff5b00720c */ /* 0x000fe40003f26270 */
[----:B------:R-:W-:Y:S02]  /*2050*/  ISETP.GE.AND P0, PT, R90, RZ, PT ;  /* 0x000000ff5a00720c */ /* 0x000fe40003f06270 */
[----:B------:R-:W-:Y:S02]  /*2060*/  ISETP.GE.OR P1, PT, R87, c[0x0][0x164], !P1 ;  /* 0x0000590057007a0c */ /* 0x000fe40004f26670 */
[----:B------:R-:W-:Y:S02]  /*2070*/  ISETP.GE.OR P0, PT, R86, c[0x0][0x164], !P0 ;  /* 0x0000590056007a0c */ /* 0x000fe40004706670 */
[----:B------:R-:W-:Y:S02]  /*2080*/  ISETP.GE.OR P1, PT, R88, c[0x0][0x168], P1 ;  /* 0x00005a0058007a0c */ /* 0x000fe40000f26670 */
[----:B------:R-:W-:Y:S02]  /*2090*/  ISETP.GE.OR P0, PT, R89, c[0x0][0x168], P0 ;  /* 0x00005a0059007a0c */ /* 0x000fe40000706670 */
[----:B------:R-:W-:Y:S02]  /*20a0*/  ISETP.GE.OR P4, PT, R64, c[0x0][0x16c], P1 ;  /* 0x00005b0040007a0c */ /* 0x000fe40000f86670 */
[----:B------:R-:W-:Y:S02]  /*20b0*/  ISETP.GE.OR P3, PT, R65, c[0x0][0x16c], P0 ;  /* 0x00005b0041007a0c */ /* 0x000fe40000766670 */
[----:B------:R-:W-:Y:S02]  /*20c0*/  IADD3 R90, R47, UR20, RZ ;  /* 0x000000142f5a7c10 */ /* 0x000fe4000fffe0ff */
[----:B------:R-:W-:Y:S04]  /*20d0*/  IADD3 R87, R48, UR19, RZ ;  /* 0x0000001330577c10 */ /* 0x000fe8000fffe0ff */
[----:B------:R-:W-:Y:S03]  /*20e0*/  LOP3.LUT R92, R90, R87, RZ, 0xfc, !PT ;  /* 0x000000575a5c7212 */ /* 0x000fe600078efcff */
[----:B------:R-:W-:Y:S02]  /*20f0*/  @!P4 IMAD R91, R88, c[0x0][0x1c8], RZ ;  /* 0x00007200585bca24 */ /* 0x000fe400078e02ff */
[----:B------:R-:W-:Y:S03]  /*2100*/  @!P3 IMAD R89, R89, c[0x0][0x1c8], RZ ;  /* 0x000072005959ba24 */ /* 0x000fe600078e02ff */
[--C-:B------:R-:W-:Y:S02]  /*2110*/  @!P4 SHF.R.S32.HI R88, RZ, 0x1f, R91.reuse ;  /* 0x0000001fff58c819 */ /* 0x100fe4000001145b */
[----:B------:R-:W-:Y:S02]  /*2120*/  @!P4 IADD3 R91, P1, P0, R53, R28, R91 ;  /* 0x0000001c355bc210 */ /* 0x000fe4000783e05b */
[--C-:B------:R-:W-:Y:S02]  /*2130*/  @!P3 SHF.R.S32.HI R86, RZ, 0x1f, R89.reuse ;  /* 0x0000001fff56b819 */ /* 0x100fe40000011459 */
[----:B------:R-:W-:Y:S02]  /*2140*/  @!P4 IADD3.X R88, R54, R27, R88, P1, P0 ;  /* 0x0000001b3658c210 */ /* 0x000fe40000fe0458 */
[----:B------:R-:W-:Y:S04]  /*2150*/  @!P3 IADD3 R89, P1, P0, R45, R24, R89 ;  /* 0x000000182d59b210 */ /* 0x000fe8000783e059 */
[----:B------:R-:W-:Y:S02]  /*2160*/  @!P3 IADD3.X R86, R46, R23, R86, P1, P0 ;  /* 0x000000172e56b210 */ /* 0x000fe40000fe0456 */
[----:B------:R-:W-:Y:S02]  /*2170*/  ISETP.GE.AND P0, PT, R92, RZ, PT ;  /* 0x000000ff5c00720c */ /* 0x000fe40003f06270 */
[----:B------:R-:W-:Y:S02]  /*2180*/  IADD3 R92, R40, UR19, RZ ;  /* 0x00000013285c7c10 */ /* 0x000fe4000fffe0ff */
[----:B------:R-:W-:Y:S04]  /*2190*/  ISETP.GE.OR P0, PT, R87, c[0x0][0x164], !P0 ;  /* 0x0000590057007a0c */ /* 0x000fe80004706670 */
[----:B------:R-:W-:Y:S04]  /*21a0*/  ISETP.GE.OR P0, PT, R90, c[0x0][0x168], P0 ;  /* 0x00005a005a007a0c */ /* 0x000fe80000706670 */
[----:B------:R-:W-:-:S13]  /*21b0*/  ISETP.GE.OR P2, PT, R66, c[0x0][0x16c], P0 ;  /* 0x00005b0042007a0c */ /* 0x000fda0000746670 */
[----:B------:R-:W-:Y:S05]  /*21c0*/  @!P2 IMAD R90, R90, c[0x0][0x1c8], RZ ;  /* 0x000072005a5aaa24 */ /* 0x000fea00078e02ff */
[--C-:B------:R-:W-:Y:S02]  /*21d0*/  @!P2 SHF.R.S32.HI R87, RZ, 0x1f, R90.reuse ;  /* 0x0000001fff57a819 */ /* 0x100fe4000001145a */
[----:B------:R-:W-:Y:S04]  /*21e0*/  @!P2 IADD3 R93, P1, P0, R37, R20, R90 ;  /* 0x00000014255da210 */ /* 0x000fe8000783e05a */
[----:B------:R-:W-:Y:S02]  /*21f0*/  @!P2 IADD3.X R87, R38, R19, R87, P1, P0 ;  /* 0x000000132657a210 */ /* 0x000fe40000fe0457 */
[----:B------:R-:W-:Y:S04]  /*2200*/  @!P4 IADD3 R90, P1, P0, R91, c[0x0][0x1c0], R52 ;  /* 0x000070005b5aca10 */ /* 0x000fe8000783e034 */
[----:B------:R-:W-:Y:S02]  /*2210*/  @!P4 IADD3.X R91, R88, c[0x0][0x1c4], R51, P1, P0 ;  /* 0x00007100585bca10 */ /* 0x000fe40000fe0433 */
[----:B------:R-:W-:Y:S03]  /*2220*/  @!P3 IADD3 R88, P1, P0, R89, c[0x0][0x1c0], R44 ;  /* 0x000070005958ba10 */ /* 0x000fe6000783e02c */
[----:B------:R0:W5:Y:S01]  /*2230*/  @!P4 LDG.E.S8 R9, [R90.64] ;  /* 0x0000001a5a09c981 */ /* 0x000162000c1e1300 */
[----:B------:R-:W-:Y:S02]  /*2240*/  @!P3 IADD3.X R89, R86, c[0x0][0x1c4], R43, P1, P0 ;  /* 0x000071005659ba10 */ /* 0x000fe40000fe042b */
[----:B------:R-:W-:Y:S03]  /*2250*/  @!P2 IADD3 R86, P1, P0, R93, c[0x0][0x1c0], R36 ;  /* 0x000070005d56aa10 */ /* 0x000fe6000783e024 */
[----:B------:R0:W5:Y:S01]  /*2260*/  @!P3 LDG.E.S8 R13, [R88.64] ;  /* 0x0000001a580db981 */ /* 0x000162000c1e1300 */
[----:B------:R-:W-:Y:S05]  /*2270*/  @!P2 IADD3.X R87, R87, c[0x0][0x1c4], R34, P1, P0 ;  /* 0x000071005757aa10 */ /* 0x000fea0000fe0422 */
[----:B------:R1:W5:Y:S02]  /*2280*/  @!P2 LDG.E.S8 R10, [R86.64] ;  /* 0x0000001a560aa981 */ /* 0x000364000c1e1300 */
[----:B-1----:R-:W-:Y:S04]  /*2290*/  IADD3 R87, R39, UR20, RZ ;  /* 0x0000001427577c10 */ /* 0x002fe8000fffe0ff */
[----:B------:R-:W-:Y:S04]  /*22a0*/  LOP3.LUT R93, R87, R92, RZ, 0xfc, !PT ;  /* 0x0000005c575d7212 */ /* 0x000fe800078efcff */
[----:B------:R-:W-:Y:S04]  /*22b0*/  ISETP.GE.AND P0, PT, R93, RZ, PT ;  /* 0x000000ff5d00720c */ /* 0x000fe80003f06270 */
[----:B------:R-:W-:Y:S04]  /*22c0*/  ISETP.GE.OR P0, PT, R92, c[0x0][0x164], !P0 ;  /* 0x000059005c007a0c */ /* 0x000fe80004706670 */
[----:B------:R-:W-:-:S13]  /*22d0*/  ISETP.GE.OR P0, PT, R87, c[0x0][0x168], P0 ;  /* 0x00005a0057007a0c */ /* 0x000fda0000706670 */
[----:B------:R-:W-:-:S05]  /*22e0*/  @P0 BRA `(.L_x_116) ;  /* 0x000004c000000947 */ /* 0x000fca0003800000 */
[----:B0-----:R-:W-:Y:S01]  /*22f0*/  HFMA2.MMA R15, -RZ, RZ, 0, 0 ;  /* 0x00000000ff0f7435 */ /* 0x001fe200000001ff */
[----:B------:R-:W-:-:S13]  /*2300*/  ISETP.LT.AND P0, PT, R67, c[0x0][0x16c], PT ;  /* 0x00005b0043007a0c */ /* 0x000fda0003f01270 */
[----:B------:R-:W-:-:S05]  /*2310*/  @!P0 BRA `(.L_x_116) ;  /* 0x0000049000008947 */ /* 0x000fca0003800000 */
[----:B------:R-:W-:Y:S05]  /*2320*/  IADD3 R87, R39, UR20, RZ ;  /* 0x0000001427577c10 */ /* 0x000fea000fffe0ff */
[----:B------:R-:W-:Y:S05]  /*2330*/  IMAD R87, R87, c[0x0][0x1c8], RZ ;  /* 0x0000720057577a24 */ /* 0x000fea00078e02ff */
[--C-:B------:R-:W-:Y:S02]  /*2340*/  SHF.R.S32.HI R86, RZ, 0x1f, R87.reuse ;  /* 0x0000001fff567819 */ /* 0x100fe40000011457 */
[----:B------:R-:W-:Y:S04]  /*2350*/  IADD3 R87, P1, P0, R35, R16, R87 ;  /* 0x0000001023577210 */ /* 0x000fe8000783e057 */
[----:B------:R-:W-:Y:S02]  /*2360*/  IADD3.X R86, R33, R14, R86, P1, P0 ;  /* 0x0000000e21567210 */ /* 0x000fe40000fe0456 */
[----:B------:R-:W-:Y:S04]  /*2370*/  IADD3 R88, P1, P0, R87, c[0x0][0x1c0], R32 ;  /* 0x0000700057587a10 */ /* 0x000fe8000783e020 */
[----:B------:R-:W-:Y:S05]  /*2380*/  IADD3.X R89, R86, c[0x0][0x1c4], R31, P1, P0 ;  /* 0x0000710056597a10 */ /* 0x000fea0000fe041f */
[----:B------:R0:W5:Y:S01]  /*2390*/  LDG.E.S8 R15, [R88.64] ;  /* 0x0000001a580f7981 */ /* 0x000162000c1e1300 */
[----:B------:R-:W-:-:S05]  /*23a0*/  BRA `(.L_x_116) ;  /* 0x0000040000007947 */ /* 0x000fca0003800000 */
.L_x_115:
        /* <DEDUP_REMOVED lines=54> */
[----:B0-----:R-:W-:Y:S01]  /*2710*/  ISETP.LT.AND P0, PT, R67, c[0x0][0x16c], PT ;  /* 0x00005b0043007a0c */ /* 0x001fe20003f01270 */
[----:B------:R-:W-:-:S12]  /*2720*/  IMAD.MOV.U32 R15, RZ, RZ, RZ ;  /* 0x000000ffff0f7224 */ /* 0x000fd800078e00ff */
[----:B------:R-:W-:Y:S05]  /*2730*/  @P0 IADD3 R89, R41, UR20, RZ ;  /* 0x0000001429590c10 */ /* 0x000fea000fffe0ff */
[----:B------:R-:W-:Y:S05]  /*2740*/  @P0 IMAD R89, R89, c[0x0][0x1c8], RZ ;  /* 0x0000720059590a24 */ /* 0x000fea00078e02ff */
[--C-:B------:R-:W-:Y:S02]  /*2750*/  @P0 SHF.R.S32.HI R88, RZ, 0x1f, R89.reuse ;  /* 0x0000001fff580819 */ /* 0x100fe40000011459 */
[----:B------:R-:W-:Y:S04]  /*2760*/  @P0 IADD3 R89, P2, P1, R35, R18, R89 ;  /* 0x0000001223590210 */ /* 0x000fe8000795e059 */
[----:B------:R-:W-:Y:S02]  /*2770*/  @P0 IADD3.X R88, R33, R17, R88, P2, P1 ;  /* 0x0000001121580210 */ /* 0x000fe400017e2458 */
[----:B------:R-:W-:Y:S04]  /*2780*/  @P0 IADD3 R86, P2, P1, R89, c[0x0][0x1c0], R32 ;  /* 0x0000700059560a10 */ /* 0x000fe8000795e020 */
[----:B------:R-:W-:Y:S05]  /*2790*/  @P0 IADD3.X R87, R88, c[0x0][0x1c4], R31, P2, P1 ;  /* 0x0000710058570a10 */ /* 0x000fea00017e241f */
[----:B------:R0:W5:Y:S04]  /*27a0*/  @P0 LDG.E.S8 R15, [R86.64] ;  /* 0x0000001a560f0981 */ /* 0x000168000c1e1300 */
.L_x_116:
[----:B0-----:R-:W-:Y:S05]  /*27b0*/  BSYNC B0 ;  /* 0x0000000000007941 */ /* 0x001fea0003800000 */
.L_x_114:
[-C--:B-----5:R-:W-:Y:S01]  /*27c0*/  IMAD R0, R9, R11.reuse, R0 ;  /* 0x0000000b09007224 */ /* 0x0a0fe200078e0200 */
[----:B------:R-:W-:Y:S01]  /*27d0*/  UIADD3 UR21, UR21, 0x1, URZ ;  /* 0x0000000115157890 */ /* 0x000fe2000fffe03f */
[-C--:B------:R-:W-:Y:S02]  /*27e0*/  IMAD R2, R13, R11.reuse, R2 ;  /* 0x0000000b0d027224 */ /* 0x080fe400078e0202 */
[CC--:B------:R-:W-:Y:S01]  /*27f0*/  IMAD R3, R10.reuse, R11.reuse, R3 ;  /* 0x0000000b0a037224 */ /* 0x0c0fe200078e0203 */
[----:B------:R-:W-:Y:S01]  /*2800*/  UISETP.GE.AND UP0, UPT, UR21, UR6, UPT ;  /* 0x000000061500728c */ /* 0x000fe2000bf06270 */
[----:B------:R-:W-:Y:S02]  /*2810*/  IMAD R4, R15, R11, R4 ;  /* 0x0000000b0f047224 */ /* 0x000fe400078e0204 */
[-C--:B------:R-:W-:Y:S02]  /*2820*/  IMAD R5, R9, R12.reuse, R5 ;  /* 0x0000000c09057224 */ /* 0x080fe400078e0205 */
[-C--:B------:R-:W-:Y:S01]  /*2830*/  IMAD R6, R13, R12.reuse, R6 ;  /* 0x0000000c0d067224 */ /* 0x080fe200078e0206 */
[----:B------:R-:W-:Y:S01]  /*2840*/  PLOP3.LUT P0, PT, PT, PT, UP0, 0x80, 0x0 ;  /* 0x000000000000781c */ /* 0x000fe20003f0f008 */
[-C--:B------:R-:W-:Y:S02]  /*2850*/  IMAD R7, R10, R12.reuse, R7 ;  /* 0x0000000c0a077224 */ /* 0x080fe400078e0207 */
[----:B------:R-:W-:Y:S10]  /*2860*/  IMAD R8, R15, R12, R8 ;  /* 0x0000000c0f087224 */ /* 0x000ff400078e0208 */
[----:B------:R-:W-:-:S05]  /*2870*/  @!P0 BRA `(.L_x_117) ;  /* 0xfffff5b000008947 */ /* 0x000fca000383ffff */
.L_x_113:
[----:B------:R-:W-:-:S04]  /*2880*/  UIADD3 UR23, UR23, 0x1, URZ ;  /* 0x0000000117177890 */ /* 0x000fc8000fffe03f */
[----:B------:R-:W-:-:S06]  /*2890*/  UISETP.GE.AND UP0, UPT, UR23, UR5, UPT ;  /* 0x000000051700728c */ /* 0x000fcc000bf06270 */
[----:B------:R-:W-:-:S13]  /*28a0*/  PLOP3.LUT P0, PT, PT, PT, UP0, 0x80, 0x0 ;  /* 0x000000000000781c */ /* 0x000fda0003f0f008 */
[----:B------:R-:W-:Y:S05]  /*28b0*/  @!P0 BRA `(.L_x_118) ;  /* 0xfffff24000008947 */ /* 0x000fea000383ffff */
.L_x_112:
[----:B------:R-:W-:-:S04]  /*28c0*/  UIADD3 UR24, UR24, 0x1, URZ ;  /* 0x0000000118187890 */ /* 0x000fc8000fffe03f */
[----:B------:R-:W-:-:S06]  /*28d0*/  UISETP.GE.AND UP0, UPT, UR24, UR4, UPT ;  /* 0x000000041800728c */ /* 0x000fcc000bf06270 */
[----:B------:R-:W-:-:S13]  /*28e0*/  PLOP3.LUT P0, PT, PT, PT, UP0, 0x80, 0x0 ;  /* 0x000000000000781c */ /* 0x000fda0003f0f008 */
[----:B------:R-:W-:Y:S05]  /*28f0*/  @!P0 BRA `(.L_x_119) ;  /* 0xfffff1c000008947 */ /* 0x000fea000383ffff */
.L_x_111:
[----:B------:R-:W-:Y:S01]  /*2900*/  ISETP.GE.AND P0, PT, R77, c[0x0][0x178], PT ;  /* 0x00005e004d007a0c */ /* 0x000fe20003f06270 */
[----:B------:R-:W-:-:S12]  /*2910*/  BSSY B1, `(.L_x_120) ;  /* 0x0000116000017945 */ /* 0x000fd80003800000 */
[----:B------:R-:W-:Y:S05]  /*2920*/  @P0 BRA `(.L_x_121) ;  /* 0x0000114000000947 */ /* 0x000fea0003800000 */
[----:B------:R-:W-:Y:S02]  /*2930*/  ISETP.NE.AND P1, PT, RZ, c[0x0][0x20c], PT ;  /* 0x00008300ff007a0c */ /* 0x000fe40003f25270 */
[----:B------:R-:W-:-:S04]  /*2940*/  ISETP.GE.AND P0, PT, R84, c[0x0][0x180], PT ;  /* 0x0000600054007a0c */ /* 0x000fc80003f06270 */
[----:B------:R-:W-:-:S04]  /*2950*/  ISETP.LT.AND P0, PT, R85, c[0x0][0x17c], !P0 ;  /* 0x00005f0055007a0c */ /* 0x000fc80004701270 */
[----:B------:R-:W-:-:S03]  /*2960*/  ISETP.LT.AND P0, PT, R64, c[0x0][0x16c], P0 ;  /* 0x00005b0040007a0c */ /* 0x000fc60000701270 */
[----:B------:R-:W-:Y:S09]  /*2970*/  @!P1 BRA `(.L_x_122) ;  /* 0x00000a4000009947 */ /* 0x000ff20003800000 */
[----:B------:R-:W-:Y:S01]  /*2980*/  BSSY B0, `(.L_x_123) ;  /* 0x0000026000007945 */ /* 0x000fe20003800000 */
[----:B------:R-:W-:Y:S05]  /*2990*/  @!P0 BRA `(.L_x_124) ;  /* 0x0000024000008947 */ /* 0x000fea0003800000 */
[----:B------:R-:W-:Y:S01]  /*29a0*/  SHF.R.S32.HI R17, RZ, 0x1f, R64 ;  /* 0x0000001fff117819 */ /* 0x000fe20000011440 */
        /* <DEDUP_REMOVED lines=17> */
[----:B------:R-:W-:-:S04]  /*2ac0*/  LEA R18, P0, R11, c[0x0][0x1d8], 0x2 ;  /* 0x000076000b127a11 */ /* 0x000fc800078010ff */
[----:B------:R-:W-:-:S05]  /*2ad0*/  LEA.HI.X R19, R11, c[0x0][0x1dc], R12, 0x2, P0 ;  /* 0x000077000b137a11 */ /* 0x000fca00000f140c */
[----:B------:R-:W2:Y:S01]  /*2ae0*/  LDG.E R18, [R18.64] ;  /* 0x0000001a12127981 */ /* 0x000ea2000c1e1900 */
[----:B------:R-:W-:Y:S02]  /*2af0*/  IMAD R12, R85, c[0x0][0x1f8], RZ ;  /* 0x00007e00550c7a24 */ /* 0x000fe400078e02ff */
[----:B------:R-:W-:Y:S02]  /*2b00*/  IMAD R11, R77, c[0x0][0x200], RZ ;  /* 0x000080004d0b7a24 */ /* 0x000fe400078e02ff */
[----:B------:R-:W-:Y:S01]  /*2b10*/  IMAD R9, R9, c[0x0][0x1fc], RZ ;  /* 0x00007f0009097a24 */ /* 0x000fe200078e02ff */
[----:B------:R-:W-:Y:S02]  /*2b20*/  SHF.R.S32.HI R17, RZ, 0x1f, R12 ;  /* 0x0000001fff117819 */ /* 0x000fe4000001140c */
[--C-:B------:R-:W-:Y:S02]  /*2b30*/  IADD3 R15, P1, P0, R16, R12, R11.reuse ;  /* 0x0000000c100f7210 */ /* 0x100fe4000783e00b */
[----:B------:R-:W-:-:S04]  /*2b40*/  SHF.R.S32.HI R11, RZ, 0x1f, R11 ;  /* 0x0000001fff0b7819 */ /* 0x000fc8000001140b */
[----:B------:R-:W-:Y:S02]  /*2b50*/  IADD3.X R14, R14, R17, R11, P1, P0 ;  /* 0x000000110e0e7210 */ /* 0x000fe40000fe040b */
[----:B------:R-:W-:Y:S02]  /*2b60*/  IADD3 R15, P1, P0, R9, R15, R10 ;  /* 0x0000000f090f7210 */ /* 0x000fe4000783e00a */
[----:B------:R-:W-:-:S04]  /*2b70*/  SHF.R.S32.HI R9, RZ, 0x1f, R9 ;  /* 0x0000001fff097819 */ /* 0x000fc80000011409 */
[----:B------:R-:W-:Y:S02]  /*2b80*/  IADD3.X R14, R9, R14, R13, P1, P0 ;  /* 0x0000000e090e7210 */ /* 0x000fe40000fe040d */
[----:B------:R-:W-:-:S04]  /*2b90*/  LEA R10, P0, R15, c[0x0][0x1f0], 0x2 ;  /* 0x00007c000f0a7a11 */ /* 0x000fc800078010ff */
[----:B------:R-:W-:Y:S01]  /*2ba0*/  LEA.HI.X R11, R15, c[0x0][0x1f4], R14, 0x2, P0 ;  /* 0x00007d000f0b7a11 */ /* 0x000fe200000f140e */
[----:B--2---:R-:W-:-:S04]  /*2bb0*/  IMAD R9, R18, c[0x0][0x20c], RZ ;  /* 0x0000830012097a24 */ /* 0x004fc800078e02ff */
[----:B------:R-:W-:-:S05]  /*2bc0*/  IMAD R9, R0, c[0x0][0x208], R9 ;  /* 0x0000820000097a24 */ /* 0x000fca00078e0209 */
[----:B------:R0:W-:Y:S02]  /*2bd0*/  STG.E [R10.64], R9 ;  /* 0x000000090a007986 */ /* 0x0001e4000c10191a */
.L_x_124:
[----:B------:R-:W-:Y:S05]  /*2be0*/  BSYNC B0 ;  /* 0x0000000000007941 */ /* 0x000fea0003800000 */
.L_x_123:
[----:B------:R-:W-:Y:S01]  /*2bf0*/  ISETP.GE.AND P0, PT, R82, c[0x0][0x180], PT ;  /* 0x0000600052007a0c */ /* 0x000fe20003f06270 */
[----:B------:R-:W-:Y:S03]  /*2c00*/  BSSY B0, `(.L_x_125) ;  /* 0x0000028000007945 */ /* 0x000fe60003800000 */
[----:B------:R-:W-:-:S04]  /*2c10*/  ISETP.GE.OR P0, PT, R83, c[0x0][0x17c], P0 ;  /* 0x00005f0053007a0c */ /* 0x000fc80000706670 */
[----:B------:R-:W-:-:S13]  /*2c20*/  ISETP.GE.OR P0, PT, R65, c[0x0][0x16c], P0 ;  /* 0x00005b0041007a0c */ /* 0x000fda0000706670 */
        /* <DEDUP_REMOVED lines=37> */
.L_x_126:
[----:B------:R-:W-:Y:S05]  /*2e80*/  BSYNC B0 ;  /* 0x0000000000007941 */ /* 0x000fea0003800000 */
.L_x_125:
        /* <DEDUP_REMOVED lines=41> */
.L_x_128:
[----:B------:R-:W-:Y:S05]  /*3120*/  BSYNC B0 ;  /* 0x0000000000007941 */ /* 0x000fea0003800000 */
.L_x_127:
[----:B------:R-:W-:-:S04]  /*3130*/  ISETP.GE.AND P0, PT, R78, c[0x0][0x180], PT ;  /* 0x000060004e007a0c */ /* 0x000fc80003f06270 */
[----:B------:R-:W-:-:S04]  /*3140*/  ISETP.GE.OR P0, PT, R79, c[0x0][0x17c], P0 ;  /* 0x00005f004f007a0c */ /* 0x000fc80000706670 */
[----:B------:R-:W-:-:S13]  /*3150*/  ISETP.GE.OR P0, PT, R67, c[0x0][0x16c], P0 ;  /* 0x00005b0043007a0c */ /* 0x000fda0000706670 */
        /* <DEDUP_REMOVED lines=36> */
[----:B------:R0:W-:Y:S01]  /*33a0*/  STG.E [R2.64], R13 ;  /* 0x0000000d02007986 */ /* 0x0001e2000c10191a */
[----:B------:R-:W-:Y:S05]  /*33b0*/  BRA `(.L_x_121) ;  /* 0x000006b000007947 */ /* 0x000fea0003800000 */
.L_x_122:
[----:B------:R-:W-:Y:S01]  /*33c0*/  BSSY B0, `(.L_x_129) ;  /* 0x0000018000007945 */ /* 0x000fe20003800000 */
[----:B------:R-:W-:Y:S05]  /*33d0*/  @!P0 BRA `(.L_x_130) ;  /* 0x0000016000008947 */ /* 0x000fea0003800000 */
[----:B------:R-:W-:Y:S01]  /*33e0*/  SHF.R.S32.HI R15, RZ, 0x1f, R64 ;  /* 0x0000001fff0f7819 */ /* 0x000fe20000011440 */
[----:B------:R-:W-:Y:S02]  /*33f0*/  IMAD.SHL.U32 R9, R84, 0x20, RZ ;  /* 0x0000002054097824 */ /* 0x000fe400078e00ff */
[----:B------:R-:W-:Y:S01]  /*3400*/  IMAD R13, R85, c[0x0][0x1f8], RZ ;  /* 0x00007e00550d7a24 */ /* 0x000fe200078e02ff */
[----:B------:R-:W-:Y:S01]  /*3410*/  LEA.HI R15, R15, R64, RZ, 0x5 ;  /* 0x000000400f0f7211 */ /* 0x000fe200078f28ff */
[----:B------:R-:W-:Y:S01]  /*3420*/  IMAD R10, R77, c[0x0][0x200], RZ ;  /* 0x000080004d0a7a24 */ /* 0x000fe200078e02ff */
[----:B------:R-:W-:Y:S02]  /*3430*/  SHF.R.S32.HI R12, RZ, 0x1f, R9 ;  /* 0x0000001fff0c7819 */ /* 0x000fe40000011409 */
[----:B------:R-:W-:-:S02]  /*3440*/  SHF.R.S32.HI R11, RZ, 0x5, R15 ;  /* 0x00000005ff0b7819 */ /* 0x000fc4000001140f */
[----:B------:R-:W-:Y:S02]  /*3450*/  LOP3.LUT R15, R15, 0xffffffe0, RZ, 0xc0, !PT ;  /* 0xffffffe00f0f7812 */ /* 0x000fe400078ec0ff */
        /* <DEDUP_REMOVED lines=11> */
[----:B------:R-:W-:Y:S01]  /*3510*/  LEA.HI.X R13, R9, c[0x0][0x1f4], R10, 0x2, P0 ;  /* 0x00007d00090d7a11 */ /* 0x000fe200000f140a */
[----:B------:R-:W-:-:S05]  /*3520*/  IMAD R9, R0, c[0x0][0x208], RZ ;  /* 0x0000820000097a24 */ /* 0x000fca00078e02ff */
[----:B------:R0:W-:Y:S03]  /*3530*/  STG.E [R12.64], R9 ;  /* 0x000000090c007986 */ /* 0x0001e6000c10191a */
.L_x_130:
[----:B------:R-:W-:Y:S05]  /*3540*/  BSYNC B0 ;  /* 0x0000000000007941 */ /* 0x000fea0003800000 */
.L_x_129:
[----:B------:R-:W-:Y:S01]  /*3550*/  ISETP.GE.AND P0, PT, R82, c[0x0][0x180], PT ;  /* 0x0000600052007a0c */ /* 0x000fe20003f06270 */
[----:B------:R-:W-:Y:S03]  /*3560*/  BSSY B0, `(.L_x_131) ;  /* 0x000001a000007945 */ /* 0x000fe60003800000 */
[----:B------:R-:W-:-:S04]  /*3570*/  ISETP.GE.OR P0, PT, R83, c[0x0][0x17c], P0 ;  /* 0x00005f0053007a0c */ /* 0x000fc80000706670 */
[----:B------:R-:W-:-:S13]  /*3580*/  ISETP.GE.OR P0, PT, R65, c[0x0][0x16c], P0 ;  /* 0x00005b0041007a0c */ /* 0x000fda0000706670 */
[----:B------:R-:W-:Y:S05]  /*3590*/  @P0 BRA `(.L_x_132) ;  /* 0x0000016000000947 */ /* 0x000fea0003800000 */
[----:B------:R-:W-:Y:S01]  /*35a0*/  SHF.R.S32.HI R14, RZ, 0x1f, R65 ;  /* 0x0000001fff0e7819 */ /* 0x000fe20000011441 */
[----:B------:R-:W-:Y:S02]  /*35b0*/  IMAD.SHL.U32 R0, R82, 0x20, RZ ;  /* 0x0000002052007824 */ /* 0x000fe400078e00ff */
[----:B0-----:R-:W-:Y:S01]  /*35c0*/  IMAD R12, R83, c[0x0][0x1f8], RZ ;  /* 0x00007e00530c7a24 */ /* 0x001fe200078e02ff */
[----:B------:R-:W-:Y:S01]  /*35d0*/  LEA.HI R14, R14, R65, RZ, 0x5 ;  /* 0x000000410e0e7211 */ /* 0x000fe200078f28ff */
[----:B------:R-:W-:Y:S01]  /*35e0*/  IMAD R9, R77, c[0x0][0x200], RZ ;  /* 0x000080004d097a24 */ /* 0x000fe200078e02ff */
        /* <DEDUP_REMOVED lines=17> */
.L_x_132:
[----:B------:R-:W-:Y:S05]  /*3700*/  BSYNC B0 ;  /* 0x0000000000007941 */ /* 0x000fea0003800000 */
.L_x_131:
[----:B------:R-:W-:Y:S01]  /*3710*/  ISETP.GE.AND P0, PT, R80, c[0x0][0x180], PT ;  /* 0x0000600050007a0c */ /* 0x000fe20003f06270 */
[----:B------:R-:W-:Y:S03]  /*3720*/  BSSY B0, `(.L_x_133) ;  /* 0x000001a000007945 */ /* 0x000fe60003800000 */
[----:B------:R-:W-:-:S04]  /*3730*/  ISETP.GE.OR P0, PT, R81, c[0x0][0x17c], P0 ;  /* 0x00005f0051007a0c */ /* 0x000fc80000706670 */
[----:B------:R-:W-:-:S13]  /*3740*/  ISETP.GE.OR P0, PT, R66, c[0x0][0x16c], P0 ;  /* 0x00005b0042007a0c */ /* 0x000fda0000706670 */
[----:B------:R-:W-:Y:S05]  /*3750*/  @P0 BRA `(.L_x_134) ;  /* 0x0000016000000947 */ /* 0x000fea0003800000 */
[----:B0-----:R-:W-:Y:S01]  /*3760*/  SHF.R.S32.HI R13, RZ, 0x1f, R66 ;  /* 0x0000001fff0d7819 */ /* 0x001fe20000011442 */
[----:B------:R-:W-:Y:S02]  /*3770*/  IMAD.SHL.U32 R0, R80, 0x20, RZ ;  /* 0x0000002050007824 */ /* 0x000fe400078e00ff */
[----:B------:R-:W-:Y:S01]  /*3780*/  IMAD R11, R81, c[0x0][0x1f8], RZ ;  /* 0x00007e00510b7a24 */ /* 0x000fe200078e02ff */
[----:B------:R-:W-:Y:S01]  /*3790*/  LEA.HI R13, R13, R66, RZ, 0x5 ;  /* 0x000000420d0d7211 */ /* 0x000fe200078f28ff */
[----:B------:R-:W-:Y:S01]  /*37a0*/  IMAD R2, R77, c[0x0][0x200], RZ ;  /* 0x000080004d027a24 */ /* 0x000fe200078e02ff */
[----:B------:R-:W-:Y:S01]  /*37b0*/  SHF.R.S32.HI R10, RZ, 0x1f, R0 ;  /* 0x0000001fff0a7819 */ /* 0x000fe20000011400 */
[----:B------:R-:W-:Y:S01]  /*37c0*/  IMAD R3, R3, c[0x0][0x208], RZ ;  /* 0x0000820003037a24 */ /* 0x000fe200078e02ff */
        /* <DEDUP_REMOVED lines=14> */
[----:B------:R0:W-:Y:S04]  /*38b0*/  STG.E [R10.64], R3 ;  /* 0x000000030a007986 */ /* 0x0001e8000c10191a */
.L_x_134:
[----:B------:R-:W-:Y:S05]  /*38c0*/  BSYNC B0 ;  /* 0x0000000000007941 */ /* 0x000fea0003800000 */
.L_x_133:
[----:B------:R-:W-:-:S04]  /*38d0*/  ISETP.GE.AND P0, PT, R78, c[0x0][0x180], PT ;  /* 0x000060004e007a0c */ /* 0x000fc80003f06270 */
        /* <DEDUP_REMOVED lines=8> */
[----:B------:R-:W-:Y:S02]  /*3960*/  SHF.R.S32.HI R10, RZ, 0x1f, R0 ;  /* 0x0000001fff0a7819 */ /* 0x000fe40000011400 */
[----:B------:R-:W-:Y:S02]  /*3970*/  SHF.R.S32.HI R3, RZ, 0x5, R12 ;  /* 0x00000005ff037819 */ /* 0x000fe4000001140c */
[----:B------:R-:W-:-:S02]  /*3980*/  LOP3.LUT R12, R12, 0xffffffe0, RZ, 0xc0, !PT ;  /* 0xffffffe00c0c7812 */ /* 0x000fc400078ec0ff */
[----:B------:R-:W-:Y:S01]  /*3990*/  IADD3 R0, P1, P0, R0, R9, R2 ;  /* 0x0000000900007210 */ /* 0x000fe2000783e002 */
        /* <DEDUP_REMOVED lines=8> */
[----:B------:R-:W-:Y:S01]  /*3a20*/  IADD3.X R3, R3, R2, R9, P1, P0 ;  /* 0x0000000203037210 */ /* 0x000fe20000fe0409 */
[----:B------:R-:W-:Y:S01]  /*3a30*/  IMAD R9, R4, c[0x0][0x208], RZ ;  /* 0x0000820004097a24 */ /* 0x000fe200078e02ff */
[----:B------:R-:W-:-:S04]  /*3a40*/  LEA R2, P0, R0, c[0x0][0x1f0], 0x2 ;  /* 0x00007c0000027a11 */ /* 0x000fc800078010ff */
[----:B------:R-:W-:-:S05]  /*3a50*/  LEA.HI.X R3, R0, c[0x0][0x1f4], R3, 0x2, P0 ;  /* 0x00007d0000037a11 */ /* 0x000fca00000f1403 */
[----:B------:R0:W-:Y:S04]  /*3a60*/  STG.E [R2.64], R9 ;  /* 0x0000000902007986 */ /* 0x0001e8000c10191a */
.L_x_121:
[----:B------:R-:W-:Y:S05]  /*3a70*/  BSYNC B1 ;  /* 0x0000000000017941 */ /* 0x000fea0003800000 */
.L_x_120:
[----:B------:R-:W-:-:S04]  /*3a80*/  IADD3 R77, R77, 0x1, RZ ;  /* 0x000000014d4d7810 */ /* 0x000fc80007ffe0ff */
[----:B------:R-:W-:-:S13]  /*3a90*/  ISETP.GE.AND P0, PT, R77, c[0x0][0x178], PT ;  /* 0x00005e004d007a0c */ /* 0x000fda0003f06270 */
[----:B------:R-:W-:Y:S05]  /*3aa0*/  @P0 EXIT ;  /* 0x000000000000094d */ /* 0x000fea0003800000 */
[----:B------:R-:W-:Y:S02]  /*3ab0*/  ISETP.NE.AND P1, PT, RZ, c[0x0][0x20c], PT ;  /* 0x00008300ff007a0c */ /* 0x000fe40003f25270 */
[----:B------:R-:W-:-:S04]  /*3ac0*/  ISETP.GE.AND P0, PT, R84, c[0x0][0x180], PT ;  /* 0x0000600054007a0c */ /* 0x000fc80003f06270 */
[----:B------:R-:W-:-:S04]  /*3ad0*/  ISETP.LT.AND P0, PT, R85, c[0x0][0x17c], !P0 ;  /* 0x00005f0055007a0c */ /* 0x000fc80004701270 */
[----:B------:R-:W-:-:S03]  /*3ae0*/  ISETP.LT.AND P0, PT, R64, c[0x0][0x16c], P0 ;  /* 0x00005b0040007a0c */ /* 0x000fc60000701270 */
[----:B------:R-:W-:Y:S09]  /*3af0*/  @!P1 BRA `(.L_x_135) ;  /* 0x00000a4000009947 */ /* 0x000ff20003800000 */
[----:B------:R-:W-:Y:S01]  /*3b00*/  BSSY B0, `(.L_x_136) ;  /* 0x0000026000007945 */ /* 0x000fe20003800000 */
[----:B------:R-:W-:Y:S05]  /*3b10*/  @!P0 BRA `(.L_x_137) ;  /* 0x0000024000008947 */ /* 0x000fea0003800000 */
        /* <DEDUP_REMOVED lines=36> */
.L_x_137:
[----:B------:R-:W-:Y:S05]  /*3d60*/  BSYNC B0 ;  /* 0x0000000000007941 */ /* 0x000fea0003800000 */
.L_x_136:
        /* <DEDUP_REMOVED lines=29> */
[----:B------:R-:W-:Y:S02]  /*3f40*/  IADD3 R9, P1, P0, R82, R83, R5 ;  /* 0x0000005352097210 */ /* 0x000fe4000783e005 */
        /* <DEDUP_REMOVED lines=11> */
.L_x_139:
[----:B------:R-:W-:Y:S05]  /*4000*/  BSYNC B0 ;  /* 0x0000000000007941 */ /* 0x000fea0003800000 */
.L_x_138:
        /* <DEDUP_REMOVED lines=41> */
.L_x_141:
[----:B------:R-:W-:Y:S05]  /*42a0*/  BSYNC B0 ;  /* 0x0000000000007941 */ /* 0x000fea0003800000 */
.L_x_140:
[----:B------:R-:W-:-:S04]  /*42b0*/  ISETP.GE.AND P0, PT, R78, c[0x0][0x180], PT ;  /* 0x000060004e007a0c */ /* 0x000fc80003f06270 */
[----:B------:R-:W-:-:S04]  /*42c0*/  ISETP.GE.OR P0, PT, R79, c[0x0][0x17c], P0 ;  /* 0x00005f004f007a0c */ /* 0x000fc80000706670 */
[----:B------:R-:W-:-:S13]  /*42d0*/  ISETP.GE.OR P0, PT, R67, c[0x0][0x16c], P0 ;  /* 0x00005b0043007a0c */ /* 0x000fda0000706670 */
        /* <DEDUP_REMOVED lines=36> */
[----:B------:R-:W-:Y:S01]  /*4520*/  STG.E [R4.64], R3 ;  /* 0x0000000304007986 */ /* 0x000fe2000c10191a */
[----:B------:R-:W-:Y:S05]  /*4530*/  EXIT ;  /* 0x000000000000794d */ /* 0x000fea0003800000 */
.L_x_135:
[----:B------:R-:W-:Y:S01]  /*4540*/  BSSY B0, `(.L_x_142) ;  /* 0x0000018000007945 */ /* 0x000fe20003800000 */
[----:B------:R-:W-:Y:S05]  /*4550*/  @!P0 BRA `(.L_x_143) ;  /* 0x0000016000008947 */ /* 0x000fea0003800000 */
[----:B0-----:R-:W-:Y:S01]  /*4560*/  SHF.R.S32.HI R9, RZ, 0x1f, R64 ;  /* 0x0000001fff097819 */ /* 0x001fe20000011440 */
[----:B------:R-:W-:Y:S02]  /*4570*/  IMAD.SHL.U32 R84, R84, 0x20, RZ ;  /* 0x0000002054547824 */ /* 0x000fe400078e00ff */
[----:B------:R-:W-:Y:S01]  /*4580*/  IMAD R85, R85, c[0x0][0x1f8], RZ ;  /* 0x00007e0055557a24 */ /* 0x000fe200078e02ff */
[----:B------:R-:W-:Y:S01]  /*4590*/  LEA.HI R4, R9, R64, RZ, 0x5 ;  /* 0x0000004009047211 */ /* 0x000fe200078f28ff */
[----:B------:R-:W-:Y:S01]  /*45a0*/  IMAD R3, R77, c[0x0][0x200], RZ ;  /* 0x000080004d037a24 */ /* 0x000fe200078e02ff */
[----:B------:R-:W-:Y:S01]  /*45b0*/  SHF.R.S32.HI R2, RZ, 0x1f, R84 ;  /* 0x0000001fff027819 */ /* 0x000fe20000011454 */
[----:B------:R-:W-:Y:S01]  /*45c0*/  IMAD R5, R5, c[0x0][0x208], RZ ;  /* 0x0000820005057a24 */ /* 0x000fe200078e02ff */
[----:B------:R-:W-:-:S02]  /*45d0*/  SHF.R.S32.HI R0, RZ, 0x5, R4 ;  /* 0x00000005ff007819 */ /* 0x000fc40000011404 */
[----:B------:R-:W-:Y:S02]  /*45e0*/  LOP3.LUT R9, R4, 0xffffffe0, RZ, 0xc0, !PT ;  /* 0xffffffe004097812 */ /* 0x000fe400078ec0ff */
        /* <DEDUP_REMOVED lines=13> */
.L_x_143:
[----:B------:R-:W-:Y:S05]  /*46c0*/  BSYNC B0 ;  /* 0x0000000000007941 */ /* 0x000fea0003800000 */
.L_x_142:
[----:B------:R-:W-:Y:S01]  /*46d0*/  ISETP.GE.AND P0, PT, R82, c[0x0][0x180], PT ;  /* 0x0000600052007a0c */ /* 0x000fe20003f06270 */
[----:B------:R-:W-:Y:S03]  /*46e0*/  BSSY B0, `(.L_x_144) ;  /* 0x000001a000007945 */ /* 0x000fe60003800000 */
[----:B------:R-:W-:-:S04]  /*46f0*/  ISETP.GE.OR P0, PT, R83, c[0x0][0x17c], P0 ;  /* 0x00005f0053007a0c */ /* 0x000fc80000706670 */
[----:B------:R-:W-:-:S13]  /*4700*/  ISETP.GE.OR P0, PT, R65, c[0x0][0x16c], P0 ;  /* 0x00005b0041007a0c */ /* 0x000fda0000706670 */
[----:B------:R-:W-:Y:S05]  /*4710*/  @P0 BRA `(.L_x_145) ;  /* 0x0000016000000947 */ /* 0x000fea0003800000 */
[----:B------:R-:W-:Y:S01]  /*4720*/  SHF.R.S32.HI R4, RZ, 0x1f, R65 ;  /* 0x0000001fff047819 */ /* 0x000fe20000011441 */
[----:B------:R-:W-:Y:S02]  /*4730*/  IMAD.SHL.U32 R82, R82, 0x20, RZ ;  /* 0x0000002052527824 */ /* 0x000fe400078e00ff */
[----:B------:R-:W-:Y:S01]  /*4740*/  IMAD R83, R83, c[0x0][0x1f8], RZ ;  /* 0x00007e0053537a24 */ /* 0x000fe200078e02ff */
[----:B------:R-:W-:Y:S01]  /*4750*/  LEA.HI R4, R4, R65, RZ, 0x5 ;  /* 0x0000004104047211 */ /* 0x000fe200078f28ff */
[----:B0-----:R-:W-:Y:S01]  /*4760*/  IMAD R3, R77, c[0x0][0x200], RZ ;  /* 0x000080004d037a24 */ /* 0x001fe200078e02ff */
        /* <DEDUP_REMOVED lines=17> */
.L_x_145:
[----:B------:R-:W-:Y:S05]  /*4880*/  BSYNC B0 ;  /* 0x0000000000007941 */ /* 0x000fea0003800000 */
.L_x_144:
        /* <DEDUP_REMOVED lines=27> */
.L_x_147:
[----:B------:R-:W-:Y:S05]  /*4a40*/  BSYNC B0 ;  /* 0x0000000000007941 */ /* 0x000fea0003800000 */
.L_x_146:
[----:B------:R-:W-:-:S04]  /*4a50*/  ISETP.GE.AND P0, PT, R78, c[0x0][0x180], PT ;  /* 0x000060004e007a0c */ /* 0x000fc80003f06270 */
[----:B------:R-:W-:-:S04]  /*4a60*/  ISETP.GE.OR P0, PT, R79, c[0x0][0x17c], P0 ;  /* 0x00005f004f007a0c */ /* 0x000fc80000706670 */
[----:B------:R-:W-:-:S13]  /*4a70*/  ISETP.GE.OR P0, PT, R67, c[0x0][0x16c], P0 ;  /* 0x00005b0043007a0c */ /* 0x000fda0000706670 */
[----:B------:R-:W-:Y:S05]  /*4a80*/  @P0 EXIT ;  /* 0x000000000000094d */ /* 0x000fea0003800000 */
[----:B------:R-:W-:Y:S01]  /*4a90*/  SHF.R.S32.HI R0, RZ, 0x1f, R67 ;  /* 0x0000001fff007819 */ /* 0x000fe20000011443 */
[----:B------:R-:W-:Y:S02]  /*4aa0*/  IMAD.SHL.U32 R78, R78, 0x20, RZ ;  /* 0x000000204e4e7824 */ /* 0x000fe400078e00ff */
[----:B------:R-:W-:Y:S01]  /*4ab0*/  IMAD R79, R79, c[0x0][0x1f8], RZ ;  /* 0x00007e004f4f7a24 */ /* 0x000fe200078e02ff */
[----:B0-----:R-:W-:Y:S01]  /*4ac0*/  LEA.HI R3, R0, R67, RZ, 0x5 ;  /* 0x0000004300037211 */ /* 0x001fe200078f28ff */
        /* <DEDUP_REMOVED lines=17> */
[----:B------:R-:W-:Y:S01]  /*4be0*/  STG.E [R2.64], R5 ;  /* 0x0000000502007986 */ /* 0x000fe2000c10191a */
[----:B------:R-:W-:Y:S05]  /*4bf0*/  EXIT ;  /* 0x000000000000794d */ /* 0x000fea0003800000 */
        .weak           $__internal_1_$__cuda_sm20_div_s64
        .type           $__internal_1_$__cuda_sm20_div_s64,@function
        .size           $__internal_1_$__cuda_sm20_div_s64,(.L_x_644 - $__internal_1_$__cuda_sm20_div_s64)
$__internal_1_$__cuda_sm20_div_s64:
[----:B------:R-:W-:Y:S02]  /*4c00*/  IADD3 R15, P1, RZ, -R10, RZ ;  /* 0x8000000aff0f7210 */ /* 0x000fe40007f3e0ff */
[----:B------:R-:W-:-:S03]  /*4c10*/  ISETP.GE.AND P0, PT, R7, RZ, PT ;  /* 0x000000ff0700720c */ /* 0x000fc60003f06270 */
        /* <DEDUP_REMOVED lines=23> */
[----:B------:R-:W-:Y:S01]  /*4d90*/  IADD3 R4, P0, RZ, -R12, RZ ;  /* 0x8000000cff047210 */ /* 0x000fe20007f1e0ff */
[----:B------:R-:W-:Y:S01]  /*4da0*/  IMAD.MOV.U32 R13, RZ, RZ, RZ ;  /* 0x000000ffff0d7224 */ /* 0x000fe200078e00ff */
[----:B------:R-:W-:Y:S01]  /*4db0*/  IADD3 R3, P1, RZ, -R0, RZ ;  /* 0x80000000ff037210 */ /* 0x000fe20007f3e0ff */
[----:B------:R-:W-:Y:S02]  /*4dc0*/  IMAD R2, R5, R14, R2 ;  /* 0x0000000e05027224 */ /* 0x000fe400078e0202 */
[----:B------:R-:W-:-:S04]  /*4dd0*/  IMAD.HI.U32 R20, R21, R4, RZ ;  /* 0x0000000415147227 */ /* 0x000fc800078e00ff */
[----:B------:R-:W-:Y:S01]  /*4de0*/  IMAD.X R2, RZ, RZ, ~R2, P0 ;  /* 0x000000ffff027224 */ /* 0x000fe200000e0e02 */
[----:B------:R-:W-:Y:S01]  /*4df0*/  ISETP.GE.AND P0, PT, R9, RZ, PT ;  /* 0x000000ff0900720c */ /* 0x000fe20003f06270 */
[----:B------:R-:W-:Y:S02]  /*4e00*/  IMAD.X R6, RZ, RZ, ~R9, P1 ;  /* 0x000000ffff067224 */ /* 0x000fe400008e0e09 */
[----:B------:R-:W-:Y:S01]  /*4e10*/  IMAD.WIDE.U32 R20, P4, R21, R2, R20 ;  /* 0x0000000215147225 */ /* 0x000fe20007880014 */
[----:B------:R-:W-:-:S05]  /*4e20*/  SEL R3, R3, R0, !P0 ;  /* 0x0000000003037207 */ /* 0x000fca0004000000 */
[----:B------:R-:W-:-:S04]  /*4e30*/  IMAD.HI.U32 R11, P3, R5, R4, R20 ;  /* 0x00000004050b7227 */ /* 0x000fc80007860014 */
[CC--:B------:R-:W-:Y:S02]  /*4e40*/  IMAD R4, R5.reuse, R2.reuse, RZ ;  /* 0x0000000205047224 */ /* 0x0c0fe400078e02ff */
[----:B------:R-:W-:-:S03]  /*4e50*/  IMAD.HI.U32 R2, R5, R2, RZ ;  /* 0x0000000205027227 */ /* 0x000fc600078e00ff */
[----:B------:R-:W-:Y:S01]  /*4e60*/  IADD3 R4, P2, R4, R11, RZ ;  /* 0x0000000b04047210 */ /* 0x000fe20007f5e0ff */
[----:B------:R-:W-:Y:S01]  /*4e70*/  IMAD.X R5, R2, 0x1, R5, P4 ;  /* 0x0000000102057824 */ /* 0x000fe200020e0605 */
[----:B------:R-:W-:-:S03]  /*4e80*/  SEL R2, R6, R9, !P0 ;  /* 0x0000000906027207 */ /* 0x000fc60004000000 */
[----:B------:R-:W-:Y:S01]  /*4e90*/  IMAD.HI.U32 R12, R4, R3, RZ ;  /* 0x00000003040c7227 */ /* 0x000fe200078e00ff */
[----:B------:R-:W-:-:S05]  /*4ea0*/  IADD3.X R5, RZ, RZ, R5, P2, P3 ;  /* 0x000000ffff057210 */ /* 0x000fca00017e6405 */
[----:B------:R-:W-:-:S04]  /*4eb0*/  IMAD.WIDE.U32 R20, R4, R2, R12 ;  /* 0x0000000204147225 */ /* 0x000fc800078e000c */
[C---:B------:R-:W-:Y:S02]  /*4ec0*/  IMAD R13, R5.reuse, R2, RZ ;  /* 0x00000002050d7224 */ /* 0x040fe400078e02ff */
[----:B------:R-:W-:-:S04]  /*4ed0*/  IMAD.HI.U32 R6, P1, R5, R3, R20 ;  /* 0x0000000305067227 */ /* 0x000fc80007820014 */
[----:B------:R-:W-:Y:S01]  /*4ee0*/  IMAD.HI.U32 R4, R5, R2, RZ ;  /* 0x0000000205047227 */ /* 0x000fe200078e00ff */
[----:B------:R-:W-:-:S04]  /*4ef0*/  IADD3 R13, P0, R13, R6, RZ ;  /* 0x000000060d0d7210 */ /* 0x000fc80007f1e0ff */
[----:B------:R-:W-:Y:S01]  /*4f00*/  IADD3.X R4, R4, RZ, RZ, P1, !PT ;  /* 0x000000ff04047210 */ /* 0x000fe20000ffe4ff */
[----:B------:R-:W-:-:S04]  /*4f10*/  IMAD.WIDE.U32 R20, R13, R14, RZ ;  /* 0x0000000e0d147225 */ /* 0x000fc800078e00ff */
[----:B------:R-:W-:Y:S01]  /*4f20*/  IMAD.X R11, RZ, RZ, R4, P0 ;  /* 0x000000ffff0b7224 */ /* 0x000fe200000e0604 */
[----:B------:R-:W-:Y:S01]  /*4f30*/  IADD3 R3, P1, -R20, R3, RZ ;  /* 0x0000000314037210 */ /* 0x000fe20007f3e1ff */
[----:B------:R-:W-:-:S03]  /*4f40*/  IMAD R4, R13, R15, R21 ;  /* 0x0000000f0d047224 */ /* 0x000fc600078e0215 */
[-C--:B------:R-:W-:Y:S01]  /*4f50*/  ISETP.GE.U32.AND P0, PT, R3, R14.reuse, PT ;  /* 0x0000000e0300720c */ /* 0x080fe20003f06070 */
[-C--:B------:R-:W-:Y:S01]  /*4f60*/  IMAD R5, R11, R14.reuse, R4 ;  /* 0x0000000e0b057224 */ /* 0x080fe200078e0204 */
[----:B------:R-:W-:-:S03]  /*4f70*/  IADD3 R4, P2, R3, -R14, RZ ;  /* 0x8000000e03047210 */ /* 0x000fc60007f5e0ff */
[----:B------:R-:W-:Y:S01]  /*4f80*/  IMAD.X R2, R2, 0x1, ~R5, P1 ;  /* 0x0000000102027824 */ /* 0x000fe200008e0e05 */
[----:B------:R-:W-:-:S03]  /*4f90*/  IADD3 R6, P1, R13, 0x1, RZ ;  /* 0x000000010d067810 */ /* 0x000fc60007f3e0ff */
[C---:B------:R-:W-:Y:S01]  /*4fa0*/  IMAD.X R5, R2.reuse, 0x1, ~R15, P2 ;  /* 0x0000000102057824 */ /* 0x040fe200010e0e0f */
[----:B------:R-:W-:-:S04]  /*4fb0*/  ISETP.GE.U32.AND.EX P0, PT, R2, R15, PT, P0 ;  /* 0x0000000f0200720c */ /* 0x000fc80003f06100 */
        /* <DEDUP_REMOVED lines=8> */
[----:B------:R-:W-:Y:S02]  /*5040*/  IADD3.X R5, RZ, R4, RZ, P1, !PT ;  /* 0x00000004ff057210 */ /* 0x000fe40000ffe4ff */
[----:B------:R-:W-:Y:S02]  /*5050*/  SEL R3, R3, R6, P0 ;  /* 0x0000000603037207 */ /* 0x000fe40000000000 */
[----:B------:R-:W-:Y:S02]  /*5060*/  SEL R5, R5, R4, P0 ;  /* 0x0000000405057207 */ /* 0x000fe40000000000 */
[----:B------:R-:W-:Y:S01]  /*5070*/  LOP3.LUT R2, R7, R9, RZ, 0x3c, !PT ;  /* 0x0000000907027212 */ /* 0x000fe200078e3cff */
[----:B------:R-:W-:Y:S01]  /*5080*/  IMAD.MOV.U32 R9, RZ, RZ, 0x0 ;  /* 0x00000000ff097424 */ /* 0x000fe200078e00ff */
[----:B------:R-:W-:-:S02]  /*5090*/  IADD3 R4, P1, RZ, -R3, RZ ;  /* 0x80000003ff047210 */ /* 0x000fc40007f3e0ff */
[----:B------:R-:W-:Y:S02]  /*50a0*/  ISETP.GE.AND P2, PT, R2, RZ, PT ;  /* 0x000000ff0200720c */ /* 0x000fe40003f46270 */
[----:B------:R-:W-:Y:S01]  /*50b0*/  ISETP.NE.U32.AND P0, PT, R10, RZ, PT ;  /* 0x000000ff0a00720c */ /* 0x000fe20003f05070 */
[----:B------:R-:W-:Y:S01]  /*50c0*/  IMAD.X R2, RZ, RZ, ~R5, P1 ;  /* 0x000000ffff027224 */ /* 0x000fe200008e0e05 */
[----:B------:R-:W-:Y:S02]  /*50d0*/  SEL R4, R4, R3, !P2 ;  /* 0x0000000304047207 */ /* 0x000fe40005000000 */
[----:B------:R-:W-:Y:S02]  /*50e0*/  ISETP.NE.AND.EX P0, PT, R7, RZ, PT, P0 ;  /* 0x000000ff0700720c */ /* 0x000fe40003f05300 */
[----:B------:R-:W-:Y:S02]  /*50f0*/  SEL R2, R2, R5, !P2 ;  /* 0x0000000502027207 */ /* 0x000fe40005000000 */
[----:B------:R-:W-:-:S02]  /*5100*/  SEL R78, R4, 0xffffffff, P0 ;  /* 0xffffffff044e7807 */ /* 0x000fc40000000000 */
[----:B------:R-:W-:Y:S01]  /*5110*/  SEL R2, R2, 0xffffffff, P0 ;  /* 0xffffffff02027807 */ /* 0x000fe20000000000 */
[----:B------:R-:W-:Y:S06]  /*5120*/  RET.REL.NODEC R8 `(_ZN7cutlass9reference6device6kernel11Conv2dWgradIaNS_6layout12TensorNCxHWxILi32EEEaNS4_12TensorCxRSKxILi32EEEiS6_iiNS_16NumericConverterIiiLNS_15FloatRoundStyleE2EEENS_12multiply_addIiiiEELi2ELi4ELi8ELi16EEEvNS_4conv17Conv2dProblemSizeENS_9TensorRefIT_T0_EENSG_IT1_T2_EENSG_IT3_T4_EESP_T5_SQ_) ;  /* 0xffffaed008007950 */ /* 0x000fec0003c3ffff */
.L_x_148:
        /* <DEDUP_REMOVED lines=13> */
.L_x_644:


//--------------------- .text._ZN7cutlass9reference6device6kernel11Conv2dDgradIaNS_6layout12TensorNCxHWxILi32EEEaNS4_12TensorCxRSKxILi32EEEiS6_iiNS_16NumericConverterIiiLNS_15FloatRoundStyleE2EEENS_12multiply_addIiiiEELi2ELi4ELi16ELi8EEEvNS_4conv17Conv2dProblemSizeENS_9TensorRefIT_T0_EENSG_IT1_T2_EENSG_IT3_T4_EESP_T5_SQ_ --------------------------
	.section	.text._ZN7cutlass9reference6device6kernel11Conv2dDgradIaNS_6layout12TensorNCxHWxILi32EEEaNS4_12TensorCxRSKxILi32EEEiS6_iiNS_16NumericConverterIiiLNS_15FloatRoundStyleE2EEENS_12multiply_addIiiiEELi2ELi4ELi16ELi8EEEvNS_4conv17Conv2dProblemSizeENS_9TensorRefIT_T0_EENSG_IT1_T2_EENSG_IT3_T4_EESP_T5_SQ_,"ax",@progbits
	.sectioninfo	@"SHI_REGISTERS=56"
	.align	128
        .global         _ZN7cutlass9reference6device6kernel11Conv2dDgradIaNS_6layout12TensorNCxHWxILi32EEEaNS4_12TensorCxRSKxILi32EEEiS6_iiNS_16NumericConverterIiiLNS_15FloatRoundStyleE2EEENS_12multiply_addIiiiEELi2ELi4ELi16ELi8EEEvNS_4conv17Conv2dProblemSizeENS_9TensorRefIT_T0_EENSG_IT1_T2_EENSG_IT3_T4_EESP_T5_SQ_
        .type           _ZN7cutlass9reference6device6kernel11Conv2dDgradIaNS_6layout12TensorNCxHWxILi32EEEaNS4_12TensorCxRSKxILi32EEEiS6_iiNS_16NumericConverterIiiLNS_15FloatRoundStyleE2EEENS_12multiply_addIiiiEELi2ELi4ELi16ELi8EEEvNS_4conv17Conv2dProblemSizeENS_9TensorRefIT_T0_EENSG_IT1_T2_EENSG_IT3_T4_EESP_T5_SQ_,@function
        .size           _ZN7cutlass9reference6device6kernel11Conv2dDgradIaNS_6layout12TensorNCxHWxILi32EEEaNS4_12TensorCxRSKxILi32EEEiS6_iiNS_16NumericConverterIiiLNS_15FloatRoundStyleE2EEENS_12multiply_addIiiiEELi2ELi4ELi16ELi8EEEvNS_4conv17Conv2dProblemSizeENS_9TensorRefIT_T0_EENSG_IT1_T2_EENSG_IT3_T4_EESP_T5_SQ_,(.L_x_645 - _ZN7cutlass9reference6device6kernel11Conv2dDgradIaNS_6layout12TensorNCxHWxILi32EEEaNS4_12TensorCxRSKxILi32EEEiS6_iiNS_16NumericConverterIiiLNS_15FloatRoundStyleE2EEENS_12multiply_addIiiiEELi2ELi4ELi16ELi8EEEvNS_4conv17Conv2dProblemSizeENS_9TensorRefIT_T0_EENSG_IT1_T2_EENSG_IT3_T4_EESP_T5_SQ_)
        .other          _ZN7cutlass9reference6device6kernel11Conv2dDgradIaNS_6layout12TensorNCxHWxILi32EEEaNS4_12TensorCxRSKxILi32EEEiS6_iiNS_16NumericConverterIiiLNS_15FloatRoundStyleE2EEENS_12multiply_addIiiiEELi2ELi4ELi16ELi8EEEvNS_4conv17Conv2dProblemSizeENS_9TensorRefIT_T0_EENSG_IT1_T2_EENSG_IT3_T4_EESP_T5_SQ_,@"STO_CUDA_ENTRY STV_DEFAULT"
_ZN7cutlass9reference6device6kernel11Conv2dDgradIaNS_6layout12TensorNCxHWxILi32EEEaNS4_12TensorCxRSKxILi32EEEiS6_iiNS_16NumericConverterIiiLNS_15FloatRoundStyleE2EEENS_12multiply_addIiiiEELi2ELi4ELi16ELi8EEEvNS_4conv17Conv2dProblemSizeENS_9TensorRefIT_T0_EENSG_IT1_T2_EENSG_IT3_T4_EESP_T5_SQ_:
.text._ZN7cutlass9reference6device6kernel11Conv2dDgradIaNS_6layout12TensorNCxHWxILi32EEEaNS4_12TensorCxRSKxILi32EEEiS6_iiNS_16NumericConverterIiiLNS_15FloatRoundStyleE2EEENS_12multiply_addIiiiEELi2ELi4ELi16ELi8EEEvNS_4conv17Conv2dProblemSizeENS_9TensorRefIT_T0_EENSG_IT1_T2_EENSG_IT3_T4_EESP_T5_SQ_:
[----:B------:R-:W-:Y:S02]  /*0000*/  MOV R1, c[0x0][0x28] ;  /* 0x00000a0000017a02 */ /* 0x000fe40000000f00 */
[----:B------:R-:W0:Y:S01]  /*0010*/  S2R R0, SR_TID.X ;  /* 0x0000000000007919 */ /* 0x000e220000002100 */
[----:B------:R-:W-:Y:S01]  /*0020*/  IMAD.MOV.U32 R5, RZ, RZ, RZ ;  /* 0x000000ffff057224 */ /* 0x000fe200078e00ff */
[----:B------:R-:W-:Y:S01]  /*0030*/  ULDC UR4, c[0x0][0x168] ;  /* 0x00005a0000047ab9 */ /* 0x000fe20000000800 */
[----:B------:R-:W-:Y:S01]  /*0040*/  BSSY B0, `(.L_x_149) ;  /* 0x0000035000007945 */ /* 0x000fe20003800000 */
[----:B------:R-:W1:Y:S01]  /*0050*/  S2R R14, SR_CTAID.X ;  /* 0x00000000000e7919 */ /* 0x000e620000002500 */
[----:B------:R-:W-:Y:S02]  /*0060*/  ULDC UR6, c[0x0][0x164] ;  /* 0x0000590000067ab9 */ /* 0x000fe40000000800 */
[----:B------:R-:W-:Y:S01]  /*0070*/  UIMAD.WIDE UR6, UR4, UR6, URZ ;  /* 0x00000006040672a5 */ /* 0x000fe2000f8e023f */
[----:B------:R-:W2:Y:S01]  /*0080*/  S2R R3, SR_CTAID.Y ;  /* 0x0000000000037919 */ /* 0x000ea20000002600 */
[----:B------:R-:W-:-:S03]  /*0090*/  USHF.R.S32.HI UR4, URZ, 0x1f, UR4 ;  /* 0x0000001f3f047899 */ /* 0x000fc60008011404 */
[----:B------:R-:W2:Y:S01]  /*00a0*/  S2R R2, SR_TID.Y ;  /* 0x0000000000027919 */ /* 0x000ea20000002200 */
[----:B0-----:R-:W-:-:S04]  /*00b0*/  IMAD.SHL.U32 R4, R0, 0x2, RZ ;  /* 0x0000000200047824 */ /* 0x001fc800078e00ff */
[----:B-1----:R-:W-:-:S05]  /*00c0*/  IMAD.WIDE.U32 R14, R14, 0x20, R4 ;  /* 0x000000200e0e7825 */ /* 0x002fca00078e0004 */
[----:B------:R-:W-:Y:S02]  /*00d0*/  LOP3.LUT R0, R15, UR7, RZ, 0xfc, !PT ;  /* 0x000000070f007c12 */ /* 0x000fe4000f8efcff */
[----:B--2---:R-:W-:Y:S02]  /*00e0*/  LEA R2, R3, R2, 0x3 ;  /* 0x0000000203027211 */ /* 0x004fe400078e18ff */
[----:B------:R-:W-:Y:S02]  /*00f0*/  ISETP.NE.U32.AND P0, PT, R0, RZ, PT ;  /* 0x000000ff0000720c */ /* 0x000fe40003f05070 */
[----:B------:R-:W-:-:S11]  /*0100*/  SHF.L.U32 R50, R2, 0x2, RZ ;  /* 0x0000000202327819 */ /* 0x000fd600000006ff */
[----:B------:R-:W-:Y:S05]  /*0110*/  @!P0 BRA `(.L_x_150) ;  /* 0x0000012000008947 */ /* 0x000fea0003800000 */
[----:B------:R-:W-:Y:S01]  /*0120*/  MOV R3, UR7 ;  /* 0x0000000700037c02 */ /* 0x000fe20008000f00 */
[----:B------:R-:W-:Y:S01]  /*0130*/  IMAD.U32 R8, RZ, RZ, UR6 ;  /* 0x00000006ff087e24 */ /* 0x000fe2000f8e00ff */
[----:B------:R-:W-:Y:S01]  /*0140*/  MOV R9, UR7 ;  /* 0x0000000700097c02 */ /* 0x000fe20008000f00 */
[----:B------:R-:W-:Y:S01]  /*0150*/  IMAD.U32 R2, RZ, RZ, UR6 ;  /* 0x00000006ff027e24 */ /* 0x000fe2000f8e00ff */
[----:B------:R-:W-:Y:S01]  /*0160*/  MOV R7, R3 ;  /* 0x0000000300077202 */ /* 0x000fe20000000f00 */
[----:B------:R-:W-:Y:S01]  /*0170*/  IMAD.MOV.U32 R10, RZ, RZ, R14 ;  /* 0x000000ffff0a7224 */ /* 0x000fe200078e000e */
[----:B------:R-:W-:Y:S01]  /*0180*/  MOV R6, 0x1b0 ;  /* 0x000001b000067802 */ /* 0x000fe20000000f00 */
[----:B------:R-:W-:Y:S02]  /*0190*/  IMAD.MOV.U32 R9, RZ, RZ, R15 ;  /* 0x000000ffff097224 */ /* 0x000fe400078e000f */
[----:B------:R-:W-:Y:S05]  /*01a0*/  CALL.REL.NOINC `($__internal_2_$__cuda_sm20_div_s64) ;  /* 0x0000425000007944 */ /* 0x000fea0003c00000 */
[-C--:B------:R-:W-:Y:S02]  /*01b0*/  IADD3 R0, P0, RZ, -R2.reuse, RZ ;  /* 0x80000002ff007210 */ /* 0x080fe40007f1e0ff */
[----:B------:R-:W-:Y:S02]  /*01c0*/  MOV R49, R2 ;  /* 0x0000000200317202 */ /* 0x000fe40000000f00 */
[----:B------:R-:W-:Y:S01]  /*01d0*/  IADD3.X R3, RZ, ~R4, RZ, P0, !PT ;  /* 0x80000004ff037210 */ /* 0x000fe200007fe4ff */
[----:B------:R-:W-:-:S04]  /*01e0*/  IMAD.WIDE.U32 R4, R0, UR6, R14 ;  /* 0x0000000600047c25 */ /* 0x000fc8000f8e000e */
[----:B------:R-:W-:Y:S01]  /*01f0*/  IMAD R3, R3, UR6, RZ ;  /* 0x0000000603037c24 */ /* 0x000fe2000f8e02ff */
[----:B------:R-:W-:-:S03]  /*0200*/  MOV R23, R4 ;  /* 0x0000000400177202 */ /* 0x000fc60000000f00 */
[----:B------:R-:W-:-:S05]  /*0210*/  IMAD R0, R0, UR7, R3 ;  /* 0x0000000700007c24 */ /* 0x000fca000f8e0203 */
[----:B------:R-:W-:Y:S01]  /*0220*/  IADD3 R0, R5, R0, RZ ;  /* 0x0000000005007210 */ /* 0x000fe20007ffe0ff */
[----:B------:R-:W-:Y:S05]  /*0230*/  BRA `(.L_x_151) ;  /* 0x0000015000007947 */ /* 0x000fea0003800000 */
.L_x_150:
[----:B------:R-:W0:Y:S01]  /*0240*/  I2F.U32.RP R2, UR6 ;  /* 0x0000000600027d06 */ /* 0x000e220008209000 */
[----:B------:R-:W-:Y:S01]  /*0250*/  IMAD R0, RZ, RZ, -UR6 ;  /* 0x80000006ff007e24 */ /* 0x000fe2000f8e02ff */
[----:B------:R-:W-:-:S06]  /*0260*/  ISETP.NE.U32.AND P1, PT, RZ, UR6, PT ;  /* 0x00000006ff007c0c */ /* 0x000fcc000bf25070 */
        /* <DEDUP_REMOVED lines=12> */
[----:B------:R-:W-:Y:S01]  /*0330*/  ISETP.GE.U32.AND P2, PT, R0, UR6, PT ;  /* 0x0000000600007c0c */ /* 0x000fe2000bf46070 */
[----:B------:R-:W-:-:S12]  /*0340*/  HFMA2.MMA R0, -RZ, RZ, 0, 0 ;  /* 0x00000000ff007435 */ /* 0x000fd800000001ff */
[----:B------:R-:W-:Y:S02]  /*0350*/  @P2 IADD3 R49, R49, 0x1, RZ ;  /* 0x0000000131312810 */ /* 0x000fe40007ffe0ff */
[----:B------:R-:W-:-:S05]  /*0360*/  @!P1 LOP3.LUT R49, RZ, UR6, RZ, 0x33, !PT ;  /* 0x00000006ff319c12 */ /* 0x000fca000f8e33ff */
[----:B------:R-:W-:-:S04]  /*0370*/  IMAD.MOV R23, RZ, RZ, -R49 ;  /* 0x000000ffff177224 */ /* 0x000fc800078e0a31 */
[----:B------:R-:W-:Y:S02]  /*0380*/  IMAD R23, R23, UR6, R14 ;  /* 0x0000000617177c24 */ /* 0x000fe4000f8e020e */
.L_x_151:
[----:B------:R-:W-:Y:S05]  /*0390*/  BSYNC B0 ;  /* 0x0000000000007941 */ /* 0x000fea0003800000 */
.L_x_149:
[----:B------:R-:W-:Y:S01]  /*03a0*/  LOP3.LUT R2, R0, UR4, RZ, 0xfc, !PT ;  /* 0x0000000400027c12 */ /* 0x000fe2000f8efcff */
[----:B------:R-:W-:Y:S03]  /*03b0*/  BSSY B0, `(.L_x_152) ;  /* 0x0000021000007945 */ /* 0x000fe60003800000 */
[----:B------:R-:W-:-:S13]  /*03c0*/  ISETP.NE.U32.AND P0, PT, R2, RZ, PT ;  /* 0x000000ff0200720c */ /* 0x000fda0003f05070 */
[----:B------:R-:W-:Y:S05]  /*03d0*/  @!P0 BRA `(.L_x_153) ;  /* 0x000000a000008947 */ /* 0x000fea0003800000 */
[----:B------:R-:W-:Y:S01]  /*03e0*/  IMAD.MOV.U32 R9, RZ, RZ, R0 ;  /* 0x000000ffff097224 */ /* 0x000fe200078e0000 */
[----:B------:R-:W-:Y:S01]  /*03f0*/  MOV R8, c[0x0][0x168] ;  /* 0x00005a0000087a02 */ /* 0x000fe20000000f00 */
[----:B------:R-:W-:Y:S01]  /*0400*/  IMAD.MOV.U32 R10, RZ, RZ, R23 ;  /* 0x000000ffff0a7224 */ /* 0x000fe200078e0017 */
[----:B------:R-:W-:Y:S02]  /*0410*/  MOV R7, UR4 ;  /* 0x0000000400077c02 */ /* 0x000fe40008000f00 */
[----:B------:R-:W-:Y:S02]  /*0420*/  MOV R6, 0x440 ;  /* 0x0000044000067802 */ /* 0x000fe40000000f00 */
[----:B------:R-:W-:Y:S05]  /*0430*/  CALL.REL.NOINC `($__internal_2_$__cuda_sm20_div_s64) ;  /* 0x00003fc000007944 */ /* 0x000fea0003c00000 */
[----:B------:R-:W-:Y:S02]  /*0440*/  IADD3 R0, -R2, RZ, RZ ;  /* 0x000000ff02007210 */ /* 0x000fe40007ffe1ff */
[----:B------:R-:W-:-:S03]  /*0450*/  MOV R48, R2 ;  /* 0x0000000200307202 */ /* 0x000fc60000000f00 */
[----:B------:R-:W-:Y:S01]  /*0460*/  IMAD R23, R0, c[0x0][0x168], R23 ;  /* 0x00005a0000177a24 */ /* 0x000fe200078e0217 */
[----:B------:R-:W-:Y:S05]  /*0470*/  BRA `(.L_x_154) ;  /* 0x0000014000007947 */ /* 0x000fea0003800000 */
.L_x_153:
        /* <DEDUP_REMOVED lines=20> */
.L_x_154:
[----:B------:R-:W-:Y:S05]  /*05c0*/  BSYNC B0 ;  /* 0x0000000000007941 */ /* 0x000fea0003800000 */
.L_x_152:
[----:B------:R-:W-:Y:S01]  /*05d0*/  IADD3 R24, P0, R14, 0x1, RZ ;  /* 0x000000010e187810 */ /* 0x000fe20007f1e0ff */
[----:B------:R-:W-:Y:S04]  /*05e0*/  BSSY B0, `(.L_x_155) ;  /* 0x000002b000007945 */ /* 0x000fe80003800000 */
[----:B------:R-:W-:-:S05]  /*05f0*/  IMAD.X R25, RZ, RZ, R15, P0 ;  /* 0x000000ffff197224 */ /* 0x000fca00000e060f */
[----:B------:R-:W-:-:S04]  /*0600*/  LOP3.LUT R0, R25, UR7, RZ, 0xfc, !PT ;  /* 0x0000000719007c12 */ /* 0x000fc8000f8efcff */
[----:B------:R-:W-:-:S13]  /*0610*/  ISETP.NE.U32.AND P0, PT, R0, RZ, PT ;  /* 0x000000ff0000720c */ /* 0x000fda0003f05070 */
        /* <DEDUP_REMOVED lines=18> */
.L_x_156:
        /* <DEDUP_REMOVED lines=8> */
[----:B------:R-:W-:Y:S01]  /*07c0*/  IMAD.HI.U32 R0, R3, R0, R2 ;  /* 0x0000000003007227 */ /* 0x000fe200078e0002 */
[----:B------:R-:W-:-:S05]  /*07d0*/  HFMA2.MMA R3, -RZ, RZ, 0, 0 ;  /* 0x00000000ff037435 */ /* 0x000fca00000001ff */
        /* <DEDUP_REMOVED lines=11> */
.L_x_157:
[----:B------:R-:W-:Y:S05]  /*0890*/  BSYNC B0 ;  /* 0x0000000000007941 */ /* 0x000fea0003800000 */
.L_x_155:
        /* <DEDUP_REMOVED lines=14> */
.L_x_159:
        /* <DEDUP_REMOVED lines=20> */
.L_x_160:
[----:B------:R-:W-:Y:S05]  /*0ac0*/  BSYNC B0 ;  /* 0x0000000000007941 */ /* 0x000fea0003800000 */
.L_x_158:
[----:B------:R-:W-:Y:S01]  /*0ad0*/  IMAD.MOV.U32 R0, RZ, RZ, c[0x0][0x17c] ;  /* 0x00005f00ff007624 */ /* 0x000fe200078e00ff */
[----:B------:R-:W-:Y:S01]  /*0ae0*/  ULDC.64 UR18, c[0x0][0x118] ;  /* 0x0000460000127ab9 */ /* 0x000fe20000000a00 */
[----:B------:R-:W-:Y:S01]  /*0af0*/  HFMA2.MMA R8, -RZ, RZ, 0, 0 ;  /* 0x00000000ff087435 */ /* 0x000fe200000001ff */
[----:B------:R-:W-:Y:S01]  /*0b00*/  CS2R R6, SRZ ;  /* 0x0000000000067805 */ /* 0x000fe2000001ff00 */
[----:B------:R-:W-:Y:S01]  /*0b10*/  CS2R R4, SRZ ;  /* 0x0000000000047805 */ /* 0x000fe2000001ff00 */
[----:B------:R-:W-:Y:S01]  /*0b20*/  ISETP.GE.AND P0, PT, R0, 0x1, PT ;  /* 0x000000010000780c */ /* 0x000fe20003f06270 */
[----:B------:R-:W-:Y:S01]  /*0b30*/  CS2R R2, SRZ ;  /* 0x0000000000027805 */ /* 0x000fe2000001ff00 */
[----:B------:R-:W-:-:S11]  /*0b40*/  IMAD.MOV.U32 R0, RZ, RZ, RZ ;  /* 0x000000ffff007224 */ /* 0x000fd600078e00ff */
[----:B------:R-:W-:Y:S05]  /*0b50*/  @!P0 BRA `(.L_x_161) ;  /* 0x0000165000008947 */ /* 0x000fea0003800000 */
[C---:B------:R-:W-:Y:S01]  /*0b60*/  IADD3 R43, R50.reuse, 0x1, RZ ;  /* 0x00000001322b7810 */ /* 0x040fe20007ffe0ff */
[----:B------:R-:W-:Y:S01]  /*0b70*/  IMAD R22, R49, c[0x0][0x1b8], RZ ;  /* 0x00006e0031167a24 */ /* 0x000fe200078e02ff */
[C---:B------:R-:W-:Y:S01]  /*0b80*/  IADD3 R40, R50.reuse, 0x2, RZ ;  /* 0x0000000232287810 */ /* 0x040fe20007ffe0ff */
[----:B------:R-:W-:Y:S01]  /*0b90*/  IMAD R20, R47, c[0x0][0x1b8], RZ ;  /* 0x00006e002f147a24 */ /* 0x000fe200078e02ff */
[----:B------:R-:W-:Y:S01]  /*0ba0*/  IADD3 R37, R50, 0x3, RZ ;  /* 0x0000000332257810 */ /* 0x000fe20007ffe0ff */
[----:B------:R-:W-:Y:S01]  /*0bb0*/  IMAD.MOV.U32 R8, RZ, RZ, RZ ;  /* 0x000000ffff087224 */ /* 0x000fe200078e00ff */
[----:B------:R-:W-:Y:S01]  /*0bc0*/  SHF.R.S32.HI R44, RZ, 0x1f, R50 ;  /* 0x0000001fff2c7819 */ /* 0x000fe20000011432 */
[----:B------:R-:W-:Y:S01]  /*0bd0*/  UMOV UR16, URZ ;  /* 0x0000003f00107c82 */ /* 0x000fe20008000000 */
[----:B------:R-:W-:Y:S01]  /*0be0*/  SHF.R.S32.HI R41, RZ, 0x1f, R43 ;  /* 0x0000001fff297819 */ /* 0x000fe2000001142b */
[----:B------:R-:W-:Y:S01]  /*0bf0*/  ULDC UR7, c[0x0][0x1cc] ;  /* 0x0000730000077ab9 */ /* 0x000fe20000000800 */
[----:B------:R-:W-:Y:S01]  /*0c00*/  SHF.R.S32.HI R38, RZ, 0x1f, R40 ;  /* 0x0000001fff267819 */ /* 0x000fe20000011428 */
[----:B------:R-:W-:Y:S01]  /*0c10*/  ULDC UR6, c[0x0][0x1c8] ;  /* 0x0000720000067ab9 */ /* 0x000fe20000000800 */
[----:B------:R-:W-:Y:S01]  /*0c20*/  SHF.R.S32.HI R35, RZ, 0x1f, R37 ;  /* 0x0000001fff237819 */ /* 0x000fe20000011425 */
[----:B------:R-:W-:Y:S01]  /*0c30*/  ULDC UR5, c[0x0][0x180] ;  /* 0x0000600000057ab9 */ /* 0x000fe20000000800 */
[----:B------:R-:W-:Y:S01]  /*0c40*/  LEA.HI R44, R44, R50, RZ, 0x5 ;  /* 0x000000322c2c7211 */ /* 0x000fe200078f28ff */
[----:B------:R-:W-:Y:S01]  /*0c50*/  ULDC UR4, c[0x0][0x17c] ;  /* 0x00005f0000047ab9 */ /* 0x000fe20000000800 */
[----:B------:R-:W-:-:S02]  /*0c60*/  LEA.HI R41, R41, R43, RZ, 0x5 ;  /* 0x0000002b29297211 */ /* 0x000fc400078f28ff */
[----:B------:R-:W-:Y:S02]  /*0c70*/  LEA.HI R38, R38, R40, RZ, 0x5 ;  /* 0x0000002826267211 */ /* 0x000fe400078f28ff */
[----:B------:R-:W-:Y:S02]  /*0c80*/  LEA.HI R35, R35, R37, RZ, 0x5 ;  /* 0x0000002523237211 */ /* 0x000fe400078f28ff */
[----:B------:R-:W-:Y:S02]  /*0c90*/  LOP3.LUT R45, R44, 0xffffffe0, RZ, 0xc0, !PT ;  /* 0xffffffe02c2d7812 */ /* 0x000fe400078ec0ff */
[----:B------:R-:W-:Y:S02]  /*0ca0*/  LOP3.LUT R42, R41, 0xffffffe0, RZ, 0xc0, !PT ;  /* 0xffffffe0292a7812 */ /* 0x000fe400078ec0ff */
        /* <DEDUP_REMOVED lines=24> */
.L_x_174:
[----:B------:R-:W-:-:S10]  /*0e30*/  HFMA2.MMA R9, -RZ, RZ, 0, 5.9604644775390625e-08 ;  /* 0x00000001ff097435 */ /* 0x000fd400000001ff */
[----:B------:R-:W-:-:S13]  /*0e40*/  ISETP.LE.AND P0, PT, R9, c[0x0][0x180], PT ;  /* 0x0000600009007a0c */ /* 0x000fda0003f03270 */
[----:B------:R-:W-:Y:S05]  /*0e50*/  @!P0 BRA `(.L_x_162) ;  /* 0x0000130000008947 */ /* 0x000fea0003800000 */
[----:B------:R-:W-:Y:S01]  /*0e60*/  LOP3.LUT R10, RZ, UR16, RZ, 0x33, !PT ;  /* 0x00000010ff0a7c12 */ /* 0x000fe2000f8e33ff */
[----:B------:R-:W-:Y:S01]  /*0e70*/  UIMAD UR13, UR16, UR7, URZ ;  /* 0x00000007100d72a4 */ /* 0x000fe2000f8e023f */
[----:B------:R-:W-:Y:S01]  /*0e80*/  ISETP.NE.AND P0, PT, R9, c[0x0][0x19c], PT ;  /* 0x0000670009007a0c */ /* 0x000fe20003f05270 */
[----:B------:R-:W-:Y:S01]  /*0e90*/  IMAD.MOV.U32 R9, RZ, RZ, c[0x0][0x194] ;  /* 0x00006500ff097624 */ /* 0x000fe200078e00ff */
[----:B------:R-:W-:Y:S01]  /*0ea0*/  IADD3 R10, R10, c[0x0][0x17c], RZ ;  /* 0x00005f000a0a7a10 */ /* 0x000fe20007ffe0ff */
[----:B------:R-:W-:Y:S02]  /*0eb0*/  USHF.R.S32.HI UR12, URZ, 0x1f, UR13 ;  /* 0x0000001f3f0c7899 */ /* 0x000fe4000801140d */
[----:B------:R-:W-:Y:S01]  /*0ec0*/  UMOV UR15, URZ ;  /* 0x0000003f000f7c82 */ /* 0x000fe20008000000 */
[----:B------:R-:W-:-:S05]  /*0ed0*/  SEL R10, R10, UR16, !P0 ;  /* 0x000000100a0a7c07 */ /* 0x000fca000c000000 */
[----:B------:R-:W-:-:S04]  /*0ee0*/  IMAD.MOV R10, RZ, RZ, -R10 ;  /* 0x000000ffff0a7224 */ /* 0x000fc800078e0a0a */
[----:B------:R-:W-:-:S04]  /*0ef0*/  IMAD R9, R10, R9, c[0x0][0x184] ;  /* 0x000061000a097624 */ /* 0x000fc800078e0209 */
[C---:B------:R-:W-:Y:S01]  /*0f00*/  IMAD.IADD R17, R9.reuse, 0x1, R46 ;  /* 0x0000000109117824 */ /* 0x040fe200078e022e */
[----:B------:R-:W-:Y:S02]  /*0f10*/  IADD3 R18, R9, R48, RZ ;  /* 0x0000003009127210 */ /* 0x000fe40007ffe0ff */
.L_x_173:
[----:B------:R-:W-:-:S04]  /*0f20*/  MOV R9, 0x1 ;  /* 0x0000000100097802 */ /* 0x000fc80000000f00 */
[----:B------:R-:W-:-:S13]  /*0f30*/  ISETP.LE.AND P0, PT, R9, c[0x0][0x178], PT ;  /* 0x00005e0009007a0c */ /* 0x000fda0003f03270 */
[----:B------:R-:W-:Y:S05]  /*0f40*/  @!P0 BRA `(.L_x_163) ;  /* 0x000011c000008947 */ /* 0x000fea0003800000 */
[----:B------:R-:W-:Y:S01]  /*0f50*/  LOP3.LUT R10, RZ, UR15, RZ, 0x33, !PT ;  /* 0x0000000fff0a7c12 */ /* 0x000fe2000f8e33ff */
[----:B------:R-:W-:Y:S01]  /*0f60*/  IMAD.MOV.U32 R15, RZ, RZ, c[0x0][0x198] ;  /* 0x00006600ff0f7624 */ /* 0x000fe200078e00ff */
[----:B------:R-:W-:Y:S01]  /*0f70*/  ISETP.NE.AND P0, PT, R9, c[0x0][0x19c], PT ;  /* 0x0000670009007a0c */ /* 0x000fe20003f05270 */
[----:B------:R-:W-:Y:S01]  /*0f80*/  UIMAD UR11, UR15, UR6, URZ ;  /* 0x000000060f0b72a4 */ /* 0x000fe2000f8e023f */
[----:B------:R-:W-:Y:S01]  /*0f90*/  IADD3 R9, R10, c[0x0][0x180], RZ ;  /* 0x000060000a097a10 */ /* 0x000fe20007ffe0ff */
[----:B------:R-:W-:Y:S01]  /*0fa0*/  IMAD.MOV.U32 R34, RZ, RZ, RZ ;  /* 0x000000ffff227224 */ /* 0x000fe200078e00ff */
[----:B------:R-:W-:Y:S01]  /*0fb0*/  ISETP.GE.AND P6, PT, R50, c[0x0][0x16c], PT ;  /* 0x00005b0032007a0c */ /* 0x000fe20003fc6270 */
[----:B------:R-:W-:Y:S01]  /*0fc0*/  USHF.R.S32.HI UR10, URZ, 0x1f, UR11 ;  /* 0x0000001f3f0a7899 */ /* 0x000fe2000801140b */
[----:B------:R-:W-:Y:S01]  /*0fd0*/  SEL R9, R9, UR15, !P0 ;  /* 0x0000000f09097c07 */ /* 0x000fe2000c000000 */
[----:B------:R-:W-:Y:S01]  /*0fe0*/  UMOV UR14, URZ ;  /* 0x0000003f000e7c82 */ /* 0x000fe20008000000 */
[----:B------:R-:W-:-:S02]  /*0ff0*/  ISETP.GE.AND P0, PT, R18, RZ, PT ;  /* 0x000000ff1200720c */ /* 0x000fc40003f06270 */
[----:B------:R-:W-:Y:S01]  /*1000*/  ISETP.GE.AND P5, PT, R43, c[0x0][0x16c], PT ;  /* 0x00005b002b007a0c */ /* 0x000fe20003fa6270 */
[----:B------:R-:W-:Y:S01]  /*1010*/  IMAD.MOV R9, RZ, RZ, -R9 ;  /* 0x000000ffff097224 */ /* 0x000fe200078e0a09 */
[----:B------:R-:W-:Y:S02]  /*1020*/  P2R R51, PR, RZ, 0x1 ;  /* 0x00000001ff337803 */ /* 0x000fe40000000000 */
[----:B------:R-:W-:Y:S01]  /*1030*/  ISETP.GE.AND P4, PT, R40, c[0x0][0x16c], PT ;  /* 0x00005b0028007a0c */ /* 0x000fe20003f86270 */
[----:B------:R-:W-:Y:S01]  /*1040*/  IMAD R15, R9, R15, c[0x0][0x188] ;  /* 0x00006200090f7624 */ /* 0x000fe200078e020f */
[----:B------:R-:W-:Y:S02]  /*1050*/  ISETP.GE.AND P3, PT, R37, c[0x0][0x16c], PT ;  /* 0x00005b0025007a0c */ /* 0x000fe40003f66270 */
[----:B------:R-:W-:Y:S01]  /*1060*/  IABS R33, c[0x0][0x18c] ;  /* 0x0000630000217a13 */ /* 0x000fe20000000000 */
[C---:B------:R-:W-:Y:S02]  /*1070*/  IMAD.IADD R16, R15.reuse, 0x1, R23 ;  /* 0x000000010f107824 */ /* 0x040fe400078e0217 */
[----:B------:R-:W-:-:S02]  /*1080*/  IMAD.IADD R15, R15, 0x1, R24 ;  /* 0x000000010f0f7824 */ /* 0x000fc400078e0218 */
.L_x_172:
[----:B------:R-:W-:Y:S01]  /*1090*/  ISETP.NE.AND P1, PT, R51, RZ, PT ;  /* 0x000000ff3300720c */ /* 0x000fe20003f25270 */
[----:B------:R-:W-:Y:S01]  /*10a0*/  BSSY B0, `(.L_x_164) ;  /* 0x0000019000007945 */ /* 0x000fe20003800000 */
[----:B------:R-:W-:Y:S11]  /*10b0*/  PLOP3.LUT P0, PT, PT, PT, PT, 0x8, 0x0 ;  /* 0x000000000000781c */ /* 0x000ff60003f0e170 */
[----:B------:R-:W-:-:S05]  /*10c0*/  @!P1 BRA `(.L_x_165) ;  /* 0x0000016000009947 */ /* 0x000fca0003800000 */
[----:B------:R-:W-:Y:S04]  /*10d0*/  IABS R10, c[0x0][0x18c] ;  /* 0x00006300000a7a13 */ /* 0x000fe80000000000 */
[----:B------:R-:W0:Y:S10]  /*10e0*/  I2F.RP R12, R10 ;  /* 0x0000000a000c7306 */ /* 0x000e340000209400 */
[----:B0-----:R-:W0:Y:S02]  /*10f0*/  MUFU.RCP R12, R12 ;  /* 0x0000000c000c7308 */ /* 0x001e240000001000 */
[----:B0-----:R-:W-:Y:S08]  /*1100*/  IADD3 R12, R12, 0xffffffe, RZ ;  /* 0x0ffffffe0c0c7810 */ /* 0x001ff00007ffe0ff */
[----:B------:R-:W0:Y:S02]  /*1110*/  F2I.FTZ.U32.TRUNC.NTZ R13, R12 ;  /* 0x0000000c000d7305 */ /* 0x000e24000021f000 */
[--C-:B0-----:R-:W-:Y:S02]  /*1120*/  IMAD.MOV R9, RZ, RZ, -R13.reuse ;  /* 0x000000ffff097224 */ /* 0x101fe400078e0a0d */
[----:B------:R-:W-:Y:S02]  /*1130*/  IMAD.MOV.U32 R12, RZ, RZ, RZ ;  /* 0x000000ffff0c7224 */ /* 0x000fe400078e00ff */
[----:B------:R-:W-:Y:S01]  /*1140*/  IMAD R11, R9, R10, RZ ;  /* 0x0000000a090b7224 */ /* 0x000fe200078e02ff */
[----:B------:R-:W-:Y:S03]  /*1150*/  IABS R9, R18 ;  /* 0x0000001200097213 */ /* 0x000fe60000000000 */
[----:B------:R-:W-:Y:S06]  /*1160*/  IMAD.HI.U32 R13, R13, R11, R12 ;  /* 0x0000000b0d0d7227 */ /* 0x000fec00078e000c */
[----:B------:R-:W-:Y:S04]  /*1170*/  IMAD.HI.U32 R11, R13, R9, RZ ;  /* 0x000000090d0b7227 */ /* 0x000fe800078e00ff */
[----:B------:R-:W-:Y:S04]  /*1180*/  IMAD.MOV R11, RZ, RZ, -R11 ;  /* 0x000000ffff0b7224 */ /* 0x000fe800078e0a0b */
[----:B------:R-:W-:Y:S05]  /*1190*/  IMAD R9, R10, R11, R9 ;  /* 0x0000000b0a097224 */ /* 0x000fea00078e0209 */
[----:B------:R-:W-:-:S13]  /*11a0*/  ISETP.GT.U32.AND P0, PT, R33, R9, PT ;  /* 0x000000092100720c */ /* 0x000fda0003f04070 */
[----:B------:R-:W-:Y:S02]  /*11b0*/  @!P0 IADD3 R9, R9, -R10, RZ ;  /* 0x8000000a09098210 */ /* 0x000fe40007ffe0ff */
[----:B------:R-:W-:Y:S02]  /*11c0*/  ISETP.GE.AND P0, PT, R18, RZ, PT ;  /* 0x000000ff1200720c */ /* 0x000fe40003f06270 */
[----:B------:R-:W-:-:S13]  /*11d0*/  ISETP.GT.U32.AND P1, PT, R33, R9, PT ;  /* 0x000000092100720c */ /* 0x000fda0003f24070 */
[----:B------:R-:W-:Y:S01]  /*11e0*/  @!P1 IMAD.IADD R9, R9, 0x1, -R10 ;  /* 0x0000000109099824 */ /* 0x000fe200078e0a0a */
[----:B------:R-:W-:Y:S04]  /*11f0*/  ISETP.NE.AND P1, PT, RZ, c[0x0][0x18c], PT ;  /* 0x00006300ff007a0c */ /* 0x000fe80003f25270 */
[----:B------:R-:W-:Y:S09]  /*1200*/  @!P0 IADD3 R9, -R9, RZ, RZ ;  /* 0x000000ff09098210 */ /* 0x000ff20007ffe1ff */
[----:B------:R-:W-:Y:S04]  /*1210*/  @!P1 LOP3.LUT R9, RZ, c[0x0][0x18c], RZ, 0x33, !PT ;  /* 0x00006300ff099a12 */ /* 0x000fe800078e33ff */
[----:B------:R-:W-:Y:S08]  /*1220*/  ISETP.EQ.AND P0, PT, R9, RZ, PT ;  /* 0x000000ff0900720c */ /* 0x000ff00003f02270 */
.L_x_165:
[----:B------:R-:W-:Y:S05]  /*1230*/  BSYNC B0 ;  /* 0x0000000000007941 */ /* 0x000fea0003800000 */
.L_x_164:
[----:B------:R-:W-:Y:S01]  /*1240*/  ISETP.LT.OR P0, PT, R16, RZ, !P0 ;  /* 0x000000ff1000720c */ /* 0x000fe20004701670 */
[----:B------:R-:W-:Y:S01]  /*1250*/  BSSY B0, `(.L_x_166) ;  /* 0x000004e000007945 */ /* 0x000fe20003800000 */
[----:B------:R-:W-:Y:S01]  /*1260*/  IABS R11, c[0x0][0x190] ;  /* 0x00006400000b7a13 */ /* 0x000fe20000000000 */
[----:B------:R-:W-:Y:S10]  /*1270*/  IMAD.MOV.U32 R10, RZ, RZ, RZ ;  /* 0x000000ffff0a7224 */ /* 0x000ff400078e00ff */
[----:B------:R-:W-:-:S05]  /*1280*/  @P0 BRA `(.L_x_167) ;  /* 0x000004a000000947 */ /* 0x000fca0003800000 */
[----:B------:R-:W0:Y:S01]  /*1290*/  I2F.RP R52, R11 ;  /* 0x0000000b00347306 */ /* 0x000e220000209400 */
[----:B------:R-:W-:Y:S01]  /*12a0*/  IABS R12, R16 ;  /* 0x00000010000c7213 */ /* 0x000fe20000000000 */
[----:B------:R-:W-:Y:S01]  /*12b0*/  HFMA2.MMA R10, -RZ, RZ, 0, 0 ;  /* 0x00000000ff0a7435 */ /* 0x000fe200000001ff */
[----:B------:R-:W-:Y:S07]  /*12c0*/  ISETP.NE.AND P2, PT, RZ, c[0x0][0x190], PT ;  /* 0x00006400ff007a0c */ /* 0x000fee0003f45270 */
[----:B0-----:R-:W0:Y:S02]  /*12d0*/  MUFU.RCP R52, R52 ;  /* 0x0000003400347308 */ /* 0x001e240000001000 */
[----:B0-----:R-:W-:Y:S08]  /*12e0*/  IADD3 R52, R52, 0xffffffe, RZ ;  /* 0x0ffffffe34347810 */ /* 0x001ff00007ffe0ff */
[----:B------:R-:W0:Y:S02]  /*12f0*/  F2I.FTZ.U32.TRUNC.NTZ R53, R52 ;  /* 0x0000003400357305 */ /* 0x000e24000021f000 */
[--C-:B0-----:R-:W-:Y:S02]  /*1300*/  IMAD.MOV R9, RZ, RZ, -R53.reuse ;  /* 0x000000ffff097224 */ /* 0x101fe400078e0a35 */
[----:B------:R-:W-:Y:S02]  /*1310*/  IMAD.MOV.U32 R52, RZ, RZ, RZ ;  /* 0x000000ffff347224 */ /* 0x000fe400078e00ff */
[----:B------:R-:W-:Y:S04]  /*1320*/  IMAD R9, R9, R11, RZ ;  /* 0x0000000b09097224 */ /* 0x000fe800078e02ff */
[----:B------:R-:W-:Y:S06]  /*1330*/  IMAD.HI.U32 R53, R53, R9, R52 ;  /* 0x0000000935357227 */ /* 0x000fec00078e0034 */
[----:B------:R-:W-:Y:S04]  /*1340*/  IMAD.HI.U32 R13, R53, R12, RZ ;  /* 0x0000000c350d7227 */ /* 0x000fe800078e00ff */
[----:B------:R-:W-:Y:S04]  /*1350*/  IMAD.MOV R9, RZ, RZ, -R13 ;  /* 0x000000ffff097224 */ /* 0x000fe800078e0a0d */
[C---:B------:R-:W-:Y:S01]  /*1360*/  IMAD R12, R11.reuse, R9, R12 ;  /* 0x000000090b0c7224 */ /* 0x040fe200078e020c */
[----:B------:R-:W-:Y:S04]  /*1370*/  LOP3.LUT R9, RZ, c[0x0][0x190], RZ, 0x33, !PT ;  /* 0x00006400ff097a12 */ /* 0x000fe800078e33ff */
[----:B------:R-:W-:-:S13]  /*1380*/  ISETP.GT.U32.AND P1, PT, R11, R12, PT ;  /* 0x0000000c0b00720c */ /* 0x000fda0003f24070 */
[----:B------:R-:W-:Y:S04]  /*1390*/  @!P1 IADD3 R12, R12, -R11, RZ ;  /* 0x8000000b0c0c9210 */ /* 0x000fe80007ffe0ff */
[-C--:B------:R-:W-:Y:S01]  /*13a0*/  ISETP.GT.U32.AND P0, PT, R11, R12.reuse, PT ;  /* 0x0000000c0b00720c */ /* 0x080fe20003f04070 */
[----:B------:R-:W-:Y:S05]  /*13b0*/  IMAD.IADD R14, R12, 0x1, -R11 ;  /* 0x000000010c0e7824 */ /* 0x000fea00078e0a0b */
[----:B------:R-:W-:Y:S02]  /*13c0*/  SEL R14, R14, R12, !P0 ;  /* 0x0000000c0e0e7207 */ /* 0x000fe40004000000 */
[----:B------:R-:W-:-:S13]  /*13d0*/  ISETP.GE.AND P0, PT, R16, RZ, PT ;  /* 0x000000ff1000720c */ /* 0x000fda0003f06270 */
[----:B------:R-:W-:Y:S05]  /*13e0*/  @!P0 IMAD.MOV R14, RZ, RZ, -R14 ;  /* 0x000000ffff0e8224 */ /* 0x000fea00078e0a0e */
[----:B------:R-:W-:Y:S04]  /*13f0*/  SEL R14, R9, R14, !P2 ;  /* 0x0000000e090e7207 */ /* 0x000fe80005000000 */
[----:B------:R-:W-:-:S13]  /*1400*/  ISETP.NE.AND P0, PT, R14, RZ, PT ;  /* 0x000000ff0e00720c */ /* 0x000fda0003f05270 */
[----:B------:R-:W-:-:S05]  /*1410*/  @P0 BRA `(.L_x_167) ;  /* 0x0000031000000947 */ /* 0x000fca0003800000 */
[----:B------:R-:W-:Y:S02]  /*1420*/  IABS R33, c[0x0][0x18c] ;  /* 0x0000630000217a13 */ /* 0x000fe40000000000 */
[----:B------:R-:W-:Y:S02]  /*1430*/  ISETP.GE.U32.AND P0, PT, R12, R11, PT ;  /* 0x0000000b0c00720c */ /* 0x000fe40003f06070 */
[----:B------:R-:W-:Y:S01]  /*1440*/  @!P1 IADD3 R13, R13, 0x1, RZ ;  /* 0x000000010d0d9810 */ /* 0x000fe20007ffe0ff */
[----:B------:R-:W0:Y:S01]  /*1450*/  I2F.RP R52, R33 ;  /* 0x0000002100347306 */ /* 0x000e220000209400 */
[----:B------:R-:W-:Y:S02]  /*1460*/  LOP3.LUT R10, R16, c[0x0][0x190], RZ, 0x3c, !PT ;  /* 0x00006400100a7a12 */ /* 0x000fe400078e3cff */
[----:B------:R-:W-:Y:S07]  /*1470*/  IABS R12, R18 ;  /* 0x00000012000c7213 */ /* 0x000fee0000000000 */
[----:B------:R-:W-:Y:S02]  /*1480*/  @P0 IADD3 R13, R13, 0x1, RZ ;  /* 0x000000010d0d0810 */ /* 0x000fe40007ffe0ff */
[----:B------:R-:W-:Y:S01]  /*1490*/  ISETP.GE.AND P0, PT, R10, RZ, PT ;  /* 0x000000ff0a00720c */ /* 0x000fe20003f06270 */
[----:B0-----:R-:W0:-:S12]  /*14a0*/  MUFU.RCP R52, R52 ;  /* 0x0000003400347308 */ /* 0x001e180000001000 */
[----:B------:R-:W-:Y:S05]  /*14b0*/  @!P0 IMAD.MOV R13, RZ, RZ, -R13 ;  /* 0x000000ffff0d8224 */ /* 0x000fea00078e0a0d */
[----:B------:R-:W-:Y:S02]  /*14c0*/  SEL R9, R9, R13, !P2 ;  /* 0x0000000d09097207 */ /* 0x000fe40005000000 */
[----:B0-----:R-:W-:Y:S04]  /*14d0*/  IADD3 R52, R52, 0xffffffe, RZ ;  /* 0x0ffffffe34347810 */ /* 0x001fe80007ffe0ff */
        /* <DEDUP_REMOVED lines=8> */
[----:B------:R-:W-:Y:S04]  /*1560*/  LOP3.LUT R10, R18, c[0x0][0x18c], RZ, 0x3c, !PT ;  /* 0x00006300120a7a12 */ /* 0x000fe800078e3cff */
[----:B------:R-:W-:-:S13]  /*1570*/  ISETP.GT.U32.AND P0, PT, R33, R12, PT ;  /* 0x0000000c2100720c */ /* 0x000fda0003f04070 */
[----:B------:R-:W-:Y:S01]  /*1580*/  @!P0 IADD3 R53, R53, 0x1, RZ ;  /* 0x0000000135358810 */ /* 0x000fe20007ffe0ff */
[----:B------:R-:W-:Y:S01]  /*1590*/  @!P0 IMAD.IADD R12, R12, 0x1, -R33 ;  /* 0x000000010c0c8824 */ /* 0x000fe200078e0a21 */
[----:B------:R-:W-:Y:S04]  /*15a0*/  ISETP.GE.AND P0, PT, R10, RZ, PT ;  /* 0x000000ff0a00720c */ /* 0x000fe80003f06270 */
[----:B------:R-:W-:-:S13]  /*15b0*/  ISETP.GE.U32.AND P1, PT, R12, R33, PT ;  /* 0x000000210c00720c */ /* 0x000fda0003f26070 */
[----:B------:R-:W-:Y:S02]  /*15c0*/  @P1 IADD3 R53, R53, 0x1, RZ ;  /* 0x0000000135351810 */ /* 0x000fe40007ffe0ff */
[----:B------:R-:W-:Y:S03]  /*15d0*/  ISETP.NE.AND P1, PT, RZ, c[0x0][0x18c], PT ;  /* 0x00006300ff007a0c */ /* 0x000fe60003f25270 */
[----:B------:R-:W-:Y:S01]  /*15e0*/  @!P0 IMAD.MOV R53, RZ, RZ, -R53 ;  /* 0x000000ffff358224 */ /* 0x000fe200078e0a35 */
[----:B------:R-:W-:Y:S09]  /*15f0*/  ISETP.GE.AND P0, PT, R49, c[0x0][0x160], PT ;  /* 0x0000580031007a0c */ /* 0x000ff20003f06270 */
[----:B------:R-:W-:Y:S04]  /*1600*/  @!P1 LOP3.LUT R53, RZ, c[0x0][0x18c], RZ, 0x33, !PT ;  /* 0x00006300ff359a12 */ /* 0x000fe800078e33ff */
[----:B------:R-:W-:Y:S04]  /*1610*/  ISETP.GE.OR P0, PT, R53, c[0x0][0x170], P0 ;  /* 0x00005c0035007a0c */ /* 0x000fe80000706670 */
[----:B------:R-:W-:-:S13]  /*1620*/  ISETP.GE.OR P0, PT, R9, c[0x0][0x174], P0 ;  /* 0x00005d0009007a0c */ /* 0x000fda0000706670 */
[----:B------:R-:W-:Y:S01]  /*1630*/  @!P0 LOP3.LUT R14, R34, 0x1f, RZ, 0xc0, !PT ;  /* 0x0000001f220e8812 */ /* 0x000fe200078ec0ff */
[----:B------:R-:W-:Y:S02]  /*1640*/  @!P0 IMAD.SHL.U32 R13, R9, 0x20, RZ ;  /* 0x00000020090d8824 */ /* 0x000fe400078e00ff */
[----:B------:R-:W-:Y:S03]  /*1650*/  @!P0 IMAD R10, R53, c[0x0][0x1b0], RZ ;  /* 0x00006c00350a8a24 */ /* 0x000fe600078e02ff */
[----:B------:R-:W-:Y:S02]  /*1660*/  @!P0 SHF.R.S32.HI R12, RZ, 0x1f, R13 ;  /* 0x0000001fff0c8819 */ /* 0x000fe4000001140d */
[----:B------:R-:W-:Y:S02]  /*1670*/  @!P0 SHF.R.S32.HI R9, RZ, 0x1f, R10 ;  /* 0x0000001fff098819 */ /* 0x000fe4000001140a */
[----:B------:R-:W-:Y:S02]  /*1680*/  @!P0 IADD3 R10, P2, P1, R13, R10, R22 ;  /* 0x0000000a0d0a8210 */ /* 0x000fe4000795e016 */
[----:B------:R-:W-:Y:S02]  /*1690*/  @!P0 SHF.R.U32.HI R13, RZ, 0x5, R34 ;  /* 0x00000005ff0d8819 */ /* 0x000fe40000011622 */
[----:B------:R-:W-:Y:S03]  /*16a0*/  @!P0 IADD3.X R9, R12, R9, R21, P2, P1 ;  /* 0x000000090c098210 */ /* 0x000fe600017e2415 */
[----:B------:R-:W-:Y:S05]  /*16b0*/  @!P0 IMAD R13, R13, c[0x0][0x1b4], RZ ;  /* 0x00006d000d0d8a24 */ /* 0x000fea00078e02ff */
[----:B------:R-:W-:Y:S02]  /*16c0*/  @!P0 SHF.R.S32.HI R12, RZ, 0x1f, R13 ;  /* 0x0000001fff0c8819 */ /* 0x000fe4000001140d */
[----:B------:R-:W-:Y:S04]  /*16d0*/  @!P0 IADD3 R10, P2, P1, R13, R10, R14 ;  /* 0x0000000a0d0a8210 */ /* 0x000fe8000795e00e */
[----:B------:R-:W-:Y:S02]  /*16e0*/  @!P0 IADD3.X R9, R12, R9, RZ, P2, P1 ;  /* 0x000000090c098210 */ /* 0x000fe400017e24ff */
[----:B------:R-:W-:Y:S01]  /*16f0*/  @!P0 IADD3 R12, P1, R10, c[0x0][0x1a8], RZ ;  /* 0x00006a000a0c8a10 */ /* 0x000fe20007f3e0ff */
[----:B------:R-:W-:Y:S03]  /*1700*/  IMAD.MOV.U32 R10, RZ, RZ, RZ ;  /* 0x000000ffff0a7224 */ /* 0x000fe600078e00ff */
[----:B------:R-:W-:Y:S05]  /*1710*/  @!P0 IADD3.X R13, R9, c[0x0][0x1ac], RZ, P1, !PT ;  /* 0x00006b00090d8a10 */ /* 0x000fea0000ffe4ff */
[----:B------:R0:W5:Y:S04]  /*1720*/  @!P0 LDG.E.S8 R10, [R12.64] ;  /* 0x000000120c0a8981 */ /* 0x000168000c1e1300 */
.L_x_167:
[----:B------:R-:W-:Y:S05]  /*1730*/  BSYNC B0 ;  /* 0x0000000000007941 */ /* 0x000fea0003800000 */
.L_x_166:
[----:B------:R-:W-:Y:S01]  /*1740*/  ISETP.GE.AND P1, PT, R17, RZ, PT ;  /* 0x000000ff1100720c */ /* 0x000fe20003f26270 */
[----:B------:R-:W-:Y:S01]  /*1750*/  BSSY B0, `(.L_x_168) ;  /* 0x0000019000007945 */ /* 0x000fe20003800000 */
[----:B------:R-:W-:Y:S11]  /*1760*/  PLOP3.LUT P0, PT, PT, PT, PT, 0x8, 0x0 ;  /* 0x000000000000781c */ /* 0x000ff60003f0e170 */
[----:B------:R-:W-:-:S05]  /*1770*/  @!P1 BRA `(.L_x_169) ;  /* 0x0000016000009947 */ /* 0x000fca0003800000 */
[----:B------:R-:W-:Y:S04]  /*1780*/  IABS R33, c[0x0][0x18c] ;  /* 0x0000630000217a13 */ /* 0x000fe80000000000 */
[----:B0-----:R-:W0:Y:S10]  /*1790*/  I2F.RP R12, R33 ;  /* 0x00000021000c7306 */ /* 0x001e340000209400 */
[----:B0-----:R-:W0:Y:S02]  /*17a0*/  MUFU.RCP R12, R12 ;  /* 0x0000000c000c7308 */ /* 0x001e240000001000 */
[----:B0-----:R-:W-:Y:S08]  /*17b0*/  IADD3 R12, R12, 0xffffffe, RZ ;  /* 0x0ffffffe0c0c7810 */ /* 0x001ff00007ffe0ff */
[----:B------:R-:W0:Y:S02]  /*17c0*/  F2I.FTZ.U32.TRUNC.NTZ R13, R12 ;  /* 0x0000000c000d7305 */ /* 0x000e24000021f000 */
[--C-:B0-----:R-:W-:Y:S02]  /*17d0*/  IMAD.MOV R9, RZ, RZ, -R13.reuse ;  /* 0x000000ffff097224 */ /* 0x101fe400078e0a0d */
[----:B------:R-:W-:Y:S02]  /*17e0*/  IMAD.MOV.U32 R12, RZ, RZ, RZ ;  /* 0x000000ffff0c7224 */ /* 0x000fe400078e00ff */
[----:B------:R-:W-:Y:S04]  /*17f0*/  IMAD R9, R9, R33, RZ ;  /* 0x0000002109097224 */ /* 0x000fe800078e02ff */
[----:B------:R-:W-:Y:S01]  /*1800*/  IMAD.HI.U32 R13, R13, R9, R12 ;  /* 0x000000090d0d7227 */ /* 0x000fe200078e000c */
[----:B------:R-:W-:Y:S05]  /*1810*/  IABS R9, R17 ;  /* 0x0000001100097213 */ /* 0x000fea0000000000 */
[----:B------:R-:W-:Y:S04]  /*1820*/  IMAD.HI.U32 R12, R13, R9, RZ ;  /* 0x000000090d0c7227 */ /* 0x000fe800078e00ff */
[----:B------:R-:W-:Y:S04]  /*1830*/  IMAD.MOV R12, RZ, RZ, -R12 ;  /* 0x000000ffff0c7224 */ /* 0x000fe800078e0a0c */
[C---:B------:R-:W-:Y:S05]  /*1840*/  IMAD R9, R33.reuse, R12, R9 ;  /* 0x0000000c21097224 */ /* 0x040fea00078e0209 */
        /* <DEDUP_REMOVED lines=9> */
.L_x_169:
[----:B------:R-:W-:Y:S05]  /*18e0*/  BSYNC B0 ;  /* 0x0000000000007941 */ /* 0x000fea0003800000 */
.L_x_168:
[----:B------:R-:W-:Y:S01]  /*18f0*/  HFMA2.MMA R14, -RZ, RZ, 0, 0 ;  /* 0x00000000ff0e7435 */ /* 0x000fe200000001ff */
[----:B------:R-:W-:Y:S01]  /*1900*/  ISETP.LT.OR P0, PT, R15, RZ, !P0 ;  /* 0x000000ff0f00720c */ /* 0x000fe20004701670 */
[----:B------:R-:W-:-:S12]  /*1910*/  BSSY B0, `(.L_x_170) ;  /* 0x000004c000007945 */ /* 0x000fd80003800000 */
[----:B------:R-:W-:-:S05]  /*1920*/  @P0 BRA `(.L_x_171) ;  /* 0x000004a000000947 */ /* 0x000fca0003800000 */
[----:B0-----:R-:W0:Y:S01]  /*1930*/  I2F.RP R12, R11 ;  /* 0x0000000b000c7306 */ /* 0x001e220000209400 */
[----:B------:R-:W-:Y:S09]  /*1940*/  ISETP.NE.AND P2, PT, RZ, c[0x0][0x190], PT ;  /* 0x00006400ff007a0c */ /* 0x000ff20003f45270 */
        /* <DEDUP_REMOVED lines=20> */
[----:B------:R-:W-:Y:S02]  /*1a90*/  ISETP.NE.AND P0, PT, R14, RZ, PT ;  /* 0x000000ff0e00720c */ /* 0x000fe40003f05270 */
[----:B------:R-:W-:Y:S11]  /*1aa0*/  MOV R14, RZ ;  /* 0x000000ff000e7202 */ /* 0x000ff60000000f00 */
        /* <DEDUP_REMOVED lines=20> */
[----:B------:R-:W-:Y:S01]  /*1bf0*/  IMAD R12, R33, R11, R12 ;  /* 0x0000000b210c7224 */ /* 0x000fe200078e020c */
        /* <DEDUP_REMOVED lines=23> */
[----:B------:R-:W-:Y:S01]  /*1d70*/  @!P0 IADD3 R12, P2, P1, R11, R14, R12 ;  /* 0x0000000e0b0c8210 */ /* 0x000fe2000795e00c */
[----:B------:R-:W-:Y:S03]  /*1d80*/  IMAD.MOV.U32 R14, RZ, RZ, RZ ;  /* 0x000000ffff0e7224 */ /* 0x000fe600078e00ff */
[----:B------:R-:W-:Y:S02]  /*1d90*/  @!P0 IADD3.X R9, R9, R13, RZ, P2, P1 ;  /* 0x0000000d09098210 */ /* 0x000fe400017e24ff */
[----:B------:R-:W-:Y:S04]  /*1da0*/  @!P0 IADD3 R12, P1, R12, c[0x0][0x1a8], RZ ;  /* 0x00006a000c0c8a10 */ /* 0x000fe80007f3e0ff */
[----:B------:R-:W-:Y:S05]  /*1db0*/  @!P0 IADD3.X R13, R9, c[0x0][0x1ac], RZ, P1, !PT ;  /* 0x00006b00090d8a10 */ /* 0x000fea0000ffe4ff */
[----:B------:R0:W5:Y:S04]  /*1dc0*/  @!P0 LDG.E.S8 R14, [R12.64] ;  /* 0x000000120c0e8981 */ /* 0x000168000c1e1300 */
.L_x_171:
[----:B------:R-:W-:Y:S05]  /*1dd0*/  BSYNC B0 ;  /* 0x0000000000007941 */ /* 0x000fea0003800000 */
.L_x_170:
[----:B------:R-:W-:Y:S01]  /*1de0*/  IADD3 R34, R34, 0x1, RZ ;  /* 0x0000000122227810 */ /* 0x000fe20007ffe0ff */
[----:B------:R-:W-:Y:S01]  /*1df0*/  VOTEU.ALL UP1, P5 ;  /* 0x00000000003f7886 */ /* 0x000fe20002820000 */
[----:B------:R-:W-:Y:S01]  /*1e00*/  IMAD.MOV.U32 R11, RZ, RZ, RZ ;  /* 0x000000ffff0b7224 */ /* 0x000fe200078e00ff */
[----:B------:R-:W-:Y:S03]  /*1e10*/  VOTEU.ALL UP0, P4 ;  /* 0x00000000003f7886 */ /* 0x000fe60002000000 */
[----:B------:R-:W-:Y:S02]  /*1e20*/  @!UP1 UIADD3 UR8, UP3, UP2, UR11, UR13, UR14 ;  /* 0x0000000d0b089290 */ /* 0x000fe4000fa7e00e */
[----:B------:R-:W-:Y:S04]  /*1e30*/  @!UP1 USHF.R.S32.HI UR9, URZ, 0x1f, UR14 ;  /* 0x0000001f3f099899 */ /* 0x000fe8000801140e */
[----:B0-----:R-:W-:Y:S01]  /*1e40*/  @!P5 IADD3 R12, P1, P0, R41, UR8, R42 ;  /* 0x00000008290cdc10 */ /* 0x001fe2000f83e02a */
[----:B------:R-:W-:Y:S02]  /*1e50*/  @!UP1 UIADD3.X UR9, UR10, UR12, UR9, UP3, UP2 ;  /* 0x0000000c0a099290 */ /* 0x000fe40009fe4409 */
[----:B------:R-:W-:Y:S04]  /*1e60*/  @!UP0 USHF.R.S32.HI UR8, URZ, 0x1f, UR14 ;  /* 0x0000001f3f088899 */ /* 0x000fe8000801140e */
[----:B------:R-:W-:Y:S01]  /*1e70*/  @!P5 IADD3.X R9, R29, UR9, R30, P1, P0 ;  /* 0x000000091d09dc10 */ /* 0x000fe20008fe041e */
[----:B------:R-:W-:Y:S01]  /*1e80*/  @!UP0 UIADD3 UR9, UP2, UP1, UR11, UR13, UR14 ;  /* 0x0000000d0b098290 */ /* 0x000fe2000f95e00e */
[----:B------:R-:W-:Y:S03]  /*1e90*/  @!P5 IADD3 R12, P0, R12, c[0x0][0x1c0], RZ ;  /* 0x000070000c0cda10 */ /* 0x000fe60007f1e0ff */
[----:B------:R-:W-:Y:S01]  /*1ea0*/  @!UP0 UIADD3.X UR8, UR10, UR12, UR8, UP2, UP1 ;  /* 0x0000000c0a088290 */ /* 0x000fe200097e2408 */
[----:B------:R-:W-:Y:S01]  /*1eb0*/  @!P5 IADD3.X R13, R9, c[0x0][0x1c4], RZ, P0, !PT ;  /* 0x00007100090dda10 */ /* 0x000fe200007fe4ff */
[----:B------:R-:W-:Y:S01]  /*1ec0*/  VOTEU.ALL UP0, P3 ;  /* 0x00000000003f7886 */ /* 0x000fe20001800000 */
[----:B------:R-:W-:Y:S03]  /*1ed0*/  @!P4 IADD3 R52, P1, P0, R38, UR9, R39 ;  /* 0x000000092634cc10 */ /* 0x000fe6000f83e027 */
[----:B------:R0:W2:Y:S01]  /*1ee0*/  @!P5 LDG.E.S8 R11, [R12.64] ;  /* 0x000000120c0bd981 */ /* 0x0000a2000c1e1300 */
[----:B------:R-:W-:Y:S01]  /*1ef0*/  @!P4 IADD3.X R9, R27, UR8, R28, P1, P0 ;  /* 0x000000081b09cc10 */ /* 0x000fe20008fe041c */
[----:B------:R-:W-:Y:S01]  /*1f00*/  @!UP0 UIADD3 UR9, UP2, UP1, UR11, UR13, UR14 ;  /* 0x0000000d0b098290 */ /* 0x000fe2000f95e00e */
[----:B------:R-:W-:Y:S01]  /*1f10*/  @!P4 IADD3 R52, P0, R52, c[0x0][0x1c0], RZ ;  /* 0x000070003434ca10 */ /* 0x000fe20007f1e0ff */
[----:B------:R-:W-:Y:S03]  /*1f20*/  @!UP0 USHF.R.S32.HI UR8, URZ, 0x1f, UR14 ;  /* 0x0000001f3f088899 */ /* 0x000fe6000801140e */
[----:B------:R-:W-:Y:S01]  /*1f30*/  @!P4 IADD3.X R53, R9, c[0x0][0x1c4], RZ, P0, !PT ;  /* 0x000071000935ca10 */ /* 0x000fe200007fe4ff */
[----:B------:R-:W-:Y:S02]  /*1f40*/  @!UP0 UIADD3.X UR8, UR10, UR12, UR8, UP2, UP1 ;  /* 0x0000000c0a088290 */ /* 0x000fe400097e2408 */
[----:B------:R-:W-:Y:S01]  /*1f50*/  VOTEU.ALL UP0, P6 ;  /* 0x00000000003f7886 */ /* 0x000fe20003000000 */
[----:B0-----:R-:W-:Y:S06]  /*1f60*/  CS2R R12, SRZ ;  /* 0x00000000000c7805 */ /* 0x001fec000001ff00 */
[----:B------:R0:W3:Y:S02]  /*1f70*/  @!P4 LDG.E.S8 R12, [R52.64] ;  /* 0x00000012340cc981 */ /* 0x0000e4000c1e1300 */
[----:B0-----:R-:W-:Y:S01]  /*1f80*/  @!P3 IADD3 R52, P1, P0, R35, UR9, R36 ;  /* 0x000000092334bc10 */ /* 0x001fe2000f83e024 */
[----:B------:R-:W-:Y:S03]  /*1f90*/  @!UP0 UIADD3 UR9, UP2, UP1, UR11, UR13, UR14 ;  /* 0x0000000d0b098290 */ /* 0x000fe6000f95e00e */
[----:B------:R-:W-:Y:S01]  /*1fa0*/  @!P3 IADD3.X R9, R25, UR8, R26, P1, P0 ;  /* 0x000000081909bc10 */ /* 0x000fe20008fe041a */
[----:B------:R-:W-:Y:S01]  /*1fb0*/  @!UP0 USHF.R.S32.HI UR8, URZ, 0x1f, UR14 ;  /* 0x0000001f3f088899 */ /* 0x000fe2000801140e */
[----:B------:R-:W-:Y:S01]  /*1fc0*/  @!P3 IADD3 R52, P0, R52, c[0x0][0x1c0], RZ ;  /* 0x000070003434ba10 */ /* 0x000fe20007f1e0ff */
[----:B------:R-:W-:Y:S02]  /*1fd0*/  UIADD3 UR14, UR14, 0x20, URZ ;  /* 0x000000200e0e7890 */ /* 0x000fe4000fffe03f */
[----:B------:R-:W-:Y:S01]  /*1fe0*/  @!UP0 UIADD3.X UR8, UR10, UR12, UR8, UP2, UP1 ;  /* 0x0000000c0a088290 */ /* 0x000fe200097e2408 */
[----:B------:R-:W-:Y:S05]  /*1ff0*/  @!P3 IADD3.X R53, R9, c[0x0][0x1c4], RZ, P0, !PT ;  /* 0x000071000935ba10 */ /* 0x000fea00007fe4ff */
[----:B------:R0:W4:Y:S02]  /*2000*/  @!P3 LDG.E.S8 R13, [R52.64] ;  /* 0x00000012340db981 */ /* 0x000124000c1e1300 */
[----:B0-----:R-:W-:Y:S04]  /*2010*/  @!P6 IADD3 R52, P1, P0, R44, UR9, R45 ;  /* 0x000000092c34ec10 */ /* 0x001fe8000f83e02d */
[----:B------:R-:W-:Y:S02]  /*2020*/  @!P6 IADD3.X R9, R31, UR8, R32, P1, P0 ;  /* 0x000000081f09ec10 */ /* 0x000fe40008fe0420 */
[----:B------:R-:W-:Y:S04]  /*2030*/  @!P6 IADD3 R52, P0, R52, c[0x0][0x1c0], RZ ;  /* 0x000070003434ea10 */ /* 0x000fe80007f1e0ff */
[----:B------:R-:W-:Y:S01]  /*2040*/  @!P6 IADD3.X R53, R9, c[0x0][0x1c4], RZ, P0, !PT ;  /* 0x000071000935ea10 */ /* 0x000fe200007fe4ff */
[----:B------:R-:W-:Y:S01]  /*2050*/  IMAD.MOV.U32 R9, RZ, RZ, RZ ;  /* 0x000000ffff097224 */ /* 0x000fe200078e00ff */
[----:B------:R-:W-:Y:S05]  /*2060*/  ISETP.GE.AND P0, PT, R34, c[0x0][0x178], PT ;  /* 0x00005e0022007a0c */ /* 0x000fea0003f06270 */
[----:B------:R-:W2:Y:S02]  /*2070*/  @!P6 LDG.E.S8 R9, [R52.64] ;  /* 0x000000123409e981 */ /* 0x000ea4000c1e1300 */
[-C--:B--2--5:R-:W-:Y:S02]  /*2080*/  IMAD R0, R9, R10.reuse, R0 ;  /* 0x0000000a09007224 */ /* 0x0a4fe400078e0200 */
[-C--:B------:R-:W-:Y:S02]  /*2090*/  IMAD R2, R11, R10.reuse, R2 ;  /* 0x0000000a0b027224 */ /* 0x080fe400078e0202 */
[CC--:B---3--:R-:W-:Y:S02]  /*20a0*/  IMAD R3, R12.reuse, R10.reuse, R3 ;  /* 0x0000000a0c037224 */ /* 0x0c8fe400078e0203 */
[----:B----4-:R-:W-:Y:S02]  /*20b0*/  IMAD R4, R13, R10, R4 ;  /* 0x0000000a0d047224 */ /* 0x010fe400078e0204 */
[-C--:B------:R-:W-:Y:S02]  /*20c0*/  IMAD R5, R9, R14.reuse, R5 ;  /* 0x0000000e09057224 */ /* 0x080fe400078e0205 */
[-C--:B------:R-:W-:Y:S02]  /*20d0*/  IMAD R6, R11, R14.reuse, R6 ;  /* 0x0000000e0b067224 */ /* 0x080fe400078e0206 */
[-C--:B------:R-:W-:Y:S02]  /*20e0*/  IMAD R7, R12, R14.reuse, R7 ;  /* 0x0000000e0c077224 */ /* 0x080fe400078e0207 */
[----:B------:R-:W-:Y:S01]  /*20f0*/  IMAD R8, R13, R14, R8 ;  /* 0x0000000e0d087224 */ /* 0x000fe200078e0208 */
[----:B------:R-:W-:-:S05]  /*2100*/  @!P0 BRA `(.L_x_172) ;  /* 0xffffef8000008947 */ /* 0x000fca000383ffff */
.L_x_163:
[----:B------:R-:W-:-:S04]  /*2110*/  UIADD3 UR15, UR15, 0x1, URZ ;  /* 0x000000010f0f7890 */ /* 0x000fc8000fffe03f */
[----:B------:R-:W-:-:S06]  /*2120*/  UISETP.GE.AND UP0, UPT, UR15, UR5, UPT ;  /* 0x000000050f00728c */ /* 0x000fcc000bf06270 */
[----:B------:R-:W-:-:S13]  /*2130*/  PLOP3.LUT P0, PT, PT, PT, UP0, 0x80, 0x0 ;  /* 0x000000000000781c */ /* 0x000fda0003f0f008 */
[----:B------:R-:W-:Y:S01]  /*2140*/  @P0 CALL.REL.NOINC `(.L_x_162) ;  /* 0x0000001000000944 */ /* 0x000fe20003c00000 */
[----:B------:R-:W-:Y:S05]  /*2150*/  BRA `(.L_x_173) ;  /* 0xffffedc000007947 */ /* 0x000fea000383ffff */
.L_x_162:
[----:B------:R-:W-:-:S04]  /*2160*/  UIADD3 UR16, UR16, 0x1, URZ ;  /* 0x0000000110107890 */ /* 0x000fc8000fffe03f */
[----:B------:R-:W-:-:S06]  /*2170*/  UISETP.GE.AND UP0, UPT, UR16, UR4, UPT ;  /* 0x000000041000728c */ /* 0x000fcc000bf06270 */
[----:B------:R-:W-:-:S13]  /*2180*/  PLOP3.LUT P0, PT, PT, PT, UP0, 0x80, 0x0 ;  /* 0x000000000000781c */ /* 0x000fda0003f0f008 */
[----:B------:R-:W-:Y:S01]  /*2190*/  @P0 CALL.REL.NOINC `(.L_x_161) ;  /* 0x0000001000000944 */ /* 0x000fe20003c00000 */
[----:B------:R-:W-:Y:S05]  /*21a0*/  BRA `(.L_x_174) ;  /* 0xffffec8000007947 */ /* 0x000fea000383ffff */
.L_x_161:
[----:B------:R-:W-:Y:S01]  /*21b0*/  ISETP.GE.AND P0, PT, R48, c[0x0][0x164], PT ;  /* 0x0000590030007a0c */ /* 0x000fe20003f06270 */
[----:B------:R-:W-:Y:S03]  /*21c0*/  BSSY B1, `(.L_x_175) ;  /* 0x0000111000017945 */ /* 0x000fe60003800000 */
[----:B------:R-:W-:-:S04]  /*21d0*/  ISETP.GE.OR P0, PT, R49, c[0x0][0x160], P0 ;  /* 0x0000580031007a0c */ /* 0x000fc80000706670 */
[----:B------:R-:W-:-:S13]  /*21e0*/  ISETP.GE.OR P0, PT, R23, c[0x0][0x168], P0 ;  /* 0x00005a0017007a0c */ /* 0x000fda0000706670 */
[----:B------:R-:W-:Y:S05]  /*21f0*/  @P0 BRA `(.L_x_176) ;  /* 0x000010d000000947 */ /* 0x000fea0003800000 */
[----:B------:R-:W-:-:S13]  /*2200*/  ISETP.NE.AND P0, PT, RZ, c[0x0][0x20c], PT ;  /* 0x00008300ff007a0c */ /* 0x000fda0003f05270 */
[----:B------:R-:W-:Y:S05]  /*2210*/  @!P0 BRA `(.L_x_177) ;  /* 0x00000a2000008947 */ /* 0x000fea0003800000 */
        /* <DEDUP_REMOVED lines=39> */
.L_x_179:
[----:B------:R-:W-:Y:S05]  /*2490*/  BSYNC B0 ;  /* 0x0000000000007941 */ /* 0x000fea0003800000 */
.L_x_178:
[----:B------:R-:W-:Y:S01]  /*24a0*/  IADD3 R15, R50, 0x1, RZ ;  /* 0x00000001320f7810 */ /* 0x000fe20007ffe0ff */
[----:B------:R-:W-:Y:S03]  /*24b0*/  BSSY B0, `(.L_x_180) ;  /* 0x0000027000007945 */ /* 0x000fe60003800000 */
[----:B------:R-:W-:-:S13]  /*24c0*/  ISETP.GE.AND P0, PT, R15, c[0x0][0x16c], PT ;  /* 0x00005b000f007a0c */ /* 0x000fda0003f06270 */
[----:B------:R-:W-:Y:S05]  /*24d0*/  @P0 BRA `(.L_x_181) ;  /* 0x0000024000000947 */ /* 0x000fea0003800000 */
[----:B------:R-:W-:Y:S01]  /*24e0*/  SHF.R.S32.HI R14, RZ, 0x1f, R15 ;  /* 0x0000001fff0e7819 */ /* 0x000fe2000001140f */
[----:B------:R-:W-:Y:S02]  /*24f0*/  IMAD R0, R48, c[0x0][0x1e0], RZ ;  /* 0x0000780030007a24 */ /* 0x000fe400078e02ff */
[----:B------:R-:W-:Y:S01]  /*2500*/  IMAD R9, R49, c[0x0][0x1e8], RZ ;  /* 0x00007a0031097a24 */ /* 0x000fe200078e02ff */
[----:B------:R-:W-:Y:S01]  /*2510*/  LEA.HI R14, R14, R15, RZ, 0x5 ;  /* 0x0000000f0e0e7211 */ /* 0x000fe200078f28ff */
[----:B------:R-:W-:Y:S01]  /*2520*/  IMAD.SHL.U32 R13, R23, 0x20, RZ ;  /* 0x00000020170d7824 */ /* 0x000fe200078e00ff */
[----:B0-----:R-:W-:Y:S02]  /*2530*/  SHF.R.S32.HI R11, RZ, 0x1f, R0 ;  /* 0x0000001fff0b7819 */ /* 0x001fe40000011400 */
        /* <DEDUP_REMOVED lines=30> */
.L_x_181:
[----:B------:R-:W-:Y:S05]  /*2720*/  BSYNC B0 ;  /* 0x0000000000007941 */ /* 0x000fea0003800000 */
.L_x_180:
        /* <DEDUP_REMOVED lines=40> */
.L_x_183:
[----:B------:R-:W-:Y:S05]  /*29b0*/  BSYNC B0 ;  /* 0x0000000000007941 */ /* 0x000fea0003800000 */
.L_x_182:
[----:B------:R-:W-:-:S04]  /*29c0*/  IADD3 R0, R50, 0x3, RZ ;  /* 0x0000000332007810 */ /* 0x000fc80007ffe0ff */
        /* <DEDUP_REMOVED lines=39> */
.L_x_177:
[----:B------:R-:W-:Y:S01]  /*2c40*/  ISETP.GE.AND P0, PT, R50, c[0x0][0x16c], PT ;  /* 0x00005b0032007a0c */ /* 0x000fe20003f06270 */
[----:B------:R-:W-:-:S12]  /*2c50*/  BSSY B0, `(.L_x_184) ;  /* 0x0000018000007945 */ /* 0x000fd80003800000 */
[----:B------:R-:W-:Y:S05]  /*2c60*/  @P0 BRA `(.L_x_185) ;  /* 0x0000016000000947 */ /* 0x000fea0003800000 */
[----:B------:R-:W-:Y:S01]  /*2c70*/  SHF.R.S32.HI R14, RZ, 0x1f, R50 ;  /* 0x0000001fff0e7819 */ /* 0x000fe20000011432 */
        /* <DEDUP_REMOVED lines=21> */
.L_x_185:
[----:B------:R-:W-:Y:S05]  /*2dd0*/  BSYNC B0 ;  /* 0x0000000000007941 */ /* 0x000fea0003800000 */
.L_x_184:
[----:B------:R-:W-:Y:S01]  /*2de0*/  IADD3 R14, R50, 0x1, RZ ;  /* 0x00000001320e7810 */ /* 0x000fe20007ffe0ff */
[----:B------:R-:W-:Y:S03]  /*2df0*/  BSSY B0, `(.L_x_186) ;  /* 0x0000019000007945 */ /* 0x000fe60003800000 */
[----:B------:R-:W-:-:S13]  /*2e00*/  ISETP.GE.AND P0, PT, R14, c[0x0][0x16c], PT ;  /* 0x00005b000e007a0c */ /* 0x000fda0003f06270 */
        /* <DEDUP_REMOVED lines=23> */
.L_x_187:
[----:B------:R-:W-:Y:S05]  /*2f80*/  BSYNC B0 ;  /* 0x0000000000007941 */ /* 0x000fea0003800000 */
.L_x_186:
[----:B0-----:R-:W-:Y:S01]  /*2f90*/  IADD3 R13, R50, 0x2, RZ ;  /* 0x00000002320d7810 */ /* 0x001fe20007ffe0ff */
[----:B------:R-:W-:Y:S03]  /*2fa0*/  BSSY B0, `(.L_x_188) ;  /* 0x0000019000007945 */ /* 0x000fe60003800000 */
[----:B------:R-:W-:-:S13]  /*2fb0*/  ISETP.GE.AND P0, PT, R13, c[0x0][0x16c], PT ;  /* 0x00005b000d007a0c */ /* 0x000fda0003f06270 */
        /* <DEDUP_REMOVED lines=23> */
.L_x_189:
[----:B------:R-:W-:Y:S05]  /*3130*/  BSYNC B0 ;  /* 0x0000000000007941 */ /* 0x000fea0003800000 */
.L_x_188:
[----:B------:R-:W-:-:S04]  /*3140*/  IADD3 R2, R50, 0x3, RZ ;  /* 0x0000000332027810 */ /* 0x000fc80007ffe0ff */
[----:B------:R-:W-:-:S13]  /*3150*/  ISETP.GE.AND P0, PT, R2, c[0x0][0x16c], PT ;  /* 0x00005b0002007a0c */ /* 0x000fda0003f06270 */
[----:B------:R-:W-:Y:S05]  /*3160*/  @P0 BRA `(.L_x_176) ;  /* 0x0000016000000947 */ /* 0x000fea0003800000 */
[----:B------:R-:W-:Y:S01]  /*3170*/  SHF.R.S32.HI R0, RZ, 0x1f, R2 ;  /* 0x0000001fff007819 */ /* 0x000fe20000011402 */
[----:B------:R-:W-:Y:S02]  /*3180*/  IMAD.SHL.U32 R23, R23, 0x20, RZ ;  /* 0x0000002017177824 */ /* 0x000fe400078e00ff */
[----:B------:R-:W-:Y:S01]  /*3190*/  IMAD R48, R48, c[0x0][0x1f8], RZ ;  /* 0x00007e0030307a24 */ /* 0x000fe200078e02ff */
[----:B------:R-:W-:Y:S01]  /*31a0*/  LEA.HI R9, R0, R2, RZ, 0x5 ;  /* 0x0000000200097211 */ /* 0x000fe200078f28ff */
[----:B------:R-:W-:Y:S01]  /*31b0*/  IMAD R49, R49, c[0x0][0x200], RZ ;  /* 0x0000800031317a24 */ /* 0x000fe200078e02ff */
[----:B0-----:R-:W-:Y:S01]  /*31c0*/  SHF.R.S32.HI R3, RZ, 0x1f, R23 ;  /* 0x0000001fff037819 */ /* 0x001fe20000011417 */
        /* <DEDUP_REMOVED lines=16> */
.L_x_176:
[----:B------:R-:W-:Y:S05]  /*32d0*/  BSYNC B1 ;  /* 0x0000000000017941 */ /* 0x000fea0003800000 */
.L_x_175:
[----:B------:R-:W-:-:S04]  /*32e0*/  ISETP.GE.AND P0, PT, R46, c[0x0][0x164], PT ;  /* 0x000059002e007a0c */ /* 0x000fc80003f06270 */
[----:B------:R-:W-:-:S04]  /*32f0*/  ISETP.GE.OR P0, PT, R47, c[0x0][0x160], P0 ;  /* 0x000058002f007a0c */ /* 0x000fc80000706670 */
[----:B------:R-:W-:-:S13]  /*3300*/  ISETP.GE.OR P0, PT, R24, c[0x0][0x168], P0 ;  /* 0x00005a0018007a0c */ /* 0x000fda0000706670 */
[----:B------:R-:W-:Y:S05]  /*3310*/  @P0 EXIT ;  /* 0x000000000000094d */ /* 0x000fea0003800000 */
[----:B------:R-:W-:-:S13]  /*3320*/  ISETP.NE.AND P0, PT, RZ, c[0x0][0x20c], PT ;  /* 0x00008300ff007a0c */ /* 0x000fda0003f05270 */
[----:B------:R-:W-:Y:S05]  /*3330*/  @!P0 BRA `(.L_x_190) ;  /* 0x00000a2000008947 */ /* 0x000fea0003800000 */
        /* <DEDUP_REMOVED lines=39> */
.L_x_192:
[----:B------:R-:W-:Y:S05]  /*35b0*/  BSYNC B0 ;  /* 0x0000000000007941 */ /* 0x000fea0003800000 */
.L_x_191:
[----:B0-----:R-:W-:Y:S01]  /*35c0*/  IADD3 R12, R50, 0x1, RZ ;  /* 0x00000001320c7810 */ /* 0x001fe20007ffe0ff */
        /* <DEDUP_REMOVED lines=39> */
.L_x_194:
[----:B------:R-:W-:Y:S05]  /*3840*/  BSYNC B0 ;  /* 0x0000000000007941 */ /* 0x000fea0003800000 */
.L_x_193:
        /* <DEDUP_REMOVED lines=40> */
.L_x_196:
[----:B------:R-:W-:Y:S05]  /*3ad0*/  BSYNC B0 ;  /* 0x0000000000007941 */ /* 0x000fea0003800000 */
.L_x_195:
[----:B------:R-:W-:-:S04]  /*3ae0*/  IADD3 R50, R50, 0x3, RZ ;  /* 0x0000000332327810 */ /* 0x000fc80007ffe0ff */
[----:B------:R-:W-:-:S13]  /*3af0*/  ISETP.GE.AND P0, PT, R50, c[0x0][0x16c], PT ;  /* 0x00005b0032007a0c */ /* 0x000fda0003f06270 */
[----:B------:R-:W-:Y:S05]  /*3b00*/  @P0 EXIT ;  /* 0x000000000000094d */ /* 0x000fea0003800000 */
        /* <DEDUP_REMOVED lines=37> */
.L_x_190:
[----:B------:R-:W-:Y:S01]  /*3d60*/  ISETP.GE.AND P0, PT, R50, c[0x0][0x16c], PT ;  /* 0x00005b0032007a0c */ /* 0x000fe20003f06270 */
[----:B------:R-:W-:-:S12]  /*3d70*/  BSSY B0, `(.L_x_197) ;  /* 0x0000018000007945 */ /* 0x000fd80003800000 */
        /* <DEDUP_REMOVED lines=23> */
.L_x_198:
[----:B------:R-:W-:Y:S05]  /*3ef0*/  BSYNC B0 ;  /* 0x0000000000007941 */ /* 0x000fea0003800000 */
.L_x_197:
        /* <DEDUP_REMOVED lines=26> */
.L_x_200:
[----:B------:R-:W-:Y:S05]  /*40a0*/  BSYNC B0 ;  /* 0x0000000000007941 */ /* 0x000fea0003800000 */
.L_x_199:
        /* <DEDUP_REMOVED lines=26> */
.L_x_202:
[----:B------:R-:W-:Y:S05]  /*4250*/  BSYNC B0 ;  /* 0x0000000000007941 */ /* 0x000fea0003800000 */
.L_x_201:
[----:B------:R-:W-:-:S04]  /*4260*/  IADD3 R50, R50, 0x3, RZ ;  /* 0x0000000332327810 */ /* 0x000fc80007ffe0ff */
[----:B------:R-:W-:-:S13]  /*4270*/  ISETP.GE.AND P0, PT, R50, c[0x0][0x16c], PT ;  /* 0x00005b0032007a0c */ /* 0x000fda0003f06270 */
[----:B------:R-:W-:Y:S05]  /*4280*/  @P0 EXIT ;  /* 0x000000000000094d */ /* 0x000fea0003800000 */
        /* <DEDUP_REMOVED lines=21> */
[----:B------:R-:W-:Y:S01]  /*43e0*/  STG.E [R2.64], R8 ;  /* 0x0000000802007986 */ /* 0x000fe2000c101912 */
[----:B------:R-:W-:Y:S05]  /*43f0*/  EXIT ;  /* 0x000000000000794d */ /* 0x000fea0003800000 */
        .weak           $__internal_2_$__cuda_sm20_div_s64
        .type           $__internal_2_$__cuda_sm20_div_s64,@function
        .size           $__internal_2_$__cuda_sm20_div_s64,(.L_x_645 - $__internal_2_$__cuda_sm20_div_s64)
$__internal_2_$__cuda_sm20_div_s64:
[----:B------:R-:W-:Y:S01]  /*4400*/  IADD3 R12, P1, RZ, -R8, RZ ;  /* 0x80000008ff0c7210 */ /* 0x000fe20007f3e0ff */
[----:B------:R-:W-:Y:S01]  /*4410*/  IMAD.MOV.U32 R11, RZ, RZ, RZ ;  /* 0x000000ffff0b7224 */ /* 0x000fe200078e00ff */
        /* <DEDUP_REMOVED lines=24> */
[----:B------:R-:W-:Y:S02]  /*45a0*/  IADD3 R5, P0, RZ, -R4, RZ ;  /* 0x80000004ff057210 */ /* 0x000fe40007f1e0ff */
[----:B------:R-:W-:Y:S01]  /*45b0*/  IADD3 R2, P1, RZ, -R10, RZ ;  /* 0x8000000aff027210 */ /* 0x000fe20007f3e0ff */
[----:B------:R-:W-:Y:S02]  /*45c0*/  IMAD R0, R3, R12, R0 ;  /* 0x0000000c03007224 */ /* 0x000fe400078e0200 */
[----:B------:R-:W-:-:S04]  /*45d0*/  IMAD.HI.U32 R16, R17, R5, RZ ;  /* 0x0000000511107227 */ /* 0x000fc800078e00ff */
[----:B------:R-:W-:Y:S01]  /*45e0*/  IMAD.X R0, RZ, RZ, ~R0, P0 ;  /* 0x000000ffff007224 */ /* 0x000fe200000e0e00 */
[----:B------:R-:W-:-:S03]  /*45f0*/  ISETP.GE.AND P0, PT, R9, RZ, PT ;  /* 0x000000ff0900720c */ /* 0x000fc60003f06270 */
[----:B------:R-:W-:Y:S01]  /*4600*/  IMAD.WIDE.U32 R16, P4, R17, R0, R16 ;  /* 0x0000000011107225 */ /* 0x000fe20007880010 */
[----:B------:R-:W-:-:S03]  /*4610*/  SEL R2, R2, R10, !P0 ;  /* 0x0000000a02027207 */ /* 0x000fc60004000000 */
[C---:B------:R-:W-:Y:S02]  /*4620*/  IMAD R4, R3.reuse, R0, RZ ;  /* 0x0000000003047224 */ /* 0x040fe400078e02ff */
[----:B------:R-:W-:-:S04]  /*4630*/  IMAD.HI.U32 R5, P3, R3, R5, R16 ;  /* 0x0000000503057227 */ /* 0x000fc80007860010 */
[----:B------:R-:W-:Y:S01]  /*4640*/  IMAD.HI.U32 R0, R3, R0, RZ ;  /* 0x0000000003007227 */ /* 0x000fe200078e00ff */
[----:B------:R-:W-:-:S03]  /*4650*/  IADD3 R4, P2, R4, R5, RZ ;  /* 0x0000000504047210 */ /* 0x000fc60007f5e0ff */
[----:B------:R-:W-:Y:S02]  /*4660*/  IMAD.X R5, RZ, RZ, ~R9, P1 ;  /* 0x000000ffff057224 */ /* 0x000fe400008e0e09 */
[----:B------:R-:W-:Y:S02]  /*4670*/  IMAD.X R3, R0, 0x1, R3, P4 ;  /* 0x0000000100037824 */ /* 0x000fe400020e0603 */
[----:B------:R-:W-:Y:S01]  /*4680*/  IMAD.HI.U32 R10, R4, R2, RZ ;  /* 0x00000002040a7227 */ /* 0x000fe200078e00ff */
[----:B------:R-:W-:Y:S02]  /*4690*/  SEL R0, R5, R9, !P0 ;  /* 0x0000000905007207 */ /* 0x000fe40004000000 */
[----:B------:R-:W-:-:S03]  /*46a0*/  IADD3.X R3, RZ, RZ, R3, P2, P3 ;  /* 0x000000ffff037210 */ /* 0x000fc600017e6403 */
        /* <DEDUP_REMOVED lines=25> */
[-C--:B------:R-:W-:Y:S02]  /*4840*/  IADD3.X R3, RZ, R2.reuse, RZ, P1, !PT ;  /* 0x00000002ff037210 */ /* 0x080fe40000ffe4ff */
[----:B------:R-:W-:Y:S02]  /*4850*/  SEL R0, R0, R5, P0 ;  /* 0x0000000500007207 */ /* 0x000fe40000000000 */
[----:B------:R-:W-:Y:S02]  /*4860*/  SEL R3, R3, R2, P0 ;  /* 0x0000000203037207 */ /* 0x000fe40000000000 */
[----:B------:R-:W-:Y:S02]  /*4870*/  LOP3.LUT R4, R7, R9, RZ, 0x3c, !PT ;  /* 0x0000000907047212 */ /* 0x000fe400078e3cff */
[----:B------:R-:W-:-:S02]  /*4880*/  IADD3 R2, P1, RZ, -R0, RZ ;  /* 0x80000000ff027210 */ /* 0x000fc40007f3e0ff */
[----:B------:R-:W-:Y:S02]  /*4890*/  ISETP.NE.U32.AND P0, PT, R8, RZ, PT ;  /* 0x000000ff0800720c */ /* 0x000fe40003f05070 */
[----:B------:R-:W-:Y:S01]  /*48a0*/  ISETP.GE.AND P2, PT, R4, RZ, PT ;  /* 0x000000ff0400720c */ /* 0x000fe20003f46270 */
[----:B------:R-:W-:Y:S01]  /*48b0*/  IMAD.X R4, RZ, RZ, ~R3, P1 ;  /* 0x000000ffff047224 */ /* 0x000fe200008e0e03 */
[----:B------:R-:W-:Y:S01]  /*48c0*/  ISETP.NE.AND.EX P0, PT, R7, RZ, PT, P0 ;  /* 0x000000ff0700720c */ /* 0x000fe20003f05300 */
[----:B------:R-:W-:Y:S01]  /*48d0*/  IMAD.MOV.U32 R7, RZ, RZ, 0x0 ;  /* 0x00000000ff077424 */ /* 0x000fe200078e00ff */
[----:B------:R-:W-:Y:S02]  /*48e0*/  SEL R2, R2, R0, !P2 ;  /* 0x0000000002027207 */ /* 0x000fe40005000000 */
[----:B------:R-:W-:Y:S02]  /*48f0*/  SEL R4, R4, R3, !P2 ;  /* 0x0000000304047207 */ /* 0x000fe40005000000 */
[----:B------:R-:W-:-:S02]  /*4900*/  SEL R2, R2, 0xffffffff, P0 ;  /* 0xffffffff02027807 */ /* 0x000fc40000000000 */
[----:B------:R-:W-:Y:S01]  /*4910*/  SEL R4, R4, 0xffffffff, P0 ;  /* 0xffffffff04047807 */ /* 0x000fe20000000000 */
[----:B------:R-:W-:Y:S06]  /*4920*/  RET.REL.NODEC R6 `(_ZN7cutlass9reference6device6kernel11Conv2dDgradIaNS_6layout12TensorNCxHWxILi32EEEaNS4_12TensorCxRSKxILi32EEEiS6_iiNS_16NumericConverterIiiLNS_15FloatRoundStyleE2EEENS_12multiply_addIiiiEELi2ELi4ELi16ELi8EEEvNS_4conv17Conv2dProblemSizeENS_9TensorRefIT_T0_EENSG_IT1_T2_EENSG_IT3_T4_EESP_T5_SQ_) ;  /* 0xffffb6d006007950 */ /* 0x000fec0003c3ffff */
.L_x_203:
        /* <DEDUP_REMOVED lines=13> */
.L_x_645:


//--------------------- .text._ZN7cutlass9reference6device6kernel11Conv2dFpropIaNS_6layout12TensorNCxHWxILi32EEEaNS4_12TensorCxRSKxILi32EEEiS6_iiNS_16NumericConverterIiiLNS_15FloatRoundStyleE2EEENS_12multiply_addIiiiEELi4ELi4ELi16ELi8EEEvNS_4conv17Conv2dProblemSizeENS_9TensorRefIT_T0_EENSG_IT1_T2_EENSG_IT3_T4_EESP_T5_SQ_ --------------------------
	.section	.text._ZN7cutlass9reference6device6kernel11Conv2dFpropIaNS_6layout12TensorNCxHWxILi32EEEaNS4_12TensorCxRSKxILi32EEEiS6_iiNS_16NumericConverterIiiLNS_15FloatRoundStyleE2EEENS_12multiply_addIiiiEELi4ELi4ELi16ELi8EEEvNS_4conv17Conv2dProblemSizeENS_9TensorRefIT_T0_EENSG_IT1_T2_EENSG_IT3_T4_EESP_T5_SQ_,"ax",@progbits
	.sectioninfo	@"SHI_REGISTERS=88"
	.align	128
        .global         _ZN7cutlass9reference6device6kernel11Conv2dFpropIaNS_6layout12TensorNCxHWxILi32EEEaNS4_12TensorCxRSKxILi32EEEiS6_iiNS_16NumericConverterIiiLNS_15FloatRoundStyleE2EEENS_12multiply_addIiiiEELi4ELi4ELi16ELi8EEEvNS_4conv17Conv2dProblemSizeENS_9TensorRefIT_T0_EENSG_IT1_T2_EENSG_IT3_T4_EESP_T5_SQ_
        .type           _ZN7cutlass9reference6device6kernel11Conv2dFpropIaNS_6layout12TensorNCxHWxILi32EEEaNS4_12TensorCxRSKxILi32EEEiS6_iiNS_16NumericConverterIiiLNS_15FloatRoundStyleE2EEENS_12multiply_addIiiiEELi4ELi4ELi16ELi8EEEvNS_4conv17Conv2dProblemSizeENS_9TensorRefIT_T0_EENSG_IT1_T2_EENSG_IT3_T4_EESP_T5_SQ_,@function
        .size           _ZN7cutlass9reference6device6kernel11Conv2dFpropIaNS_6layout12TensorNCxHWxILi32EEEaNS4_12TensorCxRSKxILi32EEEiS6_iiNS_16NumericConverterIiiLNS_15FloatRoundStyleE2EEENS_12multiply_addIiiiEELi4ELi4ELi16ELi8EEEvNS_4conv17Conv2dProblemSizeENS_9TensorRefIT_T0_EENSG_IT1_T2_EENSG_IT3_T4_EESP_T5_SQ_,(.L_x_646 - _ZN7cutlass9reference6device6kernel11Conv2dFpropIaNS_6layout12TensorNCxHWxILi32EEEaNS4_12TensorCxRSKxILi32EEEiS6_iiNS_16NumericConverterIiiLNS_15FloatRoundStyleE2EEENS_12multiply_addIiiiEELi4ELi4ELi16ELi8EEEvNS_4conv17Conv2dProblemSizeENS_9TensorRefIT_T0_EENSG_IT1_T2_EENSG_IT3_T4_EESP_T5_SQ_)
        .other          _ZN7cutlass9reference6device6kernel11Conv2dFpropIaNS_6layout12TensorNCxHWxILi32EEEaNS4_12TensorCxRSKxILi32EEEiS6_iiNS_16NumericConverterIiiLNS_15FloatRoundStyleE2EEENS_12multiply_addIiiiEELi4ELi4ELi16ELi8EEEvNS_4conv17Conv2dProblemSizeENS_9TensorRefIT_T0_EENSG_IT1_T2_EENSG_IT3_T4_EESP_T5_SQ_,@"STO_CUDA_ENTRY STV_DEFAULT"
_ZN7cutlass9reference6device6kernel11Conv2dFpropIaNS_6layout12TensorNCxHWxILi32EEEaNS4_12TensorCxRSKxILi32EEEiS6_iiNS_16NumericConverterIiiLNS_15FloatRoundStyleE2EEENS_12multiply_addIiiiEELi4ELi4ELi16ELi8EEEvNS_4conv17Conv2dProblemSizeENS_9TensorRefIT_T0_EENSG_IT1_T2_EENSG_IT3_T4_EESP_T5_SQ_:
.text._ZN7cutlass9reference6device6kernel11Conv2dFpropIaNS_6layout12TensorNCxHWxILi32EEEaNS4_12TensorCxRSKxILi32EEEiS6_iiNS_16NumericConverterIiiLNS_15FloatRoundStyleE2EEENS_12multiply_addIiiiEELi4ELi4ELi16ELi8EEEvNS_4conv17Conv2dProblemSizeENS_9TensorRefIT_T0_EENSG_IT1_T2_EENSG_IT3_T4_EESP_T5_SQ_:
[----:B------:R-:W-:Y:S02]  /*0000*/  MOV R1, c[0x0][0x28] ;  /* 0x00000a0000017a02 */ /* 0x000fe40000000f00 */
[----:B------:R-:W0:Y:S01]  /*0010*/  S2R R0, SR_TID.X ;  /* 0x0000000000007919 */ /* 0x000e220000002100 */
[----:B------:R-:W-:Y:S01]  /*0020*/  HFMA2.MMA R3, -RZ, RZ, 0, 0 ;  /* 0x00000000ff037435 */ /* 0x000fe200000001ff */
        /* <DEDUP_REMOVED lines=17> */
[----:B------:R-:W-:Y:S05]  /*0140*/  CALL.REL.NOINC `($__internal_3_$__cuda_sm20_div_s64) ;  /* 0x000072a000007944 */ /* 0x000fea0003c00000 */
        /* <DEDUP_REMOVED lines=8> */
.L_x_205:
        /* <DEDUP_REMOVED lines=21> */
.L_x_206:
[----:B------:R-:W-:Y:S05]  /*0320*/  BSYNC B0 ;  /* 0x0000000000007941 */ /* 0x000fea0003800000 */
.L_x_204:
[----:B------:R-:W-:Y:S01]  /*0330*/  LOP3.LUT R0, R9, UR5, RZ, 0xfc, !PT ;  /* 0x0000000509007c12 */ /* 0x000fe2000f8efcff */
[----:B------:R-:W-:Y:S03]  /*0340*/  BSSY B0, `(.L_x_207) ;  /* 0x000001f000007945 */ /* 0x000fe60003800000 */
[----:B------:R-:W-:-:S13]  /*0350*/  ISETP.NE.U32.AND P0, PT, R0, RZ, PT ;  /* 0x000000ff0000720c */ /* 0x000fda0003f05070 */
[----:B------:R-:W-:Y:S05]  /*0360*/  @!P0 BRA `(.L_x_208) ;  /* 0x0000008000008947 */ /* 0x000fea0003800000 */
[----:B------:R-:W-:Y:S01]  /*0370*/  IMAD.MOV.U32 R8, RZ, RZ, c[0x0][0x174] ;  /* 0x00005d00ff087624 */ /* 0x000fe200078e00ff */
[----:B------:R-:W-:Y:S02]  /*0380*/  MOV R7, UR5 ;  /* 0x0000000500077c02 */ /* 0x000fe40008000f00 */
[----:B------:R-:W-:Y:S02]  /*0390*/  MOV R6, 0x3b0 ;  /* 0x000003b000067802 */ /* 0x000fe40000000f00 */
[----:B------:R-:W-:Y:S05]  /*03a0*/  CALL.REL.NOINC `($__internal_3_$__cuda_sm20_div_s64) ;  /* 0x0000704000007944 */ /* 0x000fea0003c00000 */
[----:B------:R-:W-:Y:S02]  /*03b0*/  IADD3 R57, -R66, RZ, RZ ;  /* 0x000000ff42397210 */ /* 0x000fe40007ffe1ff */
[----:B------:R-:W-:-:S03]  /*03c0*/  MOV R72, R66 ;  /* 0x0000004200487202 */ /* 0x000fc60000000f00 */
[----:B------:R-:W-:Y:S01]  /*03d0*/  IMAD R57, R57, c[0x0][0x174], R14 ;  /* 0x00005d0039397a24 */ /* 0x000fe200078e020e */
[----:B------:R-:W-:Y:S05]  /*03e0*/  BRA `(.L_x_209) ;  /* 0x0000014000007947 */ /* 0x000fea0003800000 */
.L_x_208:
        /* <DEDUP_REMOVED lines=20> */
.L_x_209:
[----:B------:R-:W-:Y:S05]  /*0530*/  BSYNC B0 ;  /* 0x0000000000007941 */ /* 0x000fea0003800000 */
.L_x_207:
        /* <DEDUP_REMOVED lines=22> */
.L_x_211:
        /* <DEDUP_REMOVED lines=21> */
.L_x_212:
[----:B------:R-:W-:Y:S05]  /*07f0*/  BSYNC B0 ;  /* 0x0000000000007941 */ /* 0x000fea0003800000 */
.L_x_210:
        /* <DEDUP_REMOVED lines=8> */
[----:B------:R-:W-:Y:S05]  /*0880*/  CALL.REL.NOINC `($__internal_3_$__cuda_sm20_div_s64) ;  /* 0x00006b6000007944 */ /* 0x000fea0003c00000 */
[----:B------:R-:W-:Y:S02]  /*0890*/  IADD3 R3, -R66, RZ, RZ ;  /* 0x000000ff42037210 */ /* 0x000fe40007ffe1ff */
[----:B------:R-:W-:-:S03]  /*08a0*/  MOV R70, R66 ;  /* 0x0000004200467202 */ /* 0x000fc60000000f00 */
[----:B------:R-:W-:Y:S01]  /*08b0*/  IMAD R58, R3, c[0x0][0x174], R58 ;  /* 0x00005d00033a7a24 */ /* 0x000fe200078e023a */
[----:B------:R-:W-:Y:S05]  /*08c0*/  BRA `(.L_x_215) ;  /* 0x0000014000007947 */ /* 0x000fea0003800000 */
.L_x_214:
        /* <DEDUP_REMOVED lines=20> */
.L_x_215:
[----:B------:R-:W-:Y:S05]  /*0a10*/  BSYNC B0 ;  /* 0x0000000000007941 */ /* 0x000fea0003800000 */
.L_x_213:
        /* <DEDUP_REMOVED lines=22> */
.L_x_217:
        /* <DEDUP_REMOVED lines=21> */
.L_x_218:
[----:B------:R-:W-:Y:S05]  /*0cd0*/  BSYNC B0 ;  /* 0x0000000000007941 */ /* 0x000fea0003800000 */
.L_x_216:
        /* <DEDUP_REMOVED lines=12> */
.L_x_220:
        /* <DEDUP_REMOVED lines=20> */
.L_x_221:
[----:B------:R-:W-:Y:S05]  /*0ee0*/  BSYNC B0 ;  /* 0x0000000000007941 */ /* 0x000fea0003800000 */
.L_x_219:
        /* <DEDUP_REMOVED lines=22> */
.L_x_223:
        /* <DEDUP_REMOVED lines=21> */
.L_x_224:
[----:B------:R-:W-:Y:S05]  /*11a0*/  BSYNC B0 ;  /* 0x0000000000007941 */ /* 0x000fea0003800000 */
.L_x_222:
        /* <DEDUP_REMOVED lines=9> */
[----:B------:R-:W-:-:S05]  /*1240*/  IADD3 R3, -R66, RZ, RZ ;  /* 0x000000ff42037210 */ /* 0x000fca0007ffe1ff */
[----:B------:R-:W-:Y:S01]  /*1250*/  IMAD R60, R3, c[0x0][0x174], R60 ;  /* 0x00005d00033c7a24 */ /* 0x000fe200078e023c */
[----:B------:R-:W-:Y:S05]  /*1260*/  BRA `(.L_x_227) ;  /* 0x0000014000007947 */ /* 0x000fea0003800000 */
.L_x_226:
        /* <DEDUP_REMOVED lines=20> */
.L_x_227:
[----:B------:R-:W-:Y:S05]  /*13b0*/  BSYNC B0 ;  /* 0x0000000000007941 */ /* 0x000fea0003800000 */
.L_x_225:
[----:B------:R-:W-:Y:S01]  /*13c0*/  IABS R17, c[0x0][0x1a4] ;  /* 0x0000690000117a13 */ /* 0x000fe20000000000 */
[----:B------:R-:W0:Y:S01]  /*13d0*/  S2R R64, SR_CTAID.Y ;  /* 0x0000000000407919 */ /* 0x000e220000002600 */
[----:B------:R-:W-:Y:S01]  /*13e0*/  IABS R2, c[0x0][0x16c] ;  /* 0x00005b0000027a13 */ /* 0x000fe20000000000 */
[----:B------:R-:W-:Y:S01]  /*13f0*/  ULDC UR5, c[0x0][0x16c] ;  /* 0x00005b0000057ab9 */ /* 0x000fe20000000800 */
[----:B------:R-:W1:Y:S01]  /*1400*/  I2F.RP R3, R17 ;  /* 0x0000001100037306 */ /* 0x000e620000209400 */
[----:B------:R-:W-:Y:S01]  /*1410*/  ULDC UR4, c[0x0][0x1a4] ;  /* 0x0000690000047ab9 */ /* 0x000fe20000000800 */
[----:B------:R-:W-:Y:S01]  /*1420*/  IMAD.MOV.U32 R16, RZ, RZ, RZ ;  /* 0x000000ffff107224 */ /* 0x000fe200078e00ff */
[----:B------:R-:W-:Y:S01]  /*1430*/  ULOP3.LUT UR4, UR5, UR4, URZ, 0x3c, !UPT ;  /* 0x0000000405047292 */ /* 0x000fe2000f8e3c3f */
[----:B------:R-:W-:Y:S01]  /*1440*/  CS2R R14, SRZ ;  /* 0x00000000000e7805 */ /* 0x000fe2000001ff00 */
[----:B------:R-:W-:Y:S01]  /*1450*/  ULDC.64 UR10, c[0x0][0x118] ;  /* 0x00004600000a7ab9 */ /* 0x000fe20000000a00 */
[----:B------:R-:W-:Y:S01]  /*1460*/  CS2R R12, SRZ ;  /* 0x00000000000c7805 */ /* 0x000fe2000001ff00 */
[----:B------:R-:W-:Y:S01]  /*1470*/  CS2R R10, SRZ ;  /* 0x00000000000a7805 */ /* 0x000fe2000001ff00 */
[----:B------:R-:W-:Y:S01]  /*1480*/  CS2R R8, SRZ ;  /* 0x0000000000087805 */ /* 0x000fe2000001ff00 */
[----:B------:R-:W-:Y:S01]  /*1490*/  ISETP.LE.AND P1, PT, RZ, UR4, PT ;  /* 0x00000004ff007c0c */ /* 0x000fe2000bf23270 */
[----:B------:R-:W-:Y:S01]  /*14a0*/  CS2R R6, SRZ ;  /* 0x0000000000067805 */ /* 0x000fe2000001ff00 */
[----:B-1----:R-:W1:Y:S02]  /*14b0*/  MUFU.RCP R4, R3 ;  /* 0x0000000300047308 */ /* 0x002e640000001000 */
[----:B-1----:R-:W-:Y:S01]  /*14c0*/  IADD3 R4, R4, 0xffffffe, RZ ;  /* 0x0ffffffe04047810 */ /* 0x002fe20007ffe0ff */
[----:B------:R-:W0:Y:S05]  /*14d0*/  S2R R3, SR_TID.Y ;  /* 0x0000000000037919 */ /* 0x000e2a0000002200 */
[----:B------:R-:W1:Y:S02]  /*14e0*/  F2I.FTZ.U32.TRUNC.NTZ R5, R4 ;  /* 0x0000000400057305 */ /* 0x000e64000021f000 */
[----:B-1----:R-:W-:-:S02]  /*14f0*/  IMAD.MOV R0, RZ, RZ, -R5 ;  /* 0x000000ffff007224 */ /* 0x002fc400078e0a05 */
[----:B------:R-:W-:Y:S02]  /*1500*/  IMAD.MOV.U32 R4, RZ, RZ, RZ ;  /* 0x000000ffff047224 */ /* 0x000fe400078e00ff */
[----:B------:R-:W-:Y:S01]  /*1510*/  IMAD R19, R0, R17, RZ ;  /* 0x0000001100137224 */ /* 0x000fe200078e02ff */
[----:B0-----:R-:W-:-:S03]  /*1520*/  LEA R64, R64, R3, 0x3 ;  /* 0x0000000340407211 */ /* 0x001fc600078e18ff */
[----:B------:R-:W-:-:S04]  /*1530*/  IMAD.HI.U32 R19, R5, R19, R4 ;  /* 0x0000001305137227 */ /* 0x000fc800078e0004 */
[----:B------:R-:W-:Y:S02]  /*1540*/  IMAD.MOV.U32 R5, RZ, RZ, RZ ;  /* 0x000000ffff057224 */ /* 0x000fe400078e00ff */
[----:B------:R-:W-:-:S04]  /*1550*/  IMAD.HI.U32 R54, R19, R2, RZ ;  /* 0x0000000213367227 */ /* 0x000fc800078e00ff */
[----:B------:R-:W-:Y:S01]  /*1560*/  IMAD.SHL.U32 R64, R64, 0x4, RZ ;  /* 0x0000000440407824 */ /* 0x000fe200078e00ff */
[----:B------:R-:W-:-:S05]  /*1570*/  IADD3 R0, -R54, RZ, RZ ;  /* 0x000000ff36007210 */ /* 0x000fca0007ffe1ff */
[----:B------:R-:W-:Y:S02]  /*1580*/  IMAD R0, R17, R0, R2 ;  /* 0x0000000011007224 */ /* 0x000fe400078e0202 */
[----:B------:R-:W-:-:S03]  /*1590*/  IMAD.MOV.U32 R2, RZ, RZ, c[0x0][0x17c] ;  /* 0x00005f00ff027624 */ /* 0x000fc600078e00ff */
[----:B------:R-:W-:Y:S02]  /*15a0*/  ISETP.GT.U32.AND P0, PT, R17, R0, PT ;  /* 0x000000001100720c */ /* 0x000fe40003f04070 */
[----:B------:R-:W-:Y:S02]  /*15b0*/  ISETP.GE.AND P3, PT, R2, 0x1, PT ;  /* 0x000000010200780c */ /* 0x000fe40003f66270 */
[----:B------:R-:W-:-:S09]  /*15c0*/  CS2R R2, SRZ ;  /* 0x0000000000027805 */ /* 0x000fd2000001ff00 */
[----:B------:R-:W-:Y:S01]  /*15d0*/  @!P0 IMAD.IADD R0, R0, 0x1, -R17 ;  /* 0x0000000100008824 */ /* 0x000fe200078e0a11 */
[----:B------:R-:W-:-:S04]  /*15e0*/  @!P0 IADD3 R54, R54, 0x1, RZ ;  /* 0x0000000136368810 */ /* 0x000fc80007ffe0ff */
[----:B------:R-:W-:Y:S01]  /*15f0*/  ISETP.GE.U32.AND P2, PT, R0, R17, PT ;  /* 0x000000110000720c */ /* 0x000fe20003f46070 */
[----:B------:R-:W-:-:S12]  /*1600*/  HFMA2.MMA R0, -RZ, RZ, 0, 0 ;  /* 0x00000000ff007435 */ /* 0x000fd800000001ff */
[----:B------:R-:W-:-:S04]  /*1610*/  @P2 IADD3 R54, R54, 0x1, RZ ;  /* 0x0000000136362810 */ /* 0x000fc80007ffe0ff */
[----:B------:R-:W-:Y:S01]  /*1620*/  @!P1 IADD3 R54, -R54, RZ, RZ ;  /* 0x000000ff36369210 */ /* 0x000fe20007ffe1ff */
[----:B------:R-:W-:Y:S05]  /*1630*/  @!P3 BRA `(.L_x_228) ;  /* 0x000019000000b947 */ /* 0x000fea0003800000 */
[----:B------:R-:W-:Y:S01]  /*1640*/  IABS R18, c[0x0][0x178] ;  /* 0x00005e0000127a13 */ /* 0x000fe20000000000 */
[----:B------:R-:W-:Y:S01]  /*1650*/  UMOV UR9, URZ ;  /* 0x0000003f00097c82 */ /* 0x000fe20008000000 */
[----:B------:R-:W-:Y:S01]  /*1660*/  LOP3.LUT R53, RZ, c[0x0][0x1a4], RZ, 0x33, !PT ;  /* 0x00006900ff357a12 */ /* 0x000fe200078e33ff */
[----:B------:R-:W-:Y:S02]  /*1670*/  ULDC UR7, c[0x0][0x180] ;  /* 0x0000600000077ab9 */ /* 0x000fe40000000800 */
[----:B------:R-:W-:Y:S01]  /*1680*/  IMAD.HI.U32 R19, R19, R18, RZ ;  /* 0x0000001213137227 */ /* 0x000fe200078e00ff */
[----:B------:R-:W-:-:S03]  /*1690*/  ULDC UR6, c[0x0][0x17c] ;  /* 0x00005f0000067ab9 */ /* 0x000fc60000000800 */
[----:B------:R-:W-:-:S04]  /*16a0*/  IMAD.MOV R16, RZ, RZ, -R19 ;  /* 0x000000ffff107224 */ /* 0x000fc800078e0a13 */
[----:B------:R-:W-:Y:S02]  /*16b0*/  IMAD R18, R17, R16, R18 ;  /* 0x0000001011127224 */ /* 0x000fe400078e0212 */
[----:B------:R-:W-:-:S03]  /*16c0*/  IMAD.MOV.U32 R16, RZ, RZ, c[0x0][0x178] ;  /* 0x00005e00ff107624 */ /* 0x000fc600078e00ff */
[----:B------:R-:W-:Y:S02]  /*16d0*/  ISETP.GT.U32.AND P0, PT, R17, R18, PT ;  /* 0x000000121100720c */ /* 0x000fe40003f04070 */
[----:B------:R-:W-:-:S04]  /*16e0*/  LOP3.LUT R16, R16, c[0x0][0x1a4], RZ, 0x3c, !PT ;  /* 0x0000690010107a12 */ /* 0x000fc800078e3cff */
[----:B------:R-:W-:Y:S01]  /*16f0*/  ISETP.GE.AND P1, PT, R16, RZ, PT ;  /* 0x000000ff1000720c */ /* 0x000fe20003f26270 */
[----:B------:R-:W-:-:S06]  /*1700*/  IMAD.MOV.U32 R16, RZ, RZ, RZ ;  /* 0x000000ffff107224 */ /* 0x000fcc00078e00ff */
[----:B------:R-:W-:Y:S01]  /*1710*/  @!P0 IMAD.IADD R18, R18, 0x1, -R17 ;  /* 0x0000000112128824 */ /* 0x000fe200078e0a11 */
[----:B------:R-:W-:Y:S02]  /*1720*/  @!P0 IADD3 R19, R19, 0x1, RZ ;  /* 0x0000000113138810 */ /* 0x000fe40007ffe0ff */
[----:B------:R-:W-:Y:S02]  /*1730*/  ISETP.NE.AND P0, PT, RZ, c[0x0][0x1a4], PT ;  /* 0x00006900ff007a0c */ /* 0x000fe40003f05270 */
[----:B------:R-:W-:Y:S02]  /*1740*/  ISETP.GE.U32.AND P2, PT, R18, R17, PT ;  /* 0x000000111200720c */ /* 0x000fe40003f46070 */
[----:B------:R-:W-:-:S11]  /*1750*/  SEL R54, R53, R54, !P0 ;  /* 0x0000003635367207 */ /* 0x000fd60004000000 */
[----:B------:R-:W-:-:S05]  /*1760*/  @P2 IADD3 R19, R19, 0x1, RZ ;  /* 0x0000000113132810 */ /* 0x000fca0007ffe0ff */
[----:B------:R-:W-:-:S05]  /*1770*/  @!P1 IMAD.MOV R19, RZ, RZ, -R19 ;  /* 0x000000ffff139224 */ /* 0x000fca00078e0a13 */
[----:B------:R-:W-:Y:S02]  /*1780*/  SEL R53, R53, R19, !P0 ;  /* 0x0000001335357207 */ /* 0x000fe40004000000 */
.L_x_241:
[----:B------:R-:W-:-:S04]  /*1790*/  MOV R17, c[0x0][0x180] ;  /* 0x0000600000117a02 */ /* 0x000fc80000000f00 */
[----:B------:R-:W-:-:S13]  /*17a0*/  ISETP.GE.AND P0, PT, R17, 0x1, PT ;  /* 0x000000011100780c */ /* 0x000fda0003f06270 */
[----:B01----:R-:W-:Y:S05]  /*17b0*/  @!P0 BRA `(.L_x_229) ;  /* 0x0000173000008947 */ /* 0x003fea0003800000 */
[----:B------:R-:W-:Y:S01]  /*17c0*/  IMAD.MOV.U32 R17, RZ, RZ, c[0x0][0x19c] ;  /* 0x00006700ff117624 */ /* 0x000fe200078e00ff */
[----:B------:R-:W-:Y:S01]  /*17d0*/  LOP3.LUT R18, RZ, UR9, RZ, 0x33, !PT ;  /* 0x00000009ff127c12 */ /* 0x000fe2000f8e33ff */
[----:B------:R-:W-:Y:S01]  /*17e0*/  IMAD.MOV.U32 R27, RZ, RZ, c[0x0][0x18c] ;  /* 0x00006300ff1b7624 */ /* 0x000fe200078e00ff */
[----:B------:R-:W-:Y:S01]  /*17f0*/  UMOV UR8, URZ ;  /* 0x0000003f00087c82 */ /* 0x000fe20008000000 */
[----:B------:R-:W-:Y:S01]  /*1800*/  IMAD R26, R67, c[0x0][0x1b8], RZ ;  /* 0x00006e00431a7a24 */ /* 0x000fe200078e02ff */
[----:B------:R-:W-:Y:S01]  /*1810*/  ISETP.NE.AND P0, PT, R17, 0x1, PT ;  /* 0x000000011100780c */ /* 0x000fe20003f05270 */
[-C--:B------:R-:W-:Y:S01]  /*1820*/  IMAD R32, R72, R27.reuse, -c[0x0][0x184] ;  /* 0x8000610048207624 */ /* 0x080fe200078e021b */
[----:B------:R-:W-:Y:S01]  /*1830*/  IADD3 R18, R18, c[0x0][0x17c], RZ ;  /* 0x00005f0012127a10 */ /* 0x000fe20007ffe0ff */
[-C--:B------:R-:W-:Y:S01]  /*1840*/  IMAD R35, R66, R27.reuse, -c[0x0][0x184] ;  /* 0x8000610042237624 */ /* 0x080fe200078e021b */
[----:B------:R-:W-:Y:S01]  /*1850*/  SHF.R.S32.HI R52, RZ, 0x1f, R26 ;  /* 0x0000001fff347819 */ /* 0x000fe2000001141a */
[-C--:B------:R-:W-:Y:S01]  /*1860*/  IMAD R30, R70, R27.reuse, -c[0x0][0x184] ;  /* 0x80006100461e7624 */ /* 0x080fe200078e021b */
[----:B------:R-:W-:Y:S01]  /*1870*/  SEL R18, R18, UR9, !P0 ;  /* 0x0000000912127c07 */ /* 0x000fe2000c000000 */
[----:B------:R-:W-:-:S02]  /*1880*/  IMAD R27, R68, R27, -c[0x0][0x184] ;  /* 0x80006100441b7624 */ /* 0x000fc400078e021b */
[----:B------:R-:W-:Y:S02]  /*1890*/  IMAD R34, R73, c[0x0][0x1b8], RZ ;  /* 0x00006e0049227a24 */ /* 0x000fe400078e02ff */
[C---:B------:R-:W-:Y:S02]  /*18a0*/  IMAD R20, R18.reuse, c[0x0][0x194], R32 ;  /* 0x0000650012147a24 */ /* 0x040fe400078e0220 */
[C---:B------:R-:W-:Y:S01]  /*18b0*/  IMAD R17, R18.reuse, c[0x0][0x194], R35 ;  /* 0x0000650012117a24 */ /* 0x040fe200078e0223 */
[----:B------:R-:W-:Y:S01]  /*18c0*/  SHF.R.S32.HI R33, RZ, 0x1f, R34 ;  /* 0x0000001fff217819 */ /* 0x000fe20000011422 */
[----:B------:R-:W-:Y:S01]  /*18d0*/  IMAD R19, R18, c[0x0][0x194], R30 ;  /* 0x0000650012137a24 */ /* 0x000fe200078e021e */
[----:B------:R-:W-:Y:S01]  /*18e0*/  ISETP.GT.AND P0, PT, R20, -0x1, PT ;  /* 0xffffffff1400780c */ /* 0x000fe20003f04270 */
[----:B------:R-:W-:Y:S01]  /*18f0*/  IMAD R18, R18, c[0x0][0x194], R27 ;  /* 0x0000650012127a24 */ /* 0x000fe200078e021b */
[----:B------:R-:W-:Y:S01]  /*1900*/  ISETP.GT.AND P1, PT, R17, -0x1, PT ;  /* 0xffffffff1100780c */ /* 0x000fe20003f24270 */
[----:B------:R-:W-:Y:S01]  /*1910*/  IMAD R29, R69, c[0x0][0x1b8], RZ ;  /* 0x00006e00451d7a24 */ /* 0x000fe200078e02ff */
[----:B------:R-:W-:Y:S01]  /*1920*/  ISETP.LT.AND P0, PT, R73, c[0x0][0x160], P0 ;  /* 0x0000580049007a0c */ /* 0x000fe20000701270 */
[----:B------:R-:W-:Y:S01]  /*1930*/  IMAD R31, R71, c[0x0][0x1b8], RZ ;  /* 0x00006e00471f7a24 */ /* 0x000fe200078e02ff */
[----:B------:R-:W-:-:S02]  /*1940*/  ISETP.GT.AND P3, PT, R18, -0x1, PT ;  /* 0xffffffff1200780c */ /* 0x000fc40003f64270 */
[----:B------:R-:W-:Y:S02]  /*1950*/  ISETP.LT.AND P2, PT, R20, c[0x0][0x164], P0 ;  /* 0x0000590014007a0c */ /* 0x000fe40000741270 */
[----:B------:R-:W-:Y:S02]  /*1960*/  ISETP.GT.AND P0, PT, R19, -0x1, PT ;  /* 0xffffffff1300780c */ /* 0x000fe40003f04270 */
[----:B------:R-:W-:Y:S02]  /*1970*/  P2R R77, PR, RZ, 0x4 ;  /* 0x00000004ff4d7803 */ /* 0x000fe40000000000 */
[----:B------:R-:W-:Y:S02]  /*1980*/  ISETP.LT.AND P2, PT, R67, c[0x0][0x160], P1 ;  /* 0x0000580043007a0c */ /* 0x000fe40000f41270 */
[----:B------:R-:W-:Y:S02]  /*1990*/  ISETP.LT.AND P1, PT, R71, c[0x0][0x160], P0 ;  /* 0x0000580047007a0c */ /* 0x000fe40000721270 */
[----:B------:R-:W-:-:S02]  /*19a0*/  ISETP.LT.AND P0, PT, R69, c[0x0][0x160], P3 ;  /* 0x0000580045007a0c */ /* 0x000fc40001f01270 */
[C---:B------:R-:W-:Y:S01]  /*19b0*/  ISETP.LT.AND P2, PT, R17.reuse, c[0x0][0x164], P2 ;  /* 0x0000590011007a0c */ /* 0x040fe20001741270 */
[----:B------:R-:W-:Y:S01]  /*19c0*/  IMAD R17, R17, c[0x0][0x1b0], RZ ;  /* 0x00006c0011117a24 */ /* 0x000fe200078e02ff */
[----:B------:R-:W-:Y:S02]  /*19d0*/  ISETP.LT.AND P0, PT, R18, c[0x0][0x164], P0 ;  /* 0x0000590012007a0c */ /* 0x000fe40000701270 */
[----:B------:R-:W-:Y:S02]  /*19e0*/  ISETP.LT.AND P1, PT, R19, c[0x0][0x164], P1 ;  /* 0x0000590013007a0c */ /* 0x000fe40000f21270 */
[----:B------:R-:W-:Y:S02]  /*19f0*/  P2R R75, PR, RZ, 0x1 ;  /* 0x00000001ff4b7803 */ /* 0x000fe40000000000 */
[----:B------:R-:W-:Y:S02]  /*1a00*/  IADD3 RZ, P0, R26, R17, RZ ;  /* 0x000000111aff7210 */ /* 0x000fe40007f1e0ff */
[----:B------:R-:W-:-:S02]  /*1a10*/  P2R R74, PR, RZ, 0x4 ;  /* 0x00000004ff4a7803 */ /* 0x000fc40000000000 */
[----:B------:R-:W-:Y:S02]  /*1a20*/  P2R R76, PR, RZ, 0x2 ;  /* 0x00000002ff4c7803 */ /* 0x000fe40000000000 */
[----:B------:R-:W-:Y:S02]  /*1a30*/  LEA.HI.X.SX32 R52, R17, R52, 0x1, P0 ;  /* 0x0000003411347211 */ /* 0x000fe400000f0eff */
[----:B------:R-:W-:Y:S02]  /*1a40*/  SHF.R.S32.HI R28, RZ, 0x1f, R29 ;  /* 0x0000001fff1c7819 */ /* 0x000fe4000001141d */
[----:B------:R-:W-:Y:S02]  /*1a50*/  SHF.R.S32.HI R25, RZ, 0x1f, R31 ;  /* 0x0000001fff197819 */ /* 0x000fe4000001141f */
.L_x_240:
[----:B------:R-:W-:-:S10]  /*1a60*/  HFMA2.MMA R17, -RZ, RZ, 0, 5.9604644775390625e-08 ;  /* 0x00000001ff117435 */ /* 0x000fd400000001ff */
[----:B------:R-:W-:-:S13]  /*1a70*/  ISETP.LE.AND P0, PT, R17, c[0x0][0x16c], PT ;  /* 0x00005b0011007a0c */ /* 0x000fda0003f03270 */
[----:B01----:R-:W-:Y:S05]  /*1a80*/  @!P0 BRA `(.L_x_230) ;  /* 0x0000141000008947 */ /* 0x003fea0003800000 */
[-C--:B------:R-:W-:Y:S01]  /*1a90*/  IABS R17, R53.reuse ;  /* 0x0000003500117213 */ /* 0x080fe20000000000 */
[----:B------:R-:W-:Y:S01]  /*1aa0*/  IMAD.MOV.U32 R48, RZ, RZ, RZ ;  /* 0x000000ffff307224 */ /* 0x000fe200078e00ff */
[----:B------:R-:W-:Y:S01]  /*1ab0*/  IADD3 R44, R64, 0x2, RZ ;  /* 0x00000002402c7810 */ /* 0x000fe20007ffe0ff */
[----:B------:R-:W-:Y:S01]  /*1ac0*/  ULDC.64 UR4, c[0x0][0x1c8] ;  /* 0x0000720000047ab9 */ /* 0x000fe20000000a00 */
[----:B------:R-:W0:Y:S01]  /*1ad0*/  I2F.RP R20, R17 ;  /* 0x0000001100147306 */ /* 0x000e220000209400 */
[-C--:B------:R-:W-:Y:S01]  /*1ae0*/  IABS R21, R53.reuse ;  /* 0x0000003500157213 */ /* 0x080fe20000000000 */
[----:B------:R-:W-:Y:S01]  /*1af0*/  UIMAD UR4, UR8, UR4, URZ ;  /* 0x00000004080472a4 */ /* 0x000fe2000f8e023f */
[----:B------:R-:W-:Y:S01]  /*1b00*/  IABS R37, R44 ;  /* 0x0000002c00257213 */ /* 0x000fe20000000000 */
[----:B------:R-:W-:Y:S01]  /*1b10*/  UIMAD UR12, UR9, UR5, URZ ;  /* 0x00000005090c72a4 */ /* 0x000fe2000f8e023f */
[C---:B------:R-:W-:Y:S01]  /*1b20*/  IMAD.SHL.U32 R36, R44.reuse, 0x20, RZ ;  /* 0x000000202c247824 */ /* 0x040fe200078e00ff */
[----:B------:R-:W-:Y:S01]  /*1b30*/  USHF.R.S32.HI UR13, URZ, 0x1f, UR4 ;  /* 0x0000001f3f0d7899 */ /* 0x000fe20008011404 */
[----:B------:R-:W-:Y:S01]  /*1b40*/  IMAD.MOV R21, RZ, RZ, -R21 ;  /* 0x000000ffff157224 */ /* 0x000fe200078e0a15 */
[----:B------:R-:W-:Y:S01]  /*1b50*/  USHF.R.S32.HI UR5, URZ, 0x1f, UR12 ;  /* 0x0000001f3f057899 */ /* 0x000fe2000801140c */
[----:B------:R-:W-:Y:S01]  /*1b60*/  IMAD.U32 R39, RZ, RZ, UR4 ;  /* 0x00000004ff277e24 */ /* 0x000fe2000f8e00ff */
[----:B------:R-:W-:Y:S01]  /*1b70*/  LOP3.LUT R44, R44, R53, RZ, 0x3c, !PT ;  /* 0x000000352c2c7212 */ /* 0x000fe200078e3cff */
[----:B------:R-:W-:Y:S01]  /*1b80*/  IMAD.U32 R24, RZ, RZ, UR4 ;  /* 0x00000004ff187e24 */ /* 0x000fe2000f8e00ff */
[----:B------:R-:W-:Y:S01]  /*1b90*/  ISETP.NE.AND P5, PT, R75, RZ, PT ;  /* 0x000000ff4b00720c */ /* 0x000fe20003fa5270 */
[----:B------:R-:W-:Y:S01]  /*1ba0*/  IMAD.MOV.U32 R65, RZ, RZ, RZ ;  /* 0x000000ffff417224 */ /* 0x000fe200078e00ff */
[--C-:B------:R-:W-:Y:S01]  /*1bb0*/  IADD3 R40, P1, P0, R39, UR12, R36.reuse ;  /* 0x0000000c27287c10 */ /* 0x100fe2000f83e024 */
[----:B------:R-:W-:Y:S01]  /*1bc0*/  IMAD.U32 R39, RZ, RZ, UR13 ;  /* 0x0000000dff277e24 */ /* 0x000fe2000f8e00ff */
[----:B0-----:R-:W0:Y:S01]  /*1bd0*/  MUFU.RCP R49, R20 ;  /* 0x0000001400317308 */ /* 0x001e220000001000 */
[----:B------:R-:W-:-:S02]  /*1be0*/  SHF.R.S32.HI R36, RZ, 0x1f, R36 ;  /* 0x0000001fff247819 */ /* 0x000fc40000011424 */
[----:B------:R-:W-:Y:S02]  /*1bf0*/  ISETP.NE.AND P4, PT, R76, RZ, PT ;  /* 0x000000ff4c00720c */ /* 0x000fe40003f85270 */
[----:B------:R-:W-:Y:S01]  /*1c00*/  IADD3.X R39, R39, UR5, R36, P1, P0 ;  /* 0x0000000527277c10 */ /* 0x000fe20008fe0424 */
[----:B------:R-:W-:Y:S01]  /*1c10*/  IMAD.U32 R36, RZ, RZ, UR13 ;  /* 0x0000000dff247e24 */ /* 0x000fe2000f8e00ff */
[----:B------:R-:W-:Y:S02]  /*1c20*/  ISETP.NE.AND P6, PT, R74, RZ, PT ;  /* 0x000000ff4a00720c */ /* 0x000fe40003fc5270 */
[-C--:B------:R-:W-:Y:S02]  /*1c30*/  IABS R55, R54.reuse ;  /* 0x0000003600377213 */ /* 0x080fe40000000000 */
[----:B------:R-:W-:-:S03]  /*1c40*/  LOP3.LUT R61, RZ, R54, RZ, 0x33, !PT ;  /* 0x00000036ff3d7212 */ /* 0x000fc600078e33ff */
[----:B------:R-:W-:Y:S01]  /*1c50*/  IMAD.MOV R55, RZ, RZ, -R55 ;  /* 0x000000ffff377224 */ /* 0x000fe200078e0a37 */
[----:B0-----:R-:W-:Y:S02]  /*1c60*/  IADD3 R49, R49, 0xffffffe, RZ ;  /* 0x0ffffffe31317810 */ /* 0x001fe40007ffe0ff */
[----:B------:R-:W-:-:S04]  /*1c70*/  IADD3 R20, R64, 0x1, RZ ;  /* 0x0000000140147810 */ /* 0x000fc80007ffe0ff */
[----:B------:R-:W0:Y:S01]  /*1c80*/  F2I.FTZ.U32.TRUNC.NTZ R49, R49 ;  /* 0x0000003100317305 */ /* 0x000e22000021f000 */
[----:B------:R-:W-:Y:S02]  /*1c90*/  IABS R41, R20 ;  /* 0x0000001400297213 */ /* 0x000fe40000000000 */
[----:B------:R-:W-:Y:S01]  /*1ca0*/  LOP3.LUT R20, R20, R53, RZ, 0x3c, !PT ;  /* 0x0000003514147212 */ /* 0x000fe200078e3cff */
[----:B0-----:R-:W-:-:S04]  /*1cb0*/  IMAD.MOV R18, RZ, RZ, -R49 ;  /* 0x000000ffff127224 */ /* 0x001fc800078e0a31 */
[----:B------:R-:W-:Y:S01]  /*1cc0*/  IMAD R19, R18, R17, RZ ;  /* 0x0000001112137224 */ /* 0x000fe200078e02ff */
[----:B------:R-:W-:-:S03]  /*1cd0*/  IADD3 R18, R64, 0x3, RZ ;  /* 0x0000000340127810 */ /* 0x000fc60007ffe0ff */
[----:B------:R-:W-:Y:S01]  /*1ce0*/  IMAD.HI.U32 R48, R49, R19, R48 ;  /* 0x0000001331307227 */ /* 0x000fe200078e0030 */
[----:B------:R-:W-:-:S03]  /*1cf0*/  IABS R19, R64 ;  /* 0x0000004000137213 */ /* 0x000fc60000000000 */
[----:B------:R-:W-:Y:S02]  /*1d00*/  IMAD.SHL.U32 R23, R18, 0x20, RZ ;  /* 0x0000002012177824 */ /* 0x000fe400078e00ff */
[----:B------:R-:W-:-:S04]  /*1d10*/  IMAD.HI.U32 R22, R48, R37, RZ ;  /* 0x0000002530167227 */ /* 0x000fc800078e00ff */
[----:B------:R-:W-:Y:S01]  /*1d20*/  IMAD R46, R22, R21, R37 ;  /* 0x00000015162e7224 */ /* 0x000fe200078e0225 */
[--C-:B------:R-:W-:Y:S01]  /*1d30*/  IADD3 R37, P1, P0, R24, UR12, R23.reuse ;  /* 0x0000000c18257c10 */ /* 0x100fe2000f83e017 */
[----:B------:R-:W-:Y:S01]  /*1d40*/  IMAD.HI.U32 R42, R48, R41, RZ ;  /* 0x00000029302a7227 */ /* 0x000fe200078e00ff */
[----:B------:R-:W-:Y:S02]  /*1d50*/  SHF.R.S32.HI R23, RZ, 0x1f, R23 ;  /* 0x0000001fff177819 */ /* 0x000fe40000011417 */
[C---:B------:R-:W-:Y:S01]  /*1d60*/  ISETP.GT.U32.AND P2, PT, R17.reuse, R46, PT ;  /* 0x0000002e1100720c */ /* 0x040fe20003f44070 */
[----:B------:R-:W-:Y:S01]  /*1d70*/  IMAD R38, R42, R21, R41 ;  /* 0x000000152a267224 */ /* 0x000fe200078e0229 */
[----:B------:R-:W-:Y:S01]  /*1d80*/  IADD3.X R36, R36, UR5, R23, P1, P0 ;  /* 0x0000000524247c10 */ /* 0x000fe20008fe0417 */
[----:B------:R-:W-:Y:S01]  /*1d90*/  IMAD.HI.U32 R24, R48, R19, RZ ;  /* 0x0000001330187227 */ /* 0x000fe200078e00ff */
[----:B------:R-:W-:Y:S02]  /*1da0*/  LOP3.LUT R23, RZ, UR9, RZ, 0x33, !PT ;  /* 0x00000009ff177c12 */ /* 0x000fe4000f8e33ff */
[----:B------:R-:W-:-:S02]  /*1db0*/  ISETP.GT.U32.AND P1, PT, R17, R38, PT ;  /* 0x000000261100720c */ /* 0x000fc40003f24070 */
[----:B------:R-:W-:-:S05]  /*1dc0*/  IADD3 R23, R23, c[0x0][0x17c], RZ ;  /* 0x00005f0017177a10 */ /* 0x000fca0007ffe0ff */
[----:B------:R-:W-:Y:S01]  /*1dd0*/  @!P2 IMAD.IADD R46, R46, 0x1, -R17 ;  /* 0x000000012e2ea824 */ /* 0x000fe200078e0a11 */
[----:B------:R-:W-:-:S04]  /*1de0*/  @!P2 IADD3 R22, R22, 0x1, RZ ;  /* 0x000000011616a810 */ /* 0x000fc80007ffe0ff */
[----:B------:R-:W-:Y:S01]  /*1df0*/  ISETP.GE.U32.AND P0, PT, R46, R17, PT ;  /* 0x000000112e00720c */ /* 0x000fe20003f06070 */
[----:B------:R-:W-:Y:S01]  /*1e00*/  @!P1 IMAD.IADD R38, R38, 0x1, -R17 ;  /* 0x0000000126269824 */ /* 0x000fe200078e0a11 */
[----:B------:R-:W-:Y:S01]  /*1e10*/  @!P1 IADD3 R42, R42, 0x1, RZ ;  /* 0x000000012a2a9810 */ /* 0x000fe20007ffe0ff */
[----:B------:R-:W-:Y:S01]  /*1e20*/  IMAD R46, R24, R21, R19 ;  /* 0x00000015182e7224 */ /* 0x000fe200078e0213 */
[----:B------:R-:W-:Y:S02]  /*1e30*/  IABS R19, R18 ;  /* 0x0000001200137213 */ /* 0x000fe40000000000 */
[----:B------:R-:W-:Y:S02]  /*1e40*/  ISETP.GE.AND P1, PT, R44, RZ, PT ;  /* 0x000000ff2c00720c */ /* 0x000fe40003f26270 */
[----:B------:R-:W-:Y:S02]  /*1e50*/  ISETP.GT.U32.AND P2, PT, R17, R46, PT ;  /* 0x0000002e1100720c */ /* 0x000fe40003f44070 */
[----:B------:R-:W-:-:S02]  /*1e60*/  LOP3.LUT R44, RZ, UR8, RZ, 0x33, !PT ;  /* 0x00000008ff2c7c12 */ /* 0x000fc4000f8e33ff */
[----:B------:R-:W-:Y:S02]  /*1e70*/  LOP3.LUT R18, R18, R53, RZ, 0x3c, !PT ;  /* 0x0000003512127212 */ /* 0x000fe400078e3cff */
[----:B------:R-:W-:Y:S02]  /*1e80*/  @P0 IADD3 R22, R22, 0x1, RZ ;  /* 0x0000000116160810 */ /* 0x000fe40007ffe0ff */
[----:B------:R-:W-:Y:S01]  /*1e90*/  ISETP.GE.U32.AND P0, PT, R38, R17, PT ;  /* 0x000000112600720c */ /* 0x000fe20003f06070 */
[----:B------:R-:W-:Y:S01]  /*1ea0*/  IMAD.HI.U32 R38, R48, R19, RZ ;  /* 0x0000001330267227 */ /* 0x000fe200078e00ff */
[----:B------:R-:W-:-:S03]  /*1eb0*/  IADD3 R44, R44, c[0x0][0x180], RZ ;  /* 0x000060002c2c7a10 */ /* 0x000fc60007ffe0ff */
[----:B------:R-:W-:Y:S01]  /*1ec0*/  IMAD R48, R38, R21, R19 ;  /* 0x0000001526307224 */ /* 0x000fe200078e0213 */
[----:B------:R-:W-:Y:S01]  /*1ed0*/  @!P2 IADD3 R24, R24, 0x1, RZ ;  /* 0x000000011818a810 */ /* 0x000fe20007ffe0ff */
[----:B------:R-:W-:Y:S02]  /*1ee0*/  IMAD.MOV.U32 R19, RZ, RZ, c[0x0][0x19c] ;  /* 0x00006700ff137624 */ /* 0x000fe400078e00ff */
[----:B------:R-:W-:Y:S02]  /*1ef0*/  @!P2 IMAD.IADD R46, R46, 0x1, -R17 ;  /* 0x000000012e2ea824 */ /* 0x000fe400078e0a11 */
[----:B------:R-:W-:Y:S01]  /*1f00*/  @!P1 IMAD.MOV R22, RZ, RZ, -R22 ;  /* 0x000000ffff169224 */ /* 0x000fe200078e0a16 */
[----:B------:R-:W-:Y:S02]  /*1f10*/  ISETP.NE.AND P2, PT, R19, 0x1, PT ;  /* 0x000000011300780c */ /* 0x000fe40003f45270 */
[----:B------:R-:W-:Y:S02]  /*1f20*/  @P0 IADD3 R42, R42, 0x1, RZ ;  /* 0x000000012a2a0810 */ /* 0x000fe40007ffe0ff */
[----:B------:R-:W-:-:S02]  /*1f30*/  ISETP.GT.U32.AND P0, PT, R17, R48, PT ;  /* 0x000000301100720c */ /* 0x000fc40003f04070 */
[----:B------:R-:W-:Y:S02]  /*1f40*/  SEL R23, R23, UR9, !P2 ;  /* 0x0000000917177c07 */ /* 0x000fe4000d000000 */
[----:B------:R-:W-:Y:S02]  /*1f50*/  ISETP.GE.U32.AND P3, PT, R46, R17, PT ;  /* 0x000000112e00720c */ /* 0x000fe40003f66070 */
[----:B------:R-:W-:Y:S01]  /*1f60*/  ISETP.NE.AND P1, PT, R19, 0x1, PT ;  /* 0x000000011300780c */ /* 0x000fe20003f25270 */
[----:B------:R-:W-:Y:S01]  /*1f70*/  IMAD R50, R23, c[0x0][0x194], R32 ;  /* 0x0000650017327a24 */ /* 0x000fe200078e0220 */
[----:B------:R-:W-:Y:S02]  /*1f80*/  ISETP.GE.AND P2, PT, R20, RZ, PT ;  /* 0x000000ff1400720c */ /* 0x000fe40003f46270 */
[----:B------:R-:W-:Y:S01]  /*1f90*/  LOP3.LUT R20, R64, R53, RZ, 0x3c, !PT ;  /* 0x0000003540147212 */ /* 0x000fe200078e3cff */
[----:B------:R-:W-:Y:S01]  /*1fa0*/  IMAD R50, R50, c[0x0][0x1b0], RZ ;  /* 0x00006c0032327a24 */ /* 0x000fe200078e02ff */
[----:B------:R-:W-:Y:S01]  /*1fb0*/  SEL R44, R44, UR8, !P1 ;  /* 0x000000082c2c7c07 */ /* 0x000fe2000c800000 */
[----:B------:R-:W-:Y:S01]  /*1fc0*/  @!P0 IMAD.IADD R48, R48, 0x1, -R17 ;  /* 0x0000000130308824 */ /* 0x000fe200078e0a11 */
[----:B------:R-:W-:-:S02]  /*1fd0*/  @!P0 IADD3 R38, R38, 0x1, RZ ;  /* 0x0000000126268810 */ /* 0x000fc40007ffe0ff */
[----:B------:R-:W-:Y:S02]  /*1fe0*/  ISETP.GE.AND P1, PT, R20, RZ, PT ;  /* 0x000000ff1400720c */ /* 0x000fe40003f26270 */
[----:B------:R-:W-:Y:S01]  /*1ff0*/  ISETP.GE.U32.AND P0, PT, R48, R17, PT ;  /* 0x000000113000720c */ /* 0x000fe20003f06070 */
[----:B------:R-:W-:Y:S01]  /*2000*/  IMAD.MOV.U32 R17, RZ, RZ, c[0x0][0x190] ;  /* 0x00006400ff117624 */ /* 0x000fe200078e00ff */
[----:B------:R-:W-:Y:S01]  /*2010*/  @P3 IADD3 R24, R24, 0x1, RZ ;  /* 0x0000000118183810 */ /* 0x000fe20007ffe0ff */
[----:B------:R-:W-:Y:S01]  /*2020*/  IMAD R48, R23, c[0x0][0x194], R30 ;  /* 0x0000650017307a24 */ /* 0x000fe200078e021e */
[----:B------:R-:W-:Y:S01]  /*2030*/  ISETP.NE.AND P3, PT, R77, RZ, PT ;  /* 0x000000ff4d00720c */ /* 0x000fe20003f65270 */
[----:B------:R-:W-:Y:S02]  /*2040*/  IMAD R19, R57, R17, -c[0x0][0x188] ;  /* 0x8000620039137624 */ /* 0x000fe400078e0211 */
[----:B------:R-:W-:Y:S02]  /*2050*/  IMAD R48, R48, c[0x0][0x1b0], RZ ;  /* 0x00006c0030307a24 */ /* 0x000fe400078e02ff */
[----:B------:R-:W-:-:S02]  /*2060*/  IMAD R20, R44, c[0x0][0x198], R19 ;  /* 0x000066002c147a24 */ /* 0x000fc400078e0213 */
[-C--:B------:R-:W-:Y:S02]  /*2070*/  IMAD R19, R58, R17.reuse, -c[0x0][0x188] ;  /* 0x800062003a137624 */ /* 0x080fe400078e0211 */
[----:B------:R-:W-:Y:S01]  /*2080*/  @P0 IADD3 R38, R38, 0x1, RZ ;  /* 0x0000000126260810 */ /* 0x000fe20007ffe0ff */
[----:B------:R-:W-:Y:S01]  /*2090*/  IMAD.SHL.U32 R21, R20, 0x20, RZ ;  /* 0x0000002014157824 */ /* 0x000fe200078e00ff */
[----:B------:R-:W-:Y:S01]  /*20a0*/  IADD3 R46, P0, R34, R50, RZ ;  /* 0x00000032222e7210 */ /* 0x000fe20007f1e0ff */
[----:B------:R-:W-:Y:S02]  /*20b0*/  IMAD R19, R44, c[0x0][0x198], R19 ;  /* 0x000066002c137a24 */ /* 0x000fe400078e0213 */
[----:B------:R-:W-:Y:S01]  /*20c0*/  IMAD R41, R59, R17, -c[0x0][0x188] ;  /* 0x800062003b297624 */ /* 0x000fe200078e0211 */
[----:B------:R-:W-:Y:S01]  /*20d0*/  LEA.HI.X.SX32 R50, R50, R33, 0x1, P0 ;  /* 0x0000002132327211 */ /* 0x000fe200000f0eff */
[----:B------:R-:W-:Y:S01]  /*20e0*/  @!P2 IMAD.MOV R42, RZ, RZ, -R42 ;  /* 0x000000ffff2aa224 */ /* 0x000fe200078e0a2a */
[----:B------:R-:W-:Y:S01]  /*20f0*/  IADD3 R51, P0, R21, R46, RZ ;  /* 0x0000002e15337210 */ /* 0x000fe20007f1e0ff */
[----:B------:R-:W-:Y:S01]  /*2100*/  IMAD R46, R23, c[0x0][0x194], R27 ;  /* 0x00006500172e7a24 */ /* 0x000fe200078e021b */
[----:B------:R-:W-:Y:S01]  /*2110*/  ISETP.GE.AND P2, PT, R18, RZ, PT ;  /* 0x000000ff1200720c */ /* 0x000fe20003f46270 */
[----:B------:R-:W-:Y:S01]  /*2120*/  IMAD R17, R60, R17, -c[0x0][0x188] ;  /* 0x800062003c117624 */ /* 0x000fe200078e0211 */
[----:B------:R-:W-:Y:S01]  /*2130*/  LEA.HI.X.SX32 R50, R21, R50, 0x1, P0 ;  /* 0x0000003215327211 */ /* 0x000fe200000f0eff */
[----:B------:R-:W-:Y:S01]  /*2140*/  IMAD.SHL.U32 R21, R19, 0x20, RZ ;  /* 0x0000002013157824 */ /* 0x000fe200078e00ff */
[----:B------:R-:W-:Y:S01]  /*2150*/  IADD3 R56, P0, R31, R48, RZ ;  /* 0x000000301f387210 */ /* 0x000fe20007f1e0ff */
[----:B------:R-:W-:Y:S01]  /*2160*/  IMAD R46, R46, c[0x0][0x1b0], RZ ;  /* 0x00006c002e2e7a24 */ /* 0x000fe200078e02ff */
[----:B------:R-:W-:Y:S01]  /*2170*/  ISETP.GT.AND P4, PT, R19, -0x1, P4 ;  /* 0xffffffff1300780c */ /* 0x000fe20002784270 */
[----:B------:R-:W-:Y:S01]  /*2180*/  IMAD R18, R44, c[0x0][0x198], R41 ;  /* 0x000066002c127a24 */ /* 0x000fe200078e0229 */
[----:B------:R-:W-:Y:S01]  /*2190*/  LEA.HI.X.SX32 R48, R48, R25, 0x1, P0 ;  /* 0x0000001930307211 */ /* 0x000fe200000f0eff */
[----:B------:R-:W-:Y:S01]  /*21a0*/  IMAD R17, R44, c[0x0][0x198], R17 ;  /* 0x000066002c117a24 */ /* 0x000fe200078e0211 */
[----:B------:R-:W-:Y:S01]  /*21b0*/  IADD3 R49, P0, R21, R56, RZ ;  /* 0x0000003815317210 */ /* 0x000fe20007f1e0ff */
[----:B------:R-:W-:Y:S01]  /*21c0*/  IMAD.SHL.U32 R41, R18, 0x20, RZ ;  /* 0x0000002012297824 */ /* 0x000fe200078e00ff */
[----:B------:R-:W-:Y:S01]  /*21d0*/  IABS R56, R54 ;  /* 0x0000003600387213 */ /* 0x000fe20000000000 */
[----:B------:R-:W-:Y:S01]  /*21e0*/  IMAD R23, R23, c[0x0][0x194], R35 ;  /* 0x0000650017177a24 */ /* 0x000fe200078e0223 */
[----:B------:R-:W-:Y:S01]  /*21f0*/  LEA.HI.X.SX32 R48, R21, R48, 0x1, P0 ;  /* 0x0000003015307211 */ /* 0x000fe200000f0eff */
[----:B------:R-:W-:Y:S01]  /*2200*/  IMAD.SHL.U32 R21, R17, 0x20, RZ ;  /* 0x0000002011157824 */ /* 0x000fe200078e00ff */
[----:B------:R-:W-:Y:S01]  /*2210*/  IADD3 R44, P0, R29, R46, RZ ;  /* 0x0000002e1d2c7210 */ /* 0x000fe20007f1e0ff */
[----:B------:R-:W-:Y:S01]  /*2220*/  IMAD R23, R23, c[0x0][0x1b0], RZ ;  /* 0x00006c0017177a24 */ /* 0x000fe200078e02ff */
[----:B------:R-:W-:Y:S01]  /*2230*/  ISETP.LT.AND P4, PT, R19, c[0x0][0x168], P4 ;  /* 0x00005a0013007a0c */ /* 0x000fe20002781270 */
[----:B------:R-:W-:Y:S01]  /*2240*/  @!P2 IMAD.MOV R38, RZ, RZ, -R38 ;  /* 0x000000ffff26a224 */ /* 0x000fe200078e0a26 */
[----:B------:R-:W-:Y:S01]  /*2250*/  LEA.HI.X.SX32 R46, R46, R28, 0x1, P0 ;  /* 0x0000001c2e2e7211 */ /* 0x000fe200000f0eff */
[----:B------:R-:W-:Y:S01]  /*2260*/  @!P1 IMAD.MOV R24, RZ, RZ, -R24 ;  /* 0x000000ffff189224 */ /* 0x000fe200078e0a18 */
[----:B------:R-:W-:Y:S01]  /*2270*/  IADD3 R47, P0, R41, R44, RZ ;  /* 0x0000002c292f7210 */ /* 0x000fe20007f1e0ff */
[----:B------:R-:W-:Y:S01]  /*2280*/  IMAD.IADD R44, R26, 0x1, R23 ;  /* 0x000000011a2c7824 */ /* 0x000fe200078e0217 */
[----:B------:R-:W-:-:S02]  /*2290*/  ISETP.NE.AND P1, PT, R53, RZ, PT ;  /* 0x000000ff3500720c */ /* 0x000fc40003f25270 */
[----:B------:R-:W-:Y:S02]  /*22a0*/  LEA.HI.X.SX32 R46, R41, R46, 0x1, P0 ;  /* 0x0000002e292e7211 */ /* 0x000fe400000f0eff */
[----:B------:R-:W-:Y:S02]  /*22b0*/  ISETP.GT.AND P0, PT, R20, -0x1, P3 ;  /* 0xffffffff1400780c */ /* 0x000fe40001f04270 */
[----:B------:R-:W-:Y:S02]  /*22c0*/  ISETP.GT.AND P3, PT, R18, -0x1, P5 ;  /* 0xffffffff1200780c */ /* 0x000fe40002f64270 */
[----:B------:R-:W-:Y:S02]  /*22d0*/  ISETP.LT.AND P5, PT, R20, c[0x0][0x168], P0 ;  /* 0x00005a0014007a0c */ /* 0x000fe400007a1270 */
[----:B------:R-:W0:Y:S01]  /*22e0*/  I2F.RP R20, R56 ;  /* 0x0000003800147306 */ /* 0x000e220000209400 */
[----:B------:R-:W-:Y:S02]  /*22f0*/  ISETP.LT.AND P3, PT, R18, c[0x0][0x168], P3 ;  /* 0x00005a0012007a0c */ /* 0x000fe40001f61270 */
[----:B------:R-:W-:-:S02]  /*2300*/  IADD3 R45, P2, R21, R44, RZ ;  /* 0x0000002c152d7210 */ /* 0x000fc40007f5e0ff */
[----:B------:R-:W-:Y:S02]  /*2310*/  LOP3.LUT R23, RZ, R53, RZ, 0x33, !PT ;  /* 0x00000035ff177212 */ /* 0x000fe400078e33ff */
[----:B------:R-:W-:Y:S02]  /*2320*/  LEA.HI.X.SX32 R44, R21, R52, 0x1, P2 ;  /* 0x00000034152c7211 */ /* 0x000fe400010f0eff */
[----:B------:R-:W-:Y:S02]  /*2330*/  ISETP.GT.AND P2, PT, R17, -0x1, P6 ;  /* 0xffffffff1100780c */ /* 0x000fe40003744270 */
[----:B------:R-:W-:Y:S02]  /*2340*/  SEL R43, R23, R24, !P1 ;  /* 0x00000018172b7207 */ /* 0x000fe40004800000 */
[----:B------:R-:W-:Y:S02]  /*2350*/  ISETP.LT.AND P2, PT, R17, c[0x0][0x168], P2 ;  /* 0x00005a0011007a0c */ /* 0x000fe40001741270 */
[C---:B------:R-:W-:Y:S01]  /*2360*/  SEL R42, R23.reuse, R42, !P1 ;  /* 0x0000002a172a7207 */ /* 0x040fe20004800000 */
[----:B0-----:R-:W0:Y:S01]  /*2370*/  MUFU.RCP R18, R20 ;  /* 0x0000001400127308 */ /* 0x001e220000001000 */
[----:B------:R-:W-:-:S02]  /*2380*/  SEL R41, R23, R22, !P1 ;  /* 0x0000001617297207 */ /* 0x000fc40004800000 */
[----:B------:R-:W-:Y:S02]  /*2390*/  SEL R38, R23, R38, !P1 ;  /* 0x0000002617267207 */ /* 0x000fe40004800000 */
[----:B------:R-:W-:Y:S02]  /*23a0*/  ISETP.NE.AND P6, PT, R54, RZ, PT ;  /* 0x000000ff3600720c */ /* 0x000fe40003fc5270 */
[----:B0-----:R-:W-:-:S04]  /*23b0*/  IADD3 R18, R18, 0xffffffe, RZ ;  /* 0x0ffffffe12127810 */ /* 0x001fc80007ffe0ff */
[----:B------:R-:W0:Y:S02]  /*23c0*/  F2I.FTZ.U32.TRUNC.NTZ R19, R18 ;  /* 0x0000001200137305 */ /* 0x000e24000021f000 */
[----:B0-----:R-:W-:Y:S02]  /*23d0*/  IMAD.MOV R17, RZ, RZ, -R19 ;  /* 0x000000ffff117224 */ /* 0x001fe400078e0a13 */
[----:B------:R-:W-:Y:S02]  /*23e0*/  IMAD.MOV.U32 R18, RZ, RZ, RZ ;  /* 0x000000ffff127224 */ /* 0x000fe400078e00ff */
[----:B------:R-:W-:-:S04]  /*23f0*/  IMAD R62, R17, R56, RZ ;  /* 0x00000038113e7224 */ /* 0x000fc800078e02ff */
[----:B------:R-:W-:-:S04]  /*2400*/  IMAD.HI.U32 R62, R19, R62, R18 ;  /* 0x0000003e133e7227 */ /* 0x000fc800078e0012 */
.L_x_239:
[--C-:B------:R-:W-:Y:S01]  /*2410*/  @P4 SHF.R.U32.HI R84, RZ, 0x5, R65.reuse ;  /* 0x00000005ff544819 */ /* 0x100fe20000011641 */
[----:B------:R-:W-:Y:S01]  /*2420*/  CS2R R22, SRZ ;  /* 0x0000000000167805 */ /* 0x000fe2000001ff00 */
[C---:B------:R-:W-:Y:S01]  /*2430*/  @P4 LOP3.LUT R20, R65.reuse, 0x1f, RZ, 0xc0, !PT ;  /* 0x0000001f41144812 */ /* 0x040fe200078ec0ff */
[----:B------:R-:W-:Y:S01]  /*2440*/  IMAD.MOV.U32 R24, RZ, RZ, RZ ;  /* 0x000000ffff187224 */ /* 0x000fe200078e00ff */
[--C-:B0-----:R-:W-:Y:S01]  /*2450*/  @P3 SHF.R.U32.HI R82, RZ, 0x5, R65.reuse ;  /* 0x00000005ff523819 */ /* 0x101fe20000011641 */
[----:B------:R-:W-:Y:S01]  /*2460*/  @P4 IMAD R84, R84, c[0x0][0x1b4], RZ ;  /* 0x00006d0054544a24 */ /* 0x000fe200078e02ff */
[--C-:B-1----:R-:W-:Y:S01]  /*2470*/  @P2 SHF.R.U32.HI R80, RZ, 0x5, R65.reuse ;  /* 0x00000005ff502819 */ /* 0x102fe20000011641 */
[----:B------:R-:W-:Y:S01]  /*2480*/  IMAD.MOV.U32 R17, RZ, RZ, RZ ;  /* 0x000000ffff117224 */ /* 0x000fe200078e00ff */
[----:B------:R-:W-:Y:S01]  /*2490*/  @P5 LOP3.LUT R79, R65, 0x1f, RZ, 0xc0, !PT ;  /* 0x0000001f414f5812 */ /* 0x000fe200078ec0ff */
[----:B------:R-:W-:Y:S01]  /*24a0*/  @P3 IMAD R82, R82, c[0x0][0x1b4], RZ ;  /* 0x00006d0052523a24 */ /* 0x000fe200078e02ff */
[----:B------:R-:W-:Y:S01]  /*24b0*/  @P4 SHF.R.S32.HI R19, RZ, 0x1f, R84 ;  /* 0x0000001fff134819 */ /* 0x000fe20000011454 */
[----:B------:R-:W-:Y:S01]  /*24c0*/  @P2 IMAD R80, R80, c[0x0][0x1b4], RZ ;  /* 0x00006d0050502a24 */ /* 0x000fe200078e02ff */
[----:B------:R-:W-:Y:S01]  /*24d0*/  @P4 IADD3 R84, P1, P0, R84, R49, R20 ;  /* 0x0000003154544210 */ /* 0x000fe2000783e014 */
[----:B------:R-:W-:Y:S01]  /*24e0*/  BSSY B0, `(.L_x_231) ;  /* 0x0000040000007945 */ /* 0x000fe20003800000 */
[----:B------:R-:W-:Y:S01]  /*24f0*/  @P5 SHF.R.U32.HI R20, RZ, 0x5, R65 ;  /* 0x00000005ff145819 */ /* 0x000fe20000011641 */
[----:B------:R-:W-:Y:S01]  /*2500*/  IMAD.MOV.U32 R18, RZ, RZ, RZ ;  /* 0x000000ffff127224 */ /* 0x000fe200078e00ff */
[----:B------:R-:W-:Y:S02]  /*2510*/  @P4 IADD3.X R78, R19, R48, RZ, P1, P0 ;  /* 0x00000030134e4210 */ /* 0x000fe40000fe04ff */
[C---:B------:R-:W-:Y:S01]  /*2520*/  @P3 LOP3.LUT R19, R65.reuse, 0x1f, RZ, 0xc0, !PT ;  /* 0x0000001f41133812 */ /* 0x040fe200078ec0ff */
[----:B------:R-:W-:Y:S01]  /*2530*/  @P5 IMAD R20, R20, c[0x0][0x1b4], RZ ;  /* 0x00006d0014145a24 */ /* 0x000fe200078e02ff */
[----:B------:R-:W-:Y:S02]  /*2540*/  @P3 SHF.R.S32.HI R63, RZ, 0x1f, R82 ;  /* 0x0000001fff3f3819 */ /* 0x000fe40000011452 */
[----:B------:R-:W-:Y:S02]  /*2550*/  @P3 IADD3 R82, P1, P0, R82, R47, R19 ;  /* 0x0000002f52523210 */ /* 0x000fe4000783e013 */
[----:B------:R-:W-:Y:S02]  /*2560*/  @P2 LOP3.LUT R19, R65, 0x1f, RZ, 0xc0, !PT ;  /* 0x0000001f41132812 */ /* 0x000fe400078ec0ff */
[----:B------:R-:W-:Y:S02]  /*2570*/  @P3 IADD3.X R63, R63, R46, RZ, P1, P0 ;  /* 0x0000002e3f3f3210 */ /* 0x000fe40000fe04ff */
[----:B------:R-:W-:Y:S02]  /*2580*/  @P2 SHF.R.S32.HI R21, RZ, 0x1f, R80 ;  /* 0x0000001fff152819 */ /* 0x000fe40000011450 */
[----:B------:R-:W-:Y:S02]  /*2590*/  @P2 IADD3 R80, P1, P0, R80, R45, R19 ;  /* 0x0000002d50502210 */ /* 0x000fe4000783e013 */
[----:B------:R-:W-:Y:S02]  /*25a0*/  @P5 SHF.R.S32.HI R19, RZ, 0x1f, R20 ;  /* 0x0000001fff135819 */ /* 0x000fe40000011414 */
[----:B------:R-:W-:Y:S02]  /*25b0*/  @P2 IADD3.X R21, R21, R44, RZ, P1, P0 ;  /* 0x0000002c15152210 */ /* 0x000fe40000fe04ff */
[----:B------:R-:W-:Y:S04]  /*25c0*/  @P5 IADD3 R20, P1, P0, R20, R51, R79 ;  /* 0x0000003314145210 */ /* 0x000fe8000783e04f */
[----:B------:R-:W-:Y:S02]  /*25d0*/  @P5 IADD3.X R19, R19, R50, RZ, P1, P0 ;  /* 0x0000003213135210 */ /* 0x000fe40000fe04ff */
[----:B------:R-:W-:Y:S04]  /*25e0*/  @P4 IADD3 R84, P0, R84, c[0x0][0x1a8], RZ ;  /* 0x00006a0054544a10 */ /* 0x000fe80007f1e0ff */
[----:B------:R-:W-:Y:S02]  /*25f0*/  @P4 IADD3.X R85, R78, c[0x0][0x1ac], RZ, P0, !PT ;  /* 0x00006b004e554a10 */ /* 0x000fe400007fe4ff */
[----:B------:R-:W-:Y:S03]  /*2600*/  @P3 IADD3 R82, P0, R82, c[0x0][0x1a8], RZ ;  /* 0x00006a0052523a10 */ /* 0x000fe60007f1e0ff */
[----:B------:R0:W5:Y:S01]  /*2610*/  @P4 LDG.E.S8 R22, [R84.64] ;  /* 0x0000000a54164981 */ /* 0x000162000c1e1300 */
[----:B------:R-:W-:Y:S02]  /*2620*/  @P3 IADD3.X R83, R63, c[0x0][0x1ac], RZ, P0, !PT ;  /* 0x00006b003f533a10 */ /* 0x000fe400007fe4ff */
[----:B------:R-:W-:Y:S02]  /*2630*/  @P2 IADD3 R80, P0, R80, c[0x0][0x1a8], RZ ;  /* 0x00006a0050502a10 */ /* 0x000fe40007f1e0ff */
[----:B------:R-:W-:Y:S01]  /*2640*/  IABS R63, R65 ;  /* 0x00000041003f7213 */ /* 0x000fe20000000000 */
[----:B------:R0:W5:Y:S01]  /*2650*/  @P3 LDG.E.S8 R23, [R82.64] ;  /* 0x0000000a52173981 */ /* 0x000162000c1e1300 */
[----:B------:R-:W-:Y:S02]  /*2660*/  @P2 IADD3.X R81, R21, c[0x0][0x1ac], RZ, P0, !PT ;  /* 0x00006b0015512a10 */ /* 0x000fe400007fe4ff */
[----:B------:R-:W-:Y:S01]  /*2670*/  @P5 IADD3 R20, P0, R20, c[0x0][0x1a8], RZ ;  /* 0x00006a0014145a10 */ /* 0x000fe20007f1e0ff */
[----:B------:R-:W-:Y:S02]  /*2680*/  IMAD.HI.U32 R78, R62, R63, RZ ;  /* 0x0000003f3e4e7227 */ /* 0x000fe400078e00ff */
[----:B------:R0:W5:Y:S01]  /*2690*/  @P2 LDG.E.S8 R24, [R80.64] ;  /* 0x0000000a50182981 */ /* 0x000162000c1e1300 */
[----:B------:R-:W-:Y:S01]  /*26a0*/  @P5 IADD3.X R21, R19, c[0x0][0x1ac], RZ, P0, !PT ;  /* 0x00006b0013155a10 */ /* 0x000fe200007fe4ff */
[----:B------:R-:W-:Y:S01]  /*26b0*/  IMAD R63, R78, R55, R63 ;  /* 0x000000374e3f7224 */ /* 0x000fe200078e023f */
[----:B------:R-:W-:Y:S03]  /*26c0*/  LOP3.LUT R19, R65, R54, RZ, 0x3c, !PT ;  /* 0x0000003641137212 */ /* 0x000fe600078e3cff */
[----:B------:R0:W5:Y:S01]  /*26d0*/  @P5 LDG.E.S8 R17, [R20.64] ;  /* 0x0000000a14115981 */ /* 0x000162000c1e1300 */
[----:B------:R-:W-:-:S13]  /*26e0*/  ISETP.GT.U32.AND P0, PT, R56, R63, PT ;  /* 0x0000003f3800720c */ /* 0x000fda0003f04070 */
[----:B------:R-:W-:Y:S01]  /*26f0*/  @!P0 IADD3 R78, R78, 0x1, RZ ;  /* 0x000000014e4e8810 */ /* 0x000fe20007ffe0ff */
[----:B------:R-:W-:Y:S05]  /*2700*/  @!P0 IMAD.IADD R63, R63, 0x1, -R56 ;  /* 0x000000013f3f8824 */ /* 0x000fea00078e0a38 */
[----:B------:R-:W-:-:S13]  /*2710*/  ISETP.GE.U32.AND P0, PT, R63, R56, PT ;  /* 0x000000383f00720c */ /* 0x000fda0003f06070 */
[----:B------:R-:W-:Y:S02]  /*2720*/  @P0 IADD3 R78, R78, 0x1, RZ ;  /* 0x000000014e4e0810 */ /* 0x000fe40007ffe0ff */
[----:B------:R-:W-:-:S13]  /*2730*/  ISETP.GE.AND P0, PT, R19, RZ, PT ;  /* 0x000000ff1300720c */ /* 0x000fda0003f06270 */
[----:B------:R-:W-:Y:S05]  /*2740*/  @!P0 IMAD.MOV R78, RZ, RZ, -R78 ;  /* 0x000000ffff4e8224 */ /* 0x000fea00078e0a4e */
[----:B------:R-:W-:Y:S04]  /*2750*/  SEL R78, R61, R78, !P6 ;  /* 0x0000004e3d4e7207 */ /* 0x000fe80007000000 */
[----:B------:R-:W-:Y:S04]  /*2760*/  ISETP.NE.AND P0, PT, R43, R78, PT ;  /* 0x0000004e2b00720c */ /* 0x000fe80003f05270 */
[----:B------:R-:W-:-:S13]  /*2770*/  ISETP.GE.OR P0, PT, R64, c[0x0][0x178], P0 ;  /* 0x00005e0040007a0c */ /* 0x000fda0000706670 */
[----:B------:R-:W-:-:S05]  /*2780*/  @P0 BRA `(.L_x_232) ;  /* 0x0000015000000947 */ /* 0x000fca0003800000 */
[----:B0-----:R-:W-:Y:S02]  /*2790*/  IMAD.SHL.U32 R21, R64, 0x20, RZ ;  /* 0x0000002040157824 */ /* 0x001fe400078e00ff */
[----:B------:R-:W-:Y:S02]  /*27a0*/  IMAD.U32 R20, RZ, RZ, UR4 ;  /* 0x00000004ff147e24 */ /* 0x000fe4000f8e00ff */
[----:B------:R-:W-:Y:S01]  /*27b0*/  IMAD.U32 R19, RZ, RZ, UR13 ;  /* 0x0000000dff137e24 */ /* 0x000fe2000f8e00ff */
[--C-:B------:R-:W-:Y:S02]  /*27c0*/  SHF.R.S32.HI R80, RZ, 0x1f, R21.reuse ;  /* 0x0000001fff507819 */ /* 0x100fe40000011415 */
[----:B------:R-:W-:Y:S04]  /*27d0*/  IADD3 R20, P1, P0, R20, UR12, R21 ;  /* 0x0000000c14147c10 */ /* 0x000fe8000f83e015 */
[----:B------:R-:W-:Y:S01]  /*27e0*/  IADD3.X R19, R19, UR5, R80, P1, P0 ;  /* 0x0000000513137c10 */ /* 0x000fe20008fe0450 */
[----:B------:R-:W-:Y:S01]  /*27f0*/  IMAD.IADD R80, R63, 0x1, -R56 ;  /* 0x000000013f507824 */ /* 0x000fe200078e0a38 */
[-C--:B------:R-:W-:Y:S04]  /*2800*/  ISETP.GT.U32.AND P0, PT, R56, R63.reuse, PT ;  /* 0x0000003f3800720c */ /* 0x080fe80003f04070 */
[----:B------:R-:W-:Y:S02]  /*2810*/  SEL R80, R80, R63, !P0 ;  /* 0x0000003f50507207 */ /* 0x000fe40004000000 */
[----:B------:R-:W-:-:S13]  /*2820*/  ISETP.GE.AND P0, PT, R65, RZ, PT ;  /* 0x000000ff4100720c */ /* 0x000fda0003f06270 */
[----:B------:R-:W-:Y:S05]  /*2830*/  @!P0 IMAD.MOV R80, RZ, RZ, -R80 ;  /* 0x000000ffff508224 */ /* 0x000fea00078e0a50 */
[----:B------:R-:W-:Y:S04]  /*2840*/  SEL R79, R61, R80, !P6 ;  /* 0x000000503d4f7207 */ /* 0x000fe80007000000 */
[----:B------:R-:W-:Y:S02]  /*2850*/  SHF.R.U32.HI R21, RZ, 0x5, R79 ;  /* 0x00000005ff157819 */ /* 0x000fe4000001164f */
[----:B------:R-:W-:Y:S03]  /*2860*/  LOP3.LUT R79, R79, 0x1f, RZ, 0xc0, !PT ;  /* 0x0000001f4f4f7812 */ /* 0x000fe600078ec0ff */
[----:B------:R-:W-:Y:S05]  /*2870*/  IMAD R21, R21, c[0x0][0x1d0], RZ ;  /* 0x0000740015157a24 */ /* 0x000fea00078e02ff */
[----:B------:R-:W-:Y:S02]  /*2880*/  IADD3 R20, P1, P0, R21, R20, R79 ;  /* 0x0000001415147210 */ /* 0x000fe4000783e04f */
[----:B------:R-:W-:Y:S04]  /*2890*/  SHF.R.S32.HI R80, RZ, 0x1f, R21 ;  /* 0x0000001fff507819 */ /* 0x000fe80000011415 */
[----:B------:R-:W-:Y:S02]  /*28a0*/  IADD3.X R19, R80, R19, RZ, P1, P0 ;  /* 0x0000001350137210 */ /* 0x000fe40000fe04ff */
[----:B------:R-:W-:Y:S04]  /*28b0*/  IADD3 R82, P0, R20, c[0x0][0x1c0], RZ ;  /* 0x0000700014527a10 */ /* 0x000fe80007f1e0ff */
[----:B------:R-:W-:Y:S05]  /*28c0*/  IADD3.X R83, R19, c[0x0][0x1c4], RZ, P0, !PT ;  /* 0x0000710013537a10 */ /* 0x000fea00007fe4ff */
[----:B------:R0:W5:Y:S04]  /*28d0*/  LDG.E.S8 R18, [R82.64] ;  /* 0x0000000a52127981 */ /* 0x000168000c1e1300 */
.L_x_232:
[----:B0-----:R-:W-:Y:S05]  /*28e0*/  BSYNC B0 ;  /* 0x0000000000007941 */ /* 0x001fea0003800000 */
.L_x_231:
[----:B------:R-:W-:Y:S01]  /*28f0*/  IADD3 R21, R64, 0x1, RZ ;  /* 0x0000000140157810 */ /* 0x000fe20007ffe0ff */
[----:B------:R-:W-:Y:S01]  /*2900*/  BSSY B0, `(.L_x_233) ;  /* 0x000001b000007945 */ /* 0x000fe20003800000 */
[----:B------:R-:W-:Y:S01]  /*2910*/  ISETP.NE.AND P0, PT, R42, R78, PT ;  /* 0x0000004e2a00720c */ /* 0x000fe20003f05270 */
[----:B------:R-:W-:Y:S02]  /*2920*/  IMAD.MOV.U32 R20, RZ, RZ, RZ ;  /* 0x000000ffff147224 */ /* 0x000fe400078e00ff */
[----:B------:R-:W-:Y:S01]  /*2930*/  IMAD.MOV.U32 R19, RZ, RZ, RZ ;  /* 0x000000ffff137224 */ /* 0x000fe200078e00ff */
[----:B------:R-:W-:-:S13]  /*2940*/  ISETP.GE.OR P0, PT, R21, c[0x0][0x178], P0 ;  /* 0x00005e0015007a0c */ /* 0x000fda0000706670 */
[----:B------:R-:W-:-:S05]  /*2950*/  @P0 BRA `(.L_x_234) ;  /* 0x0000015000000947 */ /* 0x000fca0003800000 */
[----:B------:R-:W-:Y:S01]  /*2960*/  LEA R80, R64, 0x20, 0x5 ;  /* 0x0000002040507811 */ /* 0x000fe200078e28ff */
[----:B------:R-:W-:Y:S02]  /*2970*/  IMAD.U32 R79, RZ, RZ, UR4 ;  /* 0x00000004ff4f7e24 */ /* 0x000fe4000f8e00ff */
[----:B------:R-:W-:Y:S03]  /*2980*/  IMAD.U32 R21, RZ, RZ, UR13 ;  /* 0x0000000dff157e24 */ /* 0x000fe6000f8e00ff */
[--C-:B------:R-:W-:Y:S02]  /*2990*/  IADD3 R79, P1, P0, R79, UR12, R80.reuse ;  /* 0x0000000c4f4f7c10 */ /* 0x100fe4000f83e050 */
[----:B------:R-:W-:Y:S04]  /*29a0*/  SHF.R.S32.HI R80, RZ, 0x1f, R80 ;  /* 0x0000001fff507819 */ /* 0x000fe80000011450 */
        /* <DEDUP_REMOVED lines=16> */
.L_x_234:
[----:B------:R-:W-:Y:S05]  /*2ab0*/  BSYNC B0 ;  /* 0x0000000000007941 */ /* 0x000fea0003800000 */
.L_x_233:
[----:B------:R-:W-:Y:S01]  /*2ac0*/  IADD3 R21, R64, 0x2, RZ ;  /* 0x0000000240157810 */ /* 0x000fe20007ffe0ff */
[----:B------:R-:W-:Y:S01]  /*2ad0*/  BSSY B0, `(.L_x_235) ;  /* 0x0000013000007945 */ /* 0x000fe20003800000 */
[----:B------:R-:W-:Y:S04]  /*2ae0*/  ISETP.NE.AND P0, PT, R41, R78, PT ;  /* 0x0000004e2900720c */ /* 0x000fe80003f05270 */
[----:B------:R-:W-:-:S13]  /*2af0*/  ISETP.GE.OR P0, PT, R21, c[0x0][0x178], P0 ;  /* 0x00005e0015007a0c */ /* 0x000fda0000706670 */
[----:B------:R-:W-:-:S05]  /*2b00*/  @P0 BRA `(.L_x_236) ;  /* 0x000000f000000947 */ /* 0x000fca0003800000 */
[-C--:B------:R-:W-:Y:S01]  /*2b10*/  ISETP.GT.U32.AND P0, PT, R56, R63.reuse, PT ;  /* 0x0000003f3800720c */ /* 0x080fe20003f04070 */
[----:B------:R-:W-:Y:S05]  /*2b20*/  IMAD.IADD R80, R63, 0x1, -R56 ;  /* 0x000000013f507824 */ /* 0x000fea00078e0a38 */
[----:B------:R-:W-:Y:S02]  /*2b30*/  SEL R80, R80, R63, !P0 ;  /* 0x0000003f50507207 */ /* 0x000fe40004000000 */
[----:B------:R-:W-:-:S13]  /*2b40*/  ISETP.GE.AND P0, PT, R65, RZ, PT ;  /* 0x000000ff4100720c */ /* 0x000fda0003f06270 */
[----:B------:R-:W-:Y:S05]  /*2b50*/  @!P0 IMAD.MOV R80, RZ, RZ, -R80 ;  /* 0x000000ffff508224 */ /* 0x000fea00078e0a50 */
[----:B------:R-:W-:Y:S04]  /*2b60*/  SEL R79, R61, R80, !P6 ;  /* 0x000000503d4f7207 */ /* 0x000fe80007000000 */
[----:B------:R-:W-:Y:S02]  /*2b70*/  SHF.R.U32.HI R21, RZ, 0x5, R79 ;  /* 0x00000005ff157819 */ /* 0x000fe4000001164f */
[----:B------:R-:W-:Y:S03]  /*2b80*/  LOP3.LUT R79, R79, 0x1f, RZ, 0xc0, !PT ;  /* 0x0000001f4f4f7812 */ /* 0x000fe600078ec0ff */
[----:B------:R-:W-:Y:S05]  /*2b90*/  IMAD R21, R21, c[0x0][0x1d0], RZ ;  /* 0x0000740015157a24 */ /* 0x000fea00078e02ff */
[----:B------:R-:W-:Y:S02]  /*2ba0*/  SHF.R.S32.HI R80, RZ, 0x1f, R21 ;  /* 0x0000001fff507819 */ /* 0x000fe40000011415 */
[----:B------:R-:W-:Y:S04]  /*2bb0*/  IADD3 R79, P1, P0, R21, R40, R79 ;  /* 0x00000028154f7210 */ /* 0x000fe8000783e04f */
[----:B------:R-:W-:Y:S02]  /*2bc0*/  IADD3.X R80, R80, R39, RZ, P1, P0 ;  /* 0x0000002750507210 */ /* 0x000fe40000fe04ff */
[----:B0-----:R-:W-:Y:S04]  /*2bd0*/  IADD3 R82, P0, R79, c[0x0][0x1c0], RZ ;  /* 0x000070004f527a10 */ /* 0x001fe80007f1e0ff */
[----:B------:R-:W-:Y:S05]  /*2be0*/  IADD3.X R83, R80, c[0x0][0x1c4], RZ, P0, !PT ;  /* 0x0000710050537a10 */ /* 0x000fea00007fe4ff */
[----:B------:R0:W5:Y:S04]  /*2bf0*/  LDG.E.S8 R20, [R82.64] ;  /* 0x0000000a52147981 */ /* 0x000168000c1e1300 */
.L_x_236:
[----:B------:R-:W-:Y:S05]  /*2c00*/  BSYNC B0 ;  /* 0x0000000000007941 */ /* 0x000fea0003800000 */
.L_x_235:
[----:B------:R-:W-:Y:S01]  /*2c10*/  ISETP.NE.AND P0, PT, R38, R78, PT ;  /* 0x0000004e2600720c */ /* 0x000fe20003f05270 */
[----:B------:R-:W-:Y:S01]  /*2c20*/  BSSY B0, `(.L_x_237) ;  /* 0x0000014000007945 */ /* 0x000fe20003800000 */
[----:B------:R-:W-:Y:S01]  /*2c30*/  IADD3 R78, R64, 0x3, RZ ;  /* 0x00000003404e7810 */ /* 0x000fe20007ffe0ff */
[----:B------:R-:W-:Y:S03]  /*2c40*/  IMAD.MOV.U32 R21, RZ, RZ, RZ ;  /* 0x000000ffff157224 */ /* 0x000fe600078e00ff */
        /* <DEDUP_REMOVED lines=14> */
[----:B------:R-:W-:Y:S04]  /*2d30*/  IADD3 R80, P0, R79, c[0x0][0x1c0], RZ ;  /* 0x000070004f507a10 */ /* 0x000fe80007f1e0ff */
[----:B------:R-:W-:Y:S05]  /*2d40*/  IADD3.X R81, R63, c[0x0][0x1c4], RZ, P0, !PT ;  /* 0x000071003f517a10 */ /* 0x000fea00007fe4ff */
[----:B------:R1:W5:Y:S04]  /*2d50*/  LDG.E.S8 R21, [R80.64] ;  /* 0x0000000a50157981 */ /* 0x000368000c1e1300 */
.L_x_238:
[----:B------:R-:W-:Y:S05]  /*2d60*/  BSYNC B0 ;  /* 0x0000000000007941 */ /* 0x000fea0003800000 */
.L_x_237:
[-C--:B-----5:R-:W-:Y:S01]  /*2d70*/  IMAD R0, R18, R17.reuse, R0 ;  /* 0x0000001112007224 */ /* 0x0a0fe200078e0200 */
[----:B------:R-:W-:Y:S01]  /*2d80*/  IADD3 R65, R65, 0x1, RZ ;  /* 0x0000000141417810 */ /* 0x000fe20007ffe0ff */
[-C--:B------:R-:W-:Y:S02]  /*2d90*/  IMAD R2, R19, R17.reuse, R2 ;  /* 0x0000001113027224 */ /* 0x080fe400078e0202 */
[-C--:B------:R-:W-:Y:S01]  /*2da0*/  IMAD R3, R20, R17.reuse, R3 ;  /* 0x0000001114037224 */ /* 0x080fe200078e0203 */
[----:B------:R-:W-:Y:S01]  /*2db0*/  ISETP.GE.AND P0, PT, R65, c[0x0][0x16c], PT ;  /* 0x00005b0041007a0c */ /* 0x000fe20003f06270 */
[----:B------:R-:W-:Y:S02]  /*2dc0*/  IMAD R4, R21, R17, R4 ;  /* 0x0000001115047224 */ /* 0x000fe400078e0204 */
[-C--:B------:R-:W-:Y:S02]  /*2dd0*/  IMAD R5, R18, R22.reuse, R5 ;  /* 0x0000001612057224 */ /* 0x080fe400078e0205 */
[-C--:B------:R-:W-:Y:S02]  /*2de0*/  IMAD R6, R19, R22.reuse, R6 ;  /* 0x0000001613067224 */ /* 0x080fe400078e0206 */
[-C--:B------:R-:W-:Y:S02]  /*2df0*/  IMAD R7, R20, R22.reuse, R7 ;  /* 0x0000001614077224 */ /* 0x080fe400078e0207 */
        /* <DEDUP_REMOVED lines=8> */
[----:B------:R-:W-:Y:S01]  /*2e80*/  IMAD R16, R21, R24, R16 ;  /* 0x0000001815107224 */ /* 0x000fe200078e0210 */
[----:B------:R-:W-:-:S05]  /*2e90*/  @!P0 BRA `(.L_x_239) ;  /* 0xfffff57000008947 */ /* 0x000fca000383ffff */
.L_x_230:
[----:B------:R-:W-:-:S04]  /*2ea0*/  UIADD3 UR8, UR8, 0x1, URZ ;  /* 0x0000000108087890 */ /* 0x000fc8000fffe03f */
[----:B------:R-:W-:-:S06]  /*2eb0*/  UISETP.GE.AND UP0, UPT, UR8, UR7, UPT ;  /* 0x000000070800728c */ /* 0x000fcc000bf06270 */
[----:B------:R-:W-:-:S13]  /*2ec0*/  PLOP3.LUT P0, PT, PT, PT, UP0, 0x80, 0x0 ;  /* 0x000000000000781c */ /* 0x000fda0003f0f008 */
[----:B------:R-:W-:Y:S01]  /*2ed0*/  @P0 CALL.REL.NOINC `(.L_x_229) ;  /* 0x0000001000000944 */ /* 0x000fe20003c00000 */
[----:B------:R-:W-:Y:S05]  /*2ee0*/  BRA `(.L_x_240) ;  /* 0xffffeb7000007947 */ /* 0x000fea000383ffff */
.L_x_229:
[----:B------:R-:W-:-:S04]  /*2ef0*/  UIADD3 UR9, UR9, 0x1, URZ ;  /* 0x0000000109097890 */ /* 0x000fc8000fffe03f */
[----:B------:R-:W-:-:S06]  /*2f00*/  UISETP.GE.AND UP0, UPT, UR9, UR6, UPT ;  /* 0x000000060900728c */ /* 0x000fcc000bf06270 */
[----:B------:R-:W-:-:S13]  /*2f10*/  PLOP3.LUT P0, PT, PT, PT, UP0, 0x80, 0x0 ;  /* 0x000000000000781c */ /* 0x000fda0003f0f008 */
[----:B------:R-:W-:Y:S01]  /*2f20*/  @P0 CALL.REL.NOINC `(.L_x_228) ;  /* 0x0000001000000944 */ /* 0x000fe20003c00000 */
[----:B------:R-:W-:Y:S05]  /*2f30*/  BRA `(.L_x_241) ;  /* 0xffffe85000007947 */ /* 0x000fea000383ffff */
.L_x_228:
        /* <DEDUP_REMOVED lines=46> */
.L_x_246:
[----:B------:R-:W-:Y:S05]  /*3220*/  BSYNC B0 ;  /* 0x0000000000007941 */ /* 0x000fea0003800000 */
.L_x_245:
[----:B--2---:R-:W-:Y:S01]  /*3230*/  IADD3 R21, R64, 0x1, RZ ;  /* 0x0000000140157810 */ /* 0x004fe20007ffe0ff */
        /* <DEDUP_REMOVED lines=39> */
.L_x_248:
[----:B------:R-:W-:Y:S05]  /*34b0*/  BSYNC B0 ;  /* 0x0000000000007941 */ /* 0x000fea0003800000 */
.L_x_247:
        /* <DEDUP_REMOVED lines=8> */
[----:B--2---:R-:W-:Y:S01]  /*3540*/  IMAD.SHL.U32 R19, R57, 0x20, RZ ;  /* 0x0000002039137824 */ /* 0x004fe200078e00ff */
        /* <DEDUP_REMOVED lines=31> */
.L_x_250:
[----:B------:R-:W-:Y:S05]  /*3740*/  BSYNC B0 ;  /* 0x0000000000007941 */ /* 0x000fea0003800000 */
.L_x_249:
[----:B------:R-:W-:-:S04]  /*3750*/  IADD3 R0, R64, 0x3, RZ ;  /* 0x0000000340007810 */ /* 0x000fc80007ffe0ff */
[----:B------:R-:W-:-:S13]  /*3760*/  ISETP.GE.AND P0, PT, R0, c[0x0][0x178], PT ;  /* 0x00005e0000007a0c */ /* 0x000fda0003f06270 */
[----:B------:R-:W-:Y:S05]  /*3770*/  @P0 BRA `(.L_x_243) ;  /* 0x000008e000000947 */ /* 0x000fea0003800000 */
[----:B--2---:R-:W-:Y:S01]  /*3780*/  SHF.R.S32.HI R21, RZ, 0x1f, R0 ;  /* 0x0000001fff157819 */ /* 0x004fe20000011400 */
        /* <DEDUP_REMOVED lines=36> */
.L_x_244:
        /* <DEDUP_REMOVED lines=25> */
.L_x_252:
[----:B------:R-:W-:Y:S05]  /*3b60*/  BSYNC B0 ;  /* 0x0000000000007941 */ /* 0x000fea0003800000 */
.L_x_251:
[----:B------:R-:W-:Y:S01]  /*3b70*/  IADD3 R22, R64, 0x1, RZ ;  /* 0x0000000140167810 */ /* 0x000fe20007ffe0ff */
[----:B------:R-:W-:Y:S03]  /*3b80*/  BSSY B0, `(.L_x_253) ;  /* 0x0000019000007945 */ /* 0x000fe60003800000 */
[----:B------:R-:W-:-:S13]  /*3b90*/  ISETP.GE.AND P0, PT, R22, c[0x0][0x178], PT ;  /* 0x00005e0016007a0c */ /* 0x000fda0003f06270 */
[----:B------:R-:W-:Y:S05]  /*3ba0*/  @P0 BRA `(.L_x_254) ;  /* 0x0000016000000947 */ /* 0x000fea0003800000 */
[----:B--2---:R-:W-:Y:S01]  /*3bb0*/  SHF.R.S32.HI R21, RZ, 0x1f, R22 ;  /* 0x0000001fff157819 */ /* 0x004fe20000011416 */
        /* <DEDUP_REMOVED lines=21> */
.L_x_254:
[----:B------:R-:W-:Y:S05]  /*3d10*/  BSYNC B0 ;  /* 0x0000000000007941 */ /* 0x000fea0003800000 */
.L_x_253:
[----:B--2---:R-:W-:Y:S01]  /*3d20*/  IADD3 R21, R64, 0x2, RZ ;  /* 0x0000000240157810 */ /* 0x004fe20007ffe0ff */
        /* <DEDUP_REMOVED lines=25> */
.L_x_256:
[----:B------:R-:W-:Y:S05]  /*3ec0*/  BSYNC B0 ;  /* 0x0000000000007941 */ /* 0x000fea0003800000 */
.L_x_255:
[----:B--2---:R-:W-:-:S04]  /*3ed0*/  IADD3 R3, R64, 0x3, RZ ;  /* 0x0000000340037810 */ /* 0x004fc80007ffe0ff */
[----:B------:R-:W-:-:S13]  /*3ee0*/  ISETP.GE.AND P0, PT, R3, c[0x0][0x178], PT ;  /* 0x00005e0003007a0c */ /* 0x000fda0003f06270 */
        /* <DEDUP_REMOVED lines=14> */
[----:B------:R-:W-:Y:S01]  /*3fd0*/  IADD3.X R2, R2, R17, R73, P1, P0 ;  /* 0x0000001102027210 */ /* 0x000fe20000fe0449 */
[----:B------:R-:W-:Y:S01]  /*3fe0*/  IMAD R17, R4, c[0x0][0x208], RZ ;  /* 0x0000820004117a24 */ /* 0x000fe200078e02ff */
[--C-:B------:R-:W-:Y:S02]  /*3ff0*/  IADD3 R57, P1, P0, R0, R57, R18.reuse ;  /* 0x0000003900397210 */ /* 0x100fe4000783e012 */
[----:B------:R-:W-:Y:S02]  /*4000*/  SHF.R.S32.HI R3, RZ, 0x1f, R18 ;  /* 0x0000001fff037819 */ /* 0x000fe40000011412 */
[----:B------:R-:W-:-:S04]  /*4010*/  SHF.R.S32.HI R0, RZ, 0x1f, R0 ;  /* 0x0000001fff007819 */ /* 0x000fc80000011400 */
[----:B------:R-:W-:Y:S02]  /*4020*/  IADD3.X R0, R0, R2, R3, P1, P0 ;  /* 0x0000000200007210 */ /* 0x000fe40000fe0403 */
[----:B------:R-:W-:-:S04]  /*4030*/  LEA R2, P0, R57, c[0x0][0x1f0], 0x2 ;  /* 0x00007c0039027a11 */ /* 0x000fc800078010ff */
[----:B------:R-:W-:-:S05]  /*4040*/  LEA.HI.X R3, R57, c[0x0][0x1f4], R0, 0x2, P0 ;  /* 0x00007d0039037a11 */ /* 0x000fca00000f1400 */
[----:B------:R2:W-:Y:S04]  /*4050*/  STG.E [R2.64], R17 ;  /* 0x0000001102007986 */ /* 0x0005e8000c10190a */
.L_x_243:
[----:B------:R-:W-:Y:S05]  /*4060*/  BSYNC B1 ;  /* 0x0000000000017941 */ /* 0x000fea0003800000 */
.L_x_242:
        /* <DEDUP_REMOVED lines=46> */
.L_x_261:
[----:B------:R-:W-:Y:S05]  /*4350*/  BSYNC B0 ;  /* 0x0000000000007941 */ /* 0x000fea0003800000 */
.L_x_260:
        /* <DEDUP_REMOVED lines=40> */
.L_x_263:
[----:B------:R-:W-:Y:S05]  /*45e0*/  BSYNC B0 ;  /* 0x0000000000007941 */ /* 0x000fea0003800000 */
.L_x_262:
[----:B------:R-:W-:Y:S01]  /*45f0*/  IADD3 R19, R64, 0x2, RZ ;  /* 0x0000000240137810 */ /* 0x000fe20007ffe0ff */
[----:B------:R-:W-:Y:S03]  /*4600*/  BSSY B0, `(.L_x_264) ;  /* 0x0000027000007945 */ /* 0x000fe60003800000 */
[----:B------:R-:W-:-:S13]  /*4610*/  ISETP.GE.AND P0, PT, R19, c[0x0][0x178], PT ;  /* 0x00005e0013007a0c */ /* 0x000fda0003f06270 */
[----:B------:R-:W-:Y:S05]  /*4620*/  @P0 BRA `(.L_x_265) ;  /* 0x0000024000000947 */ /* 0x000fea0003800000 */
[----:B------:R-:W-:Y:S01]  /*4630*/  SHF.R.S32.HI R18, RZ, 0x1f, R19 ;  /* 0x0000001fff127819 */ /* 0x000fe20000011413 */
[----:B------:R-:W-:Y:S02]  /*4640*/  IMAD R0, R70, c[0x0][0x1e0], RZ ;  /* 0x0000780046007a24 */ /* 0x000fe400078e02ff */
[----:B--2---:R-:W-:Y:S01]  /*4650*/  IMAD R2, R71, c[0x0][0x1e8], RZ ;  /* 0x00007a0047027a24 */ /* 0x004fe200078e02ff */
        /* <DEDUP_REMOVED lines=33> */
.L_x_265:
[----:B------:R-:W-:Y:S05]  /*4870*/  BSYNC B0 ;  /* 0x0000000000007941 */ /* 0x000fea0003800000 */
.L_x_264:
[----:B------:R-:W-:-:S04]  /*4880*/  IADD3 R0, R64, 0x3, RZ ;  /* 0x0000000340007810 */ /* 0x000fc80007ffe0ff */
[----:B------:R-:W-:-:S13]  /*4890*/  ISETP.GE.AND P0, PT, R0, c[0x0][0x178], PT ;  /* 0x00005e0000007a0c */ /* 0x000fda0003f06270 */
[----:B------:R-:W-:Y:S05]  /*48a0*/  @P0 BRA `(.L_x_258) ;  /* 0x000008e000000947 */ /* 0x000fea0003800000 */
[----:B------:R-:W-:Y:S01]  /*48b0*/  SHF.R.S32.HI R17, RZ, 0x1f, R0 ;  /* 0x0000001fff117819 */ /* 0x000fe20000011400 */
[----:B--2---:R-:W-:Y:S02]  /*48c0*/  IMAD R2, R70, c[0x0][0x1e0], RZ ;  /* 0x0000780046027a24 */ /* 0x004fe400078e02ff */
        /* <DEDUP_REMOVED lines=10> */
[----:B------:R-:W-:Y:S02]  /*4970*/  SHF.R.S32.HI R7, RZ, 0x1f, R58 ;  /* 0x0000001fff077819 */ /* 0x000fe4000001143a */
[----:B------:R-:W-:Y:S02]  /*4980*/  SHF.R.S32.HI R0, RZ, 0x1f, R5 ;  /* 0x0000001fff007819 */ /* 0x000fe40000011405 */
[----:B------:R-:W-:Y:S02]  /*4990*/  IADD3.X R3, R7, R6, R3, P1, P0 ;  /* 0x0000000607037210 */ /* 0x000fe40000fe0403 */
[----:B------:R-:W-:-:S02]  /*49a0*/  IADD3 R2, P1, P0, R5, R2, R17 ;  /* 0x0000000205027210 */ /* 0x000fc4000783e011 */
        /* <DEDUP_REMOVED lines=21> */
.L_x_259:
[----:B------:R-:W-:Y:S01]  /*4b00*/  ISETP.GE.AND P0, PT, R64, c[0x0][0x178], PT ;  /* 0x00005e0040007a0c */ /* 0x000fe20003f06270 */
[----:B------:R-:W-:-:S12]  /*4b10*/  BSSY B0, `(.L_x_266) ;  /* 0x0000018000007945 */ /* 0x000fd80003800000 */
[----:B------:R-:W-:Y:S05]  /*4b20*/  @P0 BRA `(.L_x_267) ;  /* 0x0000016000000947 */ /* 0x000fea0003800000 */
[----:B--2---:R-:W-:Y:S01]  /*4b30*/  SHF.R.S32.HI R19, RZ, 0x1f, R64 ;  /* 0x0000001fff137819 */ /* 0x004fe20000011440 */
        /* <DEDUP_REMOVED lines=21> */
.L_x_267:
[----:B------:R-:W-:Y:S05]  /*4c90*/  BSYNC B0 ;  /* 0x0000000000007941 */ /* 0x000fea0003800000 */
.L_x_266:
        /* <DEDUP_REMOVED lines=26> */
.L_x_269:
[----:B------:R-:W-:Y:S05]  /*4e40*/  BSYNC B0 ;  /* 0x0000000000007941 */ /* 0x000fea0003800000 */
.L_x_268:
[----:B------:R-:W-:Y:S01]  /*4e50*/  IADD3 R17, R64, 0x2, RZ ;  /* 0x0000000240117810 */ /* 0x000fe20007ffe0ff */
[----:B------:R-:W-:Y:S03]  /*4e60*/  BSSY B0, `(.L_x_270) ;  /* 0x0000019000007945 */ /* 0x000fe60003800000 */
[----:B------:R-:W-:-:S13]  /*4e70*/  ISETP.GE.AND P0, PT, R17, c[0x0][0x178], PT ;  /* 0x00005e0011007a0c */ /* 0x000fda0003f06270 */
[----:B------:R-:W-:Y:S05]  /*4e80*/  @P0 BRA `(.L_x_271) ;  /* 0x0000016000000947 */ /* 0x000fea0003800000 */
[----:B------:R-:W-:Y:S01]  /*4e90*/  SHF.R.S32.HI R6, RZ, 0x1f, R17 ;  /* 0x0000001fff067819 */ /* 0x000fe20000011411 */
[----:B------:R-:W-:Y:S02]  /*4ea0*/  IMAD.SHL.U32 R0, R58, 0x20, RZ ;  /* 0x000000203a007824 */ /* 0x000fe400078e00ff */
[----:B--2---:R-:W-:Y:S01]  /*4eb0*/  IMAD R5, R70, c[0x0][0x1f8], RZ ;  /* 0x00007e0046057a24 */ /* 0x004fe200078e02ff */
        /* <DEDUP_REMOVED lines=19> */
.L_x_271:
[----:B------:R-:W-:Y:S05]  /*4ff0*/  BSYNC B0 ;  /* 0x0000000000007941 */ /* 0x000fea0003800000 */
.L_x_270:
        /* <DEDUP_REMOVED lines=25> */
.L_x_258:
[----:B------:R-:W-:Y:S05]  /*5190*/  BSYNC B1 ;  /* 0x0000000000017941 */ /* 0x000fea0003800000 */
.L_x_257:
        /* <DEDUP_REMOVED lines=46> */
.L_x_276:
[----:B------:R-:W-:Y:S05]  /*5480*/  BSYNC B0 ;  /* 0x0000000000007941 */ /* 0x000fea0003800000 */
.L_x_275:
        /* <DEDUP_REMOVED lines=40> */
.L_x_278:
[----:B------:R-:W-:Y:S05]  /*5710*/  BSYNC B0 ;  /* 0x0000000000007941 */ /* 0x000fea0003800000 */
.L_x_277:
        /* <DEDUP_REMOVED lines=40> */
.L_x_280:
[----:B------:R-:W-:Y:S05]  /*59a0*/  BSYNC B0 ;  /* 0x0000000000007941 */ /* 0x000fea0003800000 */
.L_x_279:
        /* <DEDUP_REMOVED lines=40> */
.L_x_274:
        /* <DEDUP_REMOVED lines=25> */
.L_x_282:
[----:B------:R-:W-:Y:S05]  /*5dc0*/  BSYNC B0 ;  /* 0x0000000000007941 */ /* 0x000fea0003800000 */
.L_x_281:
        /* <DEDUP_REMOVED lines=26> */
.L_x_284:
[----:B------:R-:W-:Y:S05]  /*5f70*/  BSYNC B0 ;  /* 0x0000000000007941 */ /* 0x000fea0003800000 */
.L_x_283:
        /* <DEDUP_REMOVED lines=26> */
.L_x_286:
[----:B------:R-:W-:Y:S05]  /*6120*/  BSYNC B0 ;  /* 0x0000000000007941 */ /* 0x000fea0003800000 */
.L_x_285:
        /* <DEDUP_REMOVED lines=25> */
.L_x_273:
[----:B------:R-:W-:Y:S05]  /*62c0*/  BSYNC B1 ;  /* 0x0000000000017941 */ /* 0x000fea0003800000 */
.L_x_272:
        /* <DEDUP_REMOVED lines=45> */
.L_x_289:
[----:B------:R-:W-:Y:S05]  /*65a0*/  BSYNC B0 ;  /* 0x0000000000007941 */ /* 0x000fea0003800000 */
.L_x_288:
        /* <DEDUP_REMOVED lines=40> */
.L_x_291:
[----:B------:R-:W-:Y:S05]  /*6830*/  BSYNC B0 ;  /* 0x0000000000007941 */ /* 0x000fea0003800000 */
.L_x_290:
        /* <DEDUP_REMOVED lines=40> */
.L_x_293:
[----:B------:R-:W-:Y:S05]  /*6ac0*/  BSYNC B0 ;  /* 0x0000000000007941 */ /* 0x000fea0003800000 */
.L_x_292:
[----:B------:R-:W-:-:S04]  /*6ad0*/  IADD3 R64, R64, 0x3, RZ ;  /* 0x0000000340407810 */ /* 0x000fc80007ffe0ff */
[----:B------:R-:W-:-:S13]  /*6ae0*/  ISETP.GE.AND P0, PT, R64, c[0x0][0x178], PT ;  /* 0x00005e0040007a0c */ /* 0x000fda0003f06270 */
[----:B------:R-:W-:Y:S05]  /*6af0*/  @P0 EXIT ;  /* 0x000000000000094d */ /* 0x000fea0003800000 */
        /* <DEDUP_REMOVED lines=37> */
.L_x_287:
        /* <DEDUP_REMOVED lines=25> */
.L_x_295:
[----:B------:R-:W-:Y:S05]  /*6ee0*/  BSYNC B0 ;  /* 0x0000000000007941 */ /* 0x000fea0003800000 */
.L_x_294:
        /* <DEDUP_REMOVED lines=26> */
.L_x_297:
[----:B------:R-:W-:Y:S05]  /*7090*/  BSYNC B0 ;  /* 0x0000000000007941 */ /* 0x000fea0003800000 */
.L_x_296:
        /* <DEDUP_REMOVED lines=26> */
.L_x_299:
[----:B------:R-:W-:Y:S05]  /*7240*/  BSYNC B0 ;  /* 0x0000000000007941 */ /* 0x000fea0003800000 */
.L_x_298:
[----:B--2---:R-:W-:-:S04]  /*7250*/  IADD3 R3, R64, 0x3, RZ ;  /* 0x0000000340037810 */ /* 0x004fc80007ffe0ff */
[----:B------:R-:W-:-:S13]  /*7260*/  ISETP.GE.AND P0, PT, R3, c[0x0][0x178], PT ;  /* 0x00005e0003007a0c */ /* 0x000fda0003f06270 */
[----:B------:R-:W-:Y:S05]  /*7270*/  @P0 EXIT ;  /* 0x000000000000094d */ /* 0x000fea0003800000 */
        /* <DEDUP_REMOVED lines=23> */
        .weak           $__internal_3_$__cuda_sm20_div_s64
        .type           $__internal_3_$__cuda_sm20_div_s64,@function
        .size           $__internal_3_$__cuda_sm20_div_s64,(.L_x_646 - $__internal_3_$__cuda_sm20_div_s64)
$__internal_3_$__cuda_sm20_div_s64:
        /* <DEDUP_REMOVED lines=10> */
[----:B------:R-:W-:Y:S01]  /*7490*/  IMAD R5, R10, R13, R3 ;  /* 0x0000000d0a057224 */ /* 0x000fe200078e0203 */
[----:B------:R-:W-:-:S03]  /*74a0*/  IADD3 R3, P0, RZ, -R2, RZ ;  /* 0x80000002ff037210 */ /* 0x000fc60007f1e0ff */
[----:B------:R-:W-:Y:S02]  /*74b0*/  IMAD R2, R11, R12, R5 ;  /* 0x0000000c0b027224 */ /* 0x000fe400078e0205 */
[----:B------:R-:W-:-:S04]  /*74c0*/  IMAD.HI.U32 R4, R10, R3, RZ ;  /* 0x000000030a047227 */ /* 0x000fc800078e00ff */
[----:B------:R-:W-:Y:S02]  /*74d0*/  IMAD.X R2, RZ, RZ, ~R2, P0 ;  /* 0x000000ffff027224 */ /* 0x000fe400000e0e02 */
[----:B------:R-:W-:Y:S02]  /*74e0*/  IMAD.MOV.U32 R5, RZ, RZ, R10 ;  /* 0x000000ffff057224 */ /* 0x000fe400078e000a */
[-C--:B------:R-:W-:Y:S02]  /*74f0*/  IMAD R0, R11, R2.reuse, RZ ;  /* 0x000000020b007224 */ /* 0x080fe400078e02ff */
[----:B------:R-:W-:-:S04]  /*7500*/  IMAD.WIDE.U32 R4, P2, R10, R2, R4 ;  /* 0x000000020a047225 */ /* 0x000fc80007840004 */
[----:B------:R-:W-:-:S04]  /*7510*/  IMAD.HI.U32 R2, R11, R2, RZ ;  /* 0x000000020b027227 */ /* 0x000fc800078e00ff */
[----:B------:R-:W-:-:S04]  /*7520*/  IMAD.HI.U32 R3, P1, R11, R3, R4 ;  /* 0x000000030b037227 */ /* 0x000fc80007820004 */
[----:B------:R-:W-:Y:S01]  /*7530*/  IMAD.X R2, R2, 0x1, R11, P2 ;  /* 0x0000000102027824 */ /* 0x000fe200010e060b */
[----:B------:R-:W-:Y:S01]  /*7540*/  IADD3 R21, P0, R0, R3, RZ ;  /* 0x0000000300157210 */ /* 0x000fe20007f1e0ff */
[----:B------:R-:W-:-:S03]  /*7550*/  IMAD.MOV.U32 R11, RZ, RZ, RZ ;  /* 0x000000ffff0b7224 */ /* 0x000fc600078e00ff */
[----:B------:R-:W-:Y:S01]  /*7560*/  IADD3.X R3, RZ, RZ, R2, P0, P1 ;  /* 0x000000ffff037210 */ /* 0x000fe200007e2402 */
[----:B------:R-:W-:Y:S01]  /*7570*/  IMAD.WIDE.U32 R4, R21, R12, RZ ;  /* 0x0000000c15047225 */ /* 0x000fe200078e00ff */
[----:B------:R-:W-:-:S03]  /*7580*/  IADD3 R2, P1, RZ, -R14, RZ ;  /* 0x8000000eff027210 */ /* 0x000fc60007f3e0ff */
[----:B------:R-:W-:Y:S01]  /*7590*/  IMAD R0, R21, R13, R5 ;  /* 0x0000000d15007224 */ /* 0x000fe200078e0205 */
[----:B------:R-:W-:-:S03]  /*75a0*/  IADD3 R4, P0, RZ, -R4, RZ ;  /* 0x80000004ff047210 */ /* 0x000fc60007f1e0ff */
        /* <DEDUP_REMOVED lines=31> */
[----:B------:R-:W-:Y:S01]  /*77a0*/  ISETP.GE.U32.AND.EX P0, PT, R0, R13, PT, P0 ;  /* 0x0000000d0000720c */ /* 0x000fe20003f06100 */
[----:B------:R-:W-:-:S03]  /*77b0*/  IMAD.X R15, RZ, RZ, R10, P1 ;  /* 0x000000ffff0f7224 */ /* 0x000fc600008e060a */
[----:B------:R-:W-:Y:S02]  /*77c0*/  SEL R5, R5, R2, P0 ;  /* 0x0000000205057207 */ /* 0x000fe40000000000 */
        /* <DEDUP_REMOVED lines=20> */
[----:B------:R-:W-:Y:S06]  /*7910*/  RET.REL.NODEC R6 `(_ZN7cutlass9reference6device6kernel11Conv2dFpropIaNS_6layout12TensorNCxHWxILi32EEEaNS4_12TensorCxRSKxILi32EEEiS6_iiNS_16NumericConverterIiiLNS_15FloatRoundStyleE2EEENS_12multiply_addIiiiEELi4ELi4ELi16ELi8EEEvNS_4conv17Conv2dProblemSizeENS_9TensorRefIT_T0_EENSG_IT1_T2_EENSG_IT3_T4_EESP_T5_SQ_) ;  /* 0xffff86e006007950 */ /* 0x000fec0003c3ffff */
.L_x_300:
        /* <DEDUP_REMOVED lines=14> */
.L_x_646:


//--------------------- .text._ZN7cutlass9reference6device6kernel13TensorForEachINS1_6detail14TensorReLuFuncIaNS_6layout12TensorNCxHWxILi32EEEEELi4ENS9_6ParamsEEEvNS_5CoordIXT0_EilEET1_ --------------------------
	.section	.text._ZN7cutlass9reference6device6kernel13TensorForEachINS1_6detail14TensorReLuFuncIaNS_6layout12TensorNCxHWxILi32EEEEELi4ENS9_6ParamsEEEvNS_5CoordIXT0_EilEET1_,"ax",@progbits
	.sectioninfo	@"SHI_REGISTERS=24"
	.align	128
        .global         _ZN7cutlass9reference6device6kernel13TensorForEachINS1_6detail14TensorReLuFuncIaNS_6layout12TensorNCxHWxILi32EEEEELi4ENS9_6ParamsEEEvNS_5CoordIXT0_EilEET1_
        .type           _ZN7cutlass9reference6device6kernel13TensorForEachINS1_6detail14TensorReLuFuncIaNS_6layout12TensorNCxHWxILi32EEEEELi4ENS9_6ParamsEEEvNS_5CoordIXT0_EilEET1_,@function
        .size           _ZN7cutlass9reference6device6kernel13TensorForEachINS1_6detail14TensorReLuFuncIaNS_6layout12TensorNCxHWxILi32EEEEELi4ENS9_6ParamsEEEvNS_5CoordIXT0_EilEET1_,(.L_x_647 - _ZN7cutlass9reference6device6kernel13TensorForEachINS1_6detail14TensorReLuFuncIaNS_6layout12TensorNCxHWxILi32EEEEELi4ENS9_6ParamsEEEvNS_5CoordIXT0_EilEET1_)
        .other          _ZN7cutlass9reference6device6kernel13TensorForEachINS1_6detail14TensorReLuFuncIaNS_6layout12TensorNCxHWxILi32EEEEELi4ENS9_6ParamsEEEvNS_5CoordIXT0_EilEET1_,@"STO_CUDA_ENTRY STV_DEFAULT"
_ZN7cutlass9reference6device6kernel13TensorForEachINS1_6detail14TensorReLuFuncIaNS_6layout12TensorNCxHWxILi32EEEEELi4ENS9_6ParamsEEEvNS_5CoordIXT0_EilEET1_:
.text._ZN7cutlass9reference6device6kernel13TensorForEachINS1_6detail14TensorReLuFuncIaNS_6layout12TensorNCxHWxILi32EEEEELi4ENS9_6ParamsEEEvNS_5CoordIXT0_EilEET1_:
[----:B------:R-:W-:Y:S02]  /*0000*/  IMAD.MOV.U32 R1, RZ, RZ, c[0x0][0x28] ;  /* 0x00000a00ff017624 */ /* 0x000fe400078e00ff */
[----:B------:R-:W-:Y:S01]  /*0010*/  ULDC.64 UR14, c[0x0][0x160] ;  /* 0x00005800000e7ab9 */ /* 0x000fe20000000a00 */
[----:B------:R-:W0:Y:S01]  /*0020*/  S2R R0, SR_CTAID.X ;  /* 0x0000000000007919 */ /* 0x000e220000002500 */
[----:B------:R-:W-:Y:S02]  /*0030*/  UIMAD.WIDE UR4, UR15, UR14, URZ ;  /* 0x0000000e0f0472a5 */ /* 0x000fe4000f8e023f */
[----:B------:R-:W-:Y:S01]  /*0040*/  ULDC.64 UR10, c[0x0][0x168] ;  /* 0x00005a00000a7ab9 */ /* 0x000fe20000000a00 */
[----:B------:R-:W0:Y:S01]  /*0050*/  S2R R3, SR_TID.X ;  /* 0x0000000000037919 */ /* 0x000e220000002100 */
[----:B------:R-:W-:Y:S02]  /*0060*/  USHF.R.S32.HI UR8, URZ, 0x1f, UR10 ;  /* 0x0000001f3f087899 */ /* 0x000fe4000801140a */
[----:B------:R-:W-:Y:S02]  /*0070*/  UIMAD UR5, UR5, UR10, URZ ;  /* 0x0000000a050572a4 */ /* 0x000fe4000f8e023f */
[----:B------:R-:W-:-:S02]  /*0080*/  UIMAD.WIDE.U32 UR6, UR4, UR10, URZ ;  /* 0x0000000a040672a5 */ /* 0x000fc4000f8e003f */
[----:B------:R-:W-:Y:S02]  /*0090*/  UIMAD UR4, UR4, UR8, UR5 ;  /* 0x00000008040472a4 */ /* 0x000fe4000f8e0205 */
[----:B------:R-:W-:Y:S02]  /*00a0*/  USHF.R.S32.HI UR18, URZ, 0x1f, UR11 ;  /* 0x0000001f3f127899 */ /* 0x000fe4000801140b */
[----:B------:R-:W-:-:S04]  /*00b0*/  UIADD3 UR4, UR7, UR4, URZ ;  /* 0x0000000407047290 */ /* 0x000fc8000fffe03f */
[----:B------:R-:W-:Y:S02]  /*00c0*/  UIMAD UR7, UR4, UR11, URZ ;  /* 0x0000000b040772a4 */ /* 0x000fe4000f8e023f */
[----:B------:R-:W-:Y:S02]  /*00d0*/  UIMAD.WIDE.U32 UR4, UR6, UR11, URZ ;  /* 0x0000000b060472a5 */ /* 0x000fe4000f8e003f */
[----:B------:R-:W-:-:S04]  /*00e0*/  UIMAD UR7, UR18, UR6, UR7 ;  /* 0x00000006120772a4 */ /* 0x000fc8000f8e0207 */
[----:B------:R-:W-:Y:S01]  /*00f0*/  UIADD3 UR13, UR5, UR7, URZ ;  /* 0x00000007050d7290 */ /* 0x000fe2000fffe03f */
[----:B0-----:R-:W-:-:S05]  /*0100*/  IMAD R0, R0, c[0x0][0x0], R3 ;  /* 0x0000000000007a24 */ /* 0x001fca00078e0203 */
[----:B------:R-:W-:Y:S01]  /*0110*/  IMAD.U32 R2, RZ, RZ, UR13 ;  /* 0x0000000dff027e24 */ /* 0x000fe2000f8e00ff */
[----:B------:R-:W-:-:S04]  /*0120*/  ISETP.LT.U32.AND P0, PT, R0, UR4, PT ;  /* 0x0000000400007c0c */ /* 0x000fc8000bf01070 */
[----:B------:R-:W-:-:S13]  /*0130*/  ISETP.GT.AND.EX P0, PT, R2, RZ, PT, P0 ;  /* 0x000000ff0200720c */ /* 0x000fda0003f04300 */
[----:B------:R-:W-:Y:S05]  /*0140*/  @!P0 EXIT ;  /* 0x000000000000894d */ /* 0x000fea0003800000 */
[----:B------:R-:W-:Y:S01]  /*0150*/  USHF.R.S32.HI UR6, URZ, 0x1f, UR15 ;  /* 0x0000001f3f067899 */ /* 0x000fe2000801140f */
[----:B------:R-:W-:Y:S01]  /*0160*/  IMAD.MOV.U32 R9, RZ, RZ, RZ ;  /* 0x000000ffff097224 */ /* 0x000fe200078e00ff */
[----:B------:R-:W-:Y:S02]  /*0170*/  ULDC.64 UR16, c[0x0][0x168] ;  /* 0x00005a0000107ab9 */ /* 0x000fe40000000a00 */
[----:B------:R-:W-:Y:S02]  /*0180*/  UIMAD UR9, UR6, UR16, URZ ;  /* 0x00000010060972a4 */ /* 0x000fe4000f8e023f */
[----:B------:R-:W-:Y:S02]  /*0190*/  ULDC UR11, c[0x0][0x164] ;  /* 0x00005900000b7ab9 */ /* 0x000fe40000000800 */
[----:B------:R-:W-:Y:S02]  /*01a0*/  UIMAD.WIDE.U32 UR6, UR15, UR16, URZ ;  /* 0x000000100f0672a5 */ /* 0x000fe4000f8e003f */
[----:B------:R-:W-:-:S02]  /*01b0*/  UIMAD UR9, UR8, UR11, UR9 ;  /* 0x0000000b080972a4 */ /* 0x000fc4000f8e0209 */
[----:B------:R-:W-:Y:S02]  /*01c0*/  UIMAD UR12, UR8, UR17, URZ ;  /* 0x00000011080c72a4 */ /* 0x000fe4000f8e023f */
[----:B------:R-:W-:Y:S02]  /*01d0*/  UIADD3 UR7, UR7, UR9, URZ ;  /* 0x0000000907077290 */ /* 0x000fe4000fffe03f */
[----:B------:R-:W-:Y:S02]  /*01e0*/  UIMAD UR14, UR18, UR16, UR12 ;  /* 0x00000010120e72a4 */ /* 0x000fe4000f8e020c */
[----:B------:R-:W-:Y:S02]  /*01f0*/  UIMAD UR7, UR7, UR17, URZ ;  /* 0x00000011070772a4 */ /* 0x000fe4000f8e023f */
[----:B------:R-:W-:Y:S02]  /*0200*/  UIMAD.WIDE.U32 UR10, UR10, UR17, URZ ;  /* 0x000000110a0a72a5 */ /* 0x000fe4000f8e003f */
[----:B------:R-:W-:-:S02]  /*0210*/  UIMAD.WIDE.U32 UR8, UR6, UR17, URZ ;  /* 0x00000011060872a5 */ /* 0x000fc4000f8e003f */
[----:B------:R-:W-:Y:S02]  /*0220*/  UIMAD UR12, UR18, UR6, UR7 ;  /* 0x00000006120c72a4 */ /* 0x000fe4000f8e0207 */
[----:B------:R-:W-:Y:S02]  /*0230*/  UIADD3 UR7, UR11, UR14, URZ ;  /* 0x0000000e0b077290 */ /* 0x000fe4000fffe03f */
[----:B------:R-:W-:Y:S02]  /*0240*/  UIADD3 UR12, UR9, UR12, URZ ;  /* 0x0000000c090c7290 */ /* 0x000fe4000fffe03f */
[----:B------:R-:W-:Y:S02]  /*0250*/  ULDC.U8 UR16, c[0x0][0x198] ;  /* 0x0000660000107ab9 */ /* 0x000fe40000000000 */
[----:B------:R-:W-:Y:S02]  /*0260*/  ULDC.64 UR14, c[0x0][0x118] ;  /* 0x00004600000e7ab9 */ /* 0x000fe40000000a00 */
.L_x_312:
[----:B------:R-:W-:Y:S01]  /*0270*/  LOP3.LUT R2, R9, UR12, RZ, 0xfc, !PT ;  /* 0x0000000c09027c12 */ /* 0x000fe2000f8efcff */
[----:B------:R-:W-:Y:S03]  /*0280*/  BSSY B0, `(.L_x_301) ;  /* 0x0000028000007945 */ /* 0x000fe60003800000 */
[----:B------:R-:W-:-:S13]  /*0290*/  ISETP.NE.U32.AND P0, PT, R2, RZ, PT ;  /* 0x000000ff0200720c */ /* 0x000fda0003f05070 */
[----:B------:R-:W-:Y:S05]  /*02a0*/  @!P0 BRA `(.L_x_302) ;  /* 0x0000010000008947 */ /* 0x000fea0003800000 */
[----:B------:R-:W-:Y:S01]  /*02b0*/  IMAD.U32 R14, RZ, RZ, UR8 ;  /* 0x00000008ff0e7e24 */ /* 0x000fe2000f8e00ff */
[----:B------:R-:W-:Y:S01]  /*02c0*/  MOV R8, 0x320 ;  /* 0x0000032000087802 */ /* 0x000fe20000000f00 */
[----:B------:R-:W-:Y:S02]  /*02d0*/  IMAD.U32 R15, RZ, RZ, UR9 ;  /* 0x00000009ff0f7e24 */ /* 0x000fe4000f8e00ff */
[----:B------:R-:W-:Y:S02]  /*02e0*/  IMAD.MOV.U32 R12, RZ, RZ, R0 ;  /* 0x000000ffff0c7224 */ /* 0x000fe400078e0000 */
[----:B------:R-:W-:Y:S02]  /*02f0*/  IMAD.MOV.U32 R16, RZ, RZ, R9 ;  /* 0x000000ffff107224 */ /* 0x000fe400078e0009 */
[----:B------:R-:W-:Y:S02]  /*0300*/  IMAD.U32 R13, RZ, RZ, UR12 ;  /* 0x0000000cff0d7e24 */ /* 0x000fe4000f8e00ff */
[----:B------:R-:W-:Y:S05]  /*0310*/  CALL.REL.NOINC `($__internal_4_$__cuda_sm20_div_s64) ;  /* 0x000008e000007944 */ /* 0x000fea0003c00000 */
[----:B------:R-:W-:Y:S01]  /*0320*/  IADD3 R4, P0, RZ, -R2, RZ ;  /* 0x80000002ff047210 */ /* 0x000fe20007f1e0ff */
[----:B------:R-:W-:Y:S01]  /*0330*/  IMAD.MOV.U32 R10, RZ, RZ, R2 ;  /* 0x000000ffff0a7224 */ /* 0x000fe200078e0002 */
[----:B------:R-:W-:-:S03]  /*0340*/  MOV R8, R0 ;  /* 0x0000000000087202 */ /* 0x000fc60000000f00 */
[----:B------:R-:W-:Y:S02]  /*0350*/  IMAD.X R3, RZ, RZ, ~R3, P0 ;  /* 0x000000ffff037224 */ /* 0x000fe400000e0e03 */
[----:B------:R-:W-:-:S04]  /*0360*/  IMAD.WIDE.U32 R12, R4, UR8, R8 ;  /* 0x00000008040c7c25 */ /* 0x000fc8000f8e0008 */
[----:B------:R-:W-:-:S04]  /*0370*/  IMAD R3, R3, UR8, RZ ;  /* 0x0000000803037c24 */ /* 0x000fc8000f8e02ff */
[----:B------:R-:W-:-:S04]  /*0380*/  IMAD R3, R4, UR12, R3 ;  /* 0x0000000c04037c24 */ /* 0x000fc8000f8e0203 */
[----:B------:R-:W-:Y:S01]  /*0390*/  IMAD.IADD R16, R13, 0x1, R3 ;  /* 0x000000010d107824 */ /* 0x000fe200078e0203 */
[----:B------:R-:W-:Y:S05]  /*03a0*/  BRA `(.L_x_303) ;  /* 0x0000015000007947 */ /* 0x000fea0003800000 */
.L_x_302:
[----:B------:R-:W0:Y:S01]  /*03b0*/  I2F.U32.RP R4, UR8 ;  /* 0x0000000800047d06 */ /* 0x000e220008209000 */
[----:B------:R-:W-:Y:S01]  /*03c0*/  ISETP.NE.U32.AND P2, PT, RZ, UR8, PT ;  /* 0x00000008ff007c0c */ /* 0x000fe2000bf45070 */
[----:B------:R-:W-:-:S06]  /*03d0*/  IMAD.MOV.U32 R16, RZ, RZ, RZ ;  /* 0x000000ffff107224 */ /* 0x000fcc00078e00ff */
[----:B0-----:R-:W0:Y:S02]  /*03e0*/  MUFU.RCP R4, R4 ;  /* 0x0000000400047308 */ /* 0x001e240000001000 */
[----:B0-----:R-:W-:-:S06]  /*03f0*/  IADD3 R2, R4, 0xffffffe, RZ ;  /* 0x0ffffffe04027810 */ /* 0x001fcc0007ffe0ff */
[----:B------:R0:W1:Y:S02]  /*0400*/  F2I.FTZ.U32.TRUNC.NTZ R3, R2 ;  /* 0x0000000200037305 */ /* 0x000064000021f000 */
[----:B0-----:R-:W-:Y:S02]  /*0410*/  IMAD.MOV.U32 R2, RZ, RZ, RZ ;  /* 0x000000ffff027224 */ /* 0x001fe400078e00ff */
[----:B-1----:R-:W-:-:S04]  /*0420*/  IMAD.MOV R5, RZ, RZ, -R3 ;  /* 0x000000ffff057224 */ /* 0x002fc800078e0a03 */
[----:B------:R-:W-:-:S04]  /*0430*/  IMAD R5, R5, UR8, RZ ;  /* 0x0000000805057c24 */ /* 0x000fc8000f8e02ff */
        /* <DEDUP_REMOVED lines=12> */
.L_x_303:
[----:B------:R-:W-:Y:S05]  /*0500*/  BSYNC B0 ;  /* 0x0000000000007941 */ /* 0x000fea0003800000 */
.L_x_301:
[----:B------:R-:W-:Y:S01]  /*0510*/  LOP3.LUT R2, R16, UR7, RZ, 0xfc, !PT ;  /* 0x0000000710027c12 */ /* 0x000fe2000f8efcff */
[----:B------:R-:W-:Y:S03]  /*0520*/  BSSY B0, `(.L_x_304) ;  /* 0x0000026000007945 */ /* 0x000fe60003800000 */
[----:B------:R-:W-:-:S13]  /*0530*/  ISETP.NE.U32.AND P0, PT, R2, RZ, PT ;  /* 0x000000ff0200720c */ /* 0x000fda0003f05070 */
[----:B------:R-:W-:Y:S05]  /*0540*/  @!P0 BRA `(.L_x_305) ;  /* 0x000000e000008947 */ /* 0x000fea0003800000 */
[----:B------:R-:W-:Y:S01]  /*0550*/  IMAD.U32 R14, RZ, RZ, UR10 ;  /* 0x0000000aff0e7e24 */ /* 0x000fe2000f8e00ff */
[----:B------:R-:W-:Y:S01]  /*0560*/  MOV R15, UR11 ;  /* 0x0000000b000f7c02 */ /* 0x000fe20008000f00 */
[----:B------:R-:W-:Y:S01]  /*0570*/  IMAD.U32 R13, RZ, RZ, UR7 ;  /* 0x00000007ff0d7e24 */ /* 0x000fe2000f8e00ff */
[----:B------:R-:W-:Y:S02]  /*0580*/  MOV R8, 0x5a0 ;  /* 0x000005a000087802 */ /* 0x000fe40000000f00 */
[----:B------:R-:W-:Y:S05]  /*0590*/  CALL.REL.NOINC `($__internal_4_$__cuda_sm20_div_s64) ;  /* 0x0000066000007944 */ /* 0x000fea0003c00000 */
[----:B------:R-:W-:Y:S01]  /*05a0*/  IADD3 R4, P0, RZ, -R2, RZ ;  /* 0x80000002ff047210 */ /* 0x000fe20007f1e0ff */
[----:B------:R-:W-:Y:S02]  /*05b0*/  IMAD.MOV.U32 R13, RZ, RZ, R16 ;  /* 0x000000ffff0d7224 */ /* 0x000fe400078e0010 */
[----:B------:R-:W-:Y:S02]  /*05c0*/  IMAD.MOV.U32 R11, RZ, RZ, R2 ;  /* 0x000000ffff0b7224 */ /* 0x000fe400078e0002 */
[----:B------:R-:W-:Y:S02]  /*05d0*/  IMAD.X R3, RZ, RZ, ~R3, P0 ;  /* 0x000000ffff037224 */ /* 0x000fe400000e0e03 */
[----:B------:R-:W-:-:S04]  /*05e0*/  IMAD.WIDE.U32 R12, R4, UR10, R12 ;  /* 0x0000000a040c7c25 */ /* 0x000fc8000f8e000c */
[----:B------:R-:W-:-:S04]  /*05f0*/  IMAD R3, R3, UR10, RZ ;  /* 0x0000000a03037c24 */ /* 0x000fc8000f8e02ff */
[----:B------:R-:W-:-:S04]  /*0600*/  IMAD R3, R4, UR7, R3 ;  /* 0x0000000704037c24 */ /* 0x000fc8000f8e0203 */
[----:B------:R-:W-:Y:S01]  /*0610*/  IMAD.IADD R16, R13, 0x1, R3 ;  /* 0x000000010d107824 */ /* 0x000fe200078e0203 */
[----:B------:R-:W-:Y:S05]  /*0620*/  BRA `(.L_x_306) ;  /* 0x0000015000007947 */ /* 0x000fea0003800000 */
.L_x_305:
        /* <DEDUP_REMOVED lines=21> */
.L_x_306:
[----:B------:R-:W-:Y:S05]  /*0780*/  BSYNC B0 ;  /* 0x0000000000007941 */ /* 0x000fea0003800000 */
.L_x_304:
[----:B------:R-:W-:Y:S01]  /*0790*/  LOP3.LUT R2, R16, UR18, RZ, 0xfc, !PT ;  /* 0x0000001210027c12 */ /* 0x000fe2000f8efcff */
[----:B------:R-:W-:Y:S03]  /*07a0*/  BSSY B0, `(.L_x_307) ;  /* 0x000001e000007945 */ /* 0x000fe60003800000 */
[----:B------:R-:W-:-:S13]  /*07b0*/  ISETP.NE.U32.AND P0, PT, R2, RZ, PT ;  /* 0x000000ff0200720c */ /* 0x000fda0003f05070 */
[----:B------:R-:W-:Y:S05]  /*07c0*/  @!P0 BRA `(.L_x_308) ;  /* 0x0000007000008947 */ /* 0x000fea0003800000 */
[----:B------:R-:W-:Y:S01]  /*07d0*/  IMAD.MOV.U32 R14, RZ, RZ, c[0x0][0x16c] ;  /* 0x00005b00ff0e7624 */ /* 0x000fe200078e00ff */
[----:B------:R-:W-:Y:S01]  /*07e0*/  MOV R8, 0x810 ;  /* 0x0000081000087802 */ /* 0x000fe20000000f00 */
[----:B------:R-:W-:Y:S02]  /*07f0*/  IMAD.U32 R13, RZ, RZ, UR18 ;  /* 0x00000012ff0d7e24 */ /* 0x000fe4000f8e00ff */
[----:B------:R-:W-:Y:S05]  /*0800*/  CALL.REL.NOINC `($__internal_4_$__cuda_sm20_div_s64) ;  /* 0x000003f000007944 */ /* 0x000fea0003c00000 */
[----:B------:R-:W-:-:S04]  /*0810*/  IMAD.MOV R3, RZ, RZ, -R2 ;  /* 0x000000ffff037224 */ /* 0x000fc800078e0a02 */
[----:B------:R-:W-:Y:S01]  /*0820*/  IMAD R12, R3, c[0x0][0x16c], R12 ;  /* 0x00005b00030c7a24 */ /* 0x000fe200078e020c */
[----:B------:R-:W-:Y:S05]  /*0830*/  BRA `(.L_x_309) ;  /* 0x0000014000007947 */ /* 0x000fea0003800000 */
.L_x_308:
        /* <DEDUP_REMOVED lines=20> */
.L_x_309:
[----:B------:R-:W-:Y:S05]  /*0980*/  BSYNC B0 ;  /* 0x0000000000007941 */ /* 0x000fea0003800000 */
.L_x_307:
[----:B------:R-:W-:Y:S01]  /*0990*/  ISETP.LT.AND P0, PT, R11, c[0x0][0x164], PT ;  /* 0x000059000b007a0c */ /* 0x000fe20003f01270 */
[----:B------:R-:W-:Y:S03]  /*09a0*/  BSSY B0, `(.L_x_310) ;  /* 0x000001d000007945 */ /* 0x000fe60003800000 */
[----:B------:R-:W-:-:S04]  /*09b0*/  ISETP.GE.OR P0, PT, R10, c[0x0][0x160], !P0 ;  /* 0x000058000a007a0c */ /* 0x000fc80004706670 */
[----:B------:R-:W-:-:S04]  /*09c0*/  ISETP.GE.OR P0, PT, R2, c[0x0][0x168], P0 ;  /* 0x00005a0002007a0c */ /* 0x000fc80000706670 */
[----:B------:R-:W-:-:S13]  /*09d0*/  ISETP.GE.OR P0, PT, R12, c[0x0][0x16c], P0 ;  /* 0x00005b000c007a0c */ /* 0x000fda0000706670 */
        /* <DEDUP_REMOVED lines=19> */
[----:B------:R-:W-:-:S04]  /*0b10*/  IADD3 R2, P0, R2, c[0x0][0x170], RZ ;  /* 0x00005c0002027a10 */ /* 0x000fc80007f1e0ff */
[----:B------:R-:W-:-:S05]  /*0b20*/  IADD3.X R3, R3, c[0x0][0x174], RZ, P0, !PT ;  /* 0x00005d0003037a10 */ /* 0x000fca00007fe4ff */
[----:B------:R-:W2:Y:S01]  /*0b30*/  LDG.E.S8 R4, [R2.64] ;  /* 0x0000000e02047981 */ /* 0x000ea2000c1e1300 */
[----:B------:R-:W-:-:S06]  /*0b40*/  UPRMT UR6, UR16, 0x8880, URZ ;  /* 0x0000888010067896 */ /* 0x000fcc000800003f */
[----:B--2---:R-:W-:-:S05]  /*0b50*/  IMNMX R5, R4, UR6, !PT ;  /* 0x0000000604057c17 */ /* 0x004fca000f800200 */
[----:B------:R0:W-:Y:S02]  /*0b60*/  STG.E.U8 [R2.64], R5 ;  /* 0x0000000502007986 */ /* 0x0001e4000c10110e */
.L_x_311:
[----:B------:R-:W-:Y:S05]  /*0b70*/  BSYNC B0 ;  /* 0x0000000000007941 */ /* 0x000fea0003800000 */
.L_x_310:
[----:B0-----:R-:W-:-:S04]  /*0b80*/  IMAD.MOV.U32 R2, RZ, RZ, c[0x0][0x0] ;  /* 0x00000000ff027624 */ /* 0x001fc800078e00ff */
[----:B------:R-:W-:-:S05]  /*0b90*/  IMAD R3, R2, c[0x0][0xc], RZ ;  /* 0x0000030002037a24 */ /* 0x000fca00078e02ff */
[----:B------:R-:W-:-:S05]  /*0ba0*/  IADD3 R0, P0, R3, R0, RZ ;  /* 0x0000000003007210 */ /* 0x000fca0007f1e0ff */
[----:B------:R-:W-:Y:S01]  /*0bb0*/  IMAD.X R9, RZ, RZ, R9, P0 ;  /* 0x000000ffff097224 */ /* 0x000fe200000e0609 */
[----:B------:R-:W-:-:S04]  /*0bc0*/  ISETP.GE.U32.AND P0, PT, R0, UR4, PT ;  /* 0x0000000400007c0c */ /* 0x000fc8000bf06070 */
[----:B------:R-:W-:-:S13]  /*0bd0*/  ISETP.GE.AND.EX P0, PT, R9, UR13, PT, P0 ;  /* 0x0000000d09007c0c */ /* 0x000fda000bf06300 */
[----:B------:R-:W-:Y:S05]  /*0be0*/  @!P0 BRA `(.L_x_312) ;  /* 0xfffff68000008947 */ /* 0x000fea000383ffff */
[----:B------:R-:W-:Y:S05]  /*0bf0*/  EXIT ;  /* 0x000000000000794d */ /* 0x000fea0003800000 */
        .weak           $__internal_4_$__cuda_sm20_div_s64
        .type           $__internal_4_$__cuda_sm20_div_s64,@function
        .size           $__internal_4_$__cuda_sm20_div_s64,(.L_x_647 - $__internal_4_$__cuda_sm20_div_s64)
$__internal_4_$__cuda_sm20_div_s64:
        /* <DEDUP_REMOVED lines=15> */
[----:B------:R-:W-:Y:S01]  /*0cf0*/  IMAD.X R19, RZ, RZ, ~R7, P0 ;  /* 0x000000ffff137224 */ /* 0x000fe200000e0e07 */
[----:B------:R-:W-:-:S03]  /*0d00*/  MOV R7, R2 ;  /* 0x0000000200077202 */ /* 0x000fc60000000f00 */
[-C--:B------:R-:W-:Y:S02]  /*0d10*/  IMAD R21, R3, R19.reuse, RZ ;  /* 0x0000001303157224 */ /* 0x080fe400078e02ff */
[----:B------:R-:W-:-:S04]  /*0d20*/  IMAD.WIDE.U32 R6, P0, R2, R19, R6 ;  /* 0x0000001302067225 */ /* 0x000fc80007800006 */
[----:B------:R-:W-:-:S04]  /*0d30*/  IMAD.HI.U32 R15, R3, R19, RZ ;  /* 0x00000013030f7227 */ /* 0x000fc800078e00ff */
[----:B------:R-:W-:-:S04]  /*0d40*/  IMAD.HI.U32 R6, P1, R3, R17, R6 ;  /* 0x0000001103067227 */ /* 0x000fc80007820006 */
[----:B------:R-:W-:Y:S01]  /*0d50*/  IMAD.X R15, R15, 0x1, R3, P0 ;  /* 0x000000010f0f7824 */ /* 0x000fe200000e0603 */
[----:B------:R-:W-:-:S04]  /*0d60*/  IADD3 R7, P2, R21, R6, RZ ;  /* 0x0000000615077210 */ /* 0x000fc80007f5e0ff */
[----:B------:R-:W-:Y:S01]  /*0d70*/  IADD3.X R15, RZ, RZ, R15, P2, P1 ;  /* 0x000000ffff0f7210 */ /* 0x000fe200017e240f */
[----:B------:R-:W-:-:S04]  /*0d80*/  IMAD.WIDE.U32 R2, R7, R4, RZ ;  /* 0x0000000407027225 */ /* 0x000fc800078e00ff */
[----:B------:R-:W-:Y:S01]  /*0d90*/  IMAD R3, R7, R5, R3 ;  /* 0x0000000507037224 */ /* 0x000fe200078e0203 */
[----:B------:R-:W-:-:S03]  /*0da0*/  IADD3 R17, P0, RZ, -R2, RZ ;  /* 0x80000002ff117210 */ /* 0x000fc60007f1e0ff */
[----:B------:R-:W-:Y:S02]  /*0db0*/  IMAD R3, R15, R4, R3 ;  /* 0x000000040f037224 */ /* 0x000fe400078e0203 */
[----:B------:R-:W-:-:S04]  /*0dc0*/  IMAD.HI.U32 R6, R7, R17, RZ ;  /* 0x0000001107067227 */ /* 0x000fc800078e00ff */
[----:B------:R-:W-:Y:S01]  /*0dd0*/  IMAD.X R2, RZ, RZ, ~R3, P0 ;  /* 0x000000ffff027224 */ /* 0x000fe200000e0e03 */
[----:B------:R-:W-:-:S03]  /*0de0*/  IADD3 R3, P4, RZ, -R12, RZ ;  /* 0x8000000cff037210 */ /* 0x000fc60007f9e0ff */
[----:B------:R-:W-:-:S06]  /*0df0*/  IMAD.WIDE.U32 R6, P0, R7, R2, R6 ;  /* 0x0000000207067225 */ /* 0x000fcc0007800006 */
[----:B------:R-:W-:Y:S01]  /*0e00*/  IMAD.HI.U32 R6, P1, R15, R17, R6 ;  /* 0x000000110f067227 */ /* 0x000fe20007820006 */
[----:B------:R-:W-:-:S03]  /*0e10*/  SEL R7, R3, R12, !P3 ;  /* 0x0000000c03077207 */ /* 0x000fc60005800000 */
        /* <DEDUP_REMOVED lines=18> */
[----:B------:R-:W-:-:S03]  /*0f40*/  IMAD R3, R17, R5, R3 ;  /* 0x0000000511037224 */ /* 0x000fc600078e0203 */
[-C--:B------:R-:W-:Y:S01]  /*0f50*/  ISETP.GE.U32.AND P0, PT, R21, R4.reuse, PT ;  /* 0x000000041500720c */ /* 0x080fe20003f06070 */
[----:B------:R-:W-:-:S05]  /*0f60*/  IMAD R2, R19, R4, R3 ;  /* 0x0000000413027224 */ /* 0x000fca00078e0203 */
[----:B------:R-:W-:Y:S02]  /*0f70*/  IADD3.X R15, ~R2, R15, RZ, P1, !PT ;  /* 0x0000000f020f7210 */ /* 0x000fe40000ffe5ff */
[----:B------:R-:W-:Y:S02]  /*0f80*/  IADD3 R3, P1, R21, -R4, RZ ;  /* 0x8000000415037210 */ /* 0x000fe40007f3e0ff */
[----:B------:R-:W-:Y:S02]  /*0f90*/  ISETP.GE.U32.AND.EX P0, PT, R15, R5, PT, P0 ;  /* 0x000000050f00720c */ /* 0x000fe40003f06100 */
[----:B------:R-:W-:Y:S01]  /*0fa0*/  IADD3 R2, P2, R17, 0x1, RZ ;  /* 0x0000000111027810 */ /* 0x000fe20007f5e0ff */
[----:B------:R-:W-:Y:S01]  /*0fb0*/  IMAD.X R7, R15, 0x1, ~R5, P1 ;  /* 0x000000010f077824 */ /* 0x000fe200008e0e05 */
[----:B------:R-:W-:Y:S02]  /*0fc0*/  SEL R3, R3, R21, P0 ;  /* 0x0000001503037207 */ /* 0x000fe40000000000 */
[----:B------:R-:W-:Y:S01]  /*0fd0*/  SEL R17, R2, R17, P0 ;  /* 0x0000001102117207 */ /* 0x000fe20000000000 */
[----:B------:R-:W-:Y:S01]  /*0fe0*/  IMAD.X R6, RZ, RZ, R19, P2 ;  /* 0x000000ffff067224 */ /* 0x000fe200010e0613 */
[----:B------:R-:W-:-:S02]  /*0ff0*/  SEL R7, R7, R15, P0 ;  /* 0x0000000f07077207 */ /* 0x000fc40000000000 */
[----:B------:R-:W-:Y:S02]  /*1000*/  ISETP.GE.U32.AND P1, PT, R3, R4, PT ;  /* 0x000000040300720c */ /* 0x000fe40003f26070 */
[----:B------:R-:W-:Y:S02]  /*1010*/  SEL R4, R6, R19, P0 ;  /* 0x0000001306047207 */ /* 0x000fe40000000000 */
[----:B------:R-:W-:Y:S02]  /*1020*/  IADD3 R2, P2, R17, 0x1, RZ ;  /* 0x0000000111027810 */ /* 0x000fe40007f5e0ff */
[----:B------:R-:W-:Y:S02]  /*1030*/  ISETP.GE.U32.AND.EX P0, PT, R7, R5, PT, P1 ;  /* 0x000000050700720c */ /* 0x000fe40003f06110 */
[----:B------:R-:W-:Y:S01]  /*1040*/  LOP3.LUT R6, R13, R16, RZ, 0x3c, !PT ;  /* 0x000000100d067212 */ /* 0x000fe200078e3cff */
[----:B------:R-:W-:Y:S01]  /*1050*/  IMAD.X R3, RZ, RZ, R4, P2 ;  /* 0x000000ffff037224 */ /* 0x000fe200010e0604 */
[----:B------:R-:W-:-:S02]  /*1060*/  SEL R2, R2, R17, P0 ;  /* 0x0000001102027207 */ /* 0x000fc40000000000 */
[----:B------:R-:W-:Y:S02]  /*1070*/  ISETP.GE.AND P1, PT, R6, RZ, PT ;  /* 0x000000ff0600720c */ /* 0x000fe40003f26270 */
[----:B------:R-:W-:Y:S02]  /*1080*/  SEL R3, R3, R4, P0 ;  /* 0x0000000403037207 */ /* 0x000fe40000000000 */
[-C--:B------:R-:W-:Y:S02]  /*1090*/  IADD3 R5, P2, RZ, -R2.reuse, RZ ;  /* 0x80000002ff057210 */ /* 0x080fe40007f5e0ff */
[----:B------:R-:W-:Y:S02]  /*10a0*/  ISETP.NE.U32.AND P0, PT, R14, RZ, PT ;  /* 0x000000ff0e00720c */ /* 0x000fe40003f05070 */
[----:B------:R-:W-:Y:S01]  /*10b0*/  SEL R2, R5, R2, !P1 ;  /* 0x0000000205027207 */ /* 0x000fe20004800000 */
[----:B------:R-:W-:Y:S01]  /*10c0*/  IMAD.X R4, RZ, RZ, ~R3, P2 ;  /* 0x000000ffff047224 */ /* 0x000fe200010e0e03 */
[----:B------:R-:W-:Y:S01]  /*10d0*/  ISETP.NE.AND.EX P0, PT, R13, RZ, PT, P0 ;  /* 0x000000ff0d00720c */ /* 0x000fe20003f05300 */
[----:B------:R-:W-:-:S03]  /*10e0*/  IMAD.MOV.U32 R5, RZ, RZ, 0x0 ;  /* 0x00000000ff057424 */ /* 0x000fc600078e00ff */
[----:B------:R-:W-:Y:S01]  /*10f0*/  SEL R3, R4, R3, !P1 ;  /* 0x0000000304037207 */ /* 0x000fe20004800000 */
[----:B------:R-:W-:Y:S01]  /*1100*/  IMAD.MOV.U32 R4, RZ, RZ, R8 ;  /* 0x000000ffff047224 */ /* 0x000fe200078e0008 */
[----:B------:R-:W-:Y:S02]  /*1110*/  SEL R2, R2, 0xffffffff, P0 ;  /* 0xffffffff02027807 */ /* 0x000fe40000000000 */
[----:B------:R-:W-:Y:S01]  /*1120*/  SEL R3, R3, 0xffffffff, P0 ;  /* 0xffffffff03037807 */ /* 0x000fe20000000000 */
[----:B------:R-:W-:Y:S06]  /*1130*/  RET.REL.NODEC R4 `(_ZN7cutlass9reference6device6kernel13TensorForEachINS1_6detail14TensorReLuFuncIaNS_6layout12TensorNCxHWxILi32EEEEELi4ENS9_6ParamsEEEvNS_5CoordIXT0_EilEET1_) ;  /* 0xffffeec004007950 */ /* 0x000fec0003c3ffff */
.L_x_313:
        /* <DEDUP_REMOVED lines=12> */
.L_x_647:


//--------------------- .text._ZN7cutlass9reference6device6kernel11Conv2dWgradIaNS_6layout12TensorNCxHWxILi32EEEaNS4_12TensorCxRSKxILi32EEEaS6_fiNS_21NumericConverterClampIafEENS_12multiply_addIiiiEELi2ELi4ELi8ELi16EEEvNS_4conv17Conv2dProblemSizeENS_9TensorRefIT_T0_EENSF_IT1_T2_EENSF_IT3_T4_EESO_T5_SP_ --------------------------
	.section	.text._ZN7cutlass9reference6device6kernel11Conv2dWgradIaNS_6layout12TensorNCxHWxILi32EEEaNS4_12TensorCxRSKxILi32EEEaS6_fiNS_21NumericConverterClampIafEENS_12multiply_addIiiiEELi2ELi4ELi8ELi16EEEvNS_4conv17Conv2dProblemSizeENS_9TensorRefIT_T0_EENSF_IT1_T2_EENSF_IT3_T4_EESO_T5_SP_,"ax",@progbits
	.sectioninfo	@"SHI_REGISTERS=96"
	.align	128
        .global         _ZN7cutlass9reference6device6kernel11Conv2dWgradIaNS_6layout12TensorNCxHWxILi32EEEaNS4_12TensorCxRSKxILi32EEEaS6_fiNS_21NumericConverterClampIafEENS_12multiply_addIiiiEELi2ELi4ELi8ELi16EEEvNS_4conv17Conv2dProblemSizeENS_9TensorRefIT_T0_EENSF_IT1_T2_EENSF_IT3_T4_EESO_T5_SP_
        .type           _ZN7cutlass9reference6device6kernel11Conv2dWgradIaNS_6layout12TensorNCxHWxILi32EEEaNS4_12TensorCxRSKxILi32EEEaS6_fiNS_21NumericConverterClampIafEENS_12multiply_addIiiiEELi2ELi4ELi8ELi16EEEvNS_4conv17Conv2dProblemSizeENS_9TensorRefIT_T0_EENSF_IT1_T2_EENSF_IT3_T4_EESO_T5_SP_,@function
        .size           _ZN7cutlass9reference6device6kernel11Conv2dWgradIaNS_6layout12TensorNCxHWxILi32EEEaNS4_12TensorCxRSKxILi32EEEaS6_fiNS_21NumericConverterClampIafEENS_12multiply_addIiiiEELi2ELi4ELi8ELi16EEEvNS_4conv17Conv2dProblemSizeENS_9TensorRefIT_T0_EENSF_IT1_T2_EENSF_IT3_T4_EESO_T5_SP_,(.L_x_648 - _ZN7cutlass9reference6device6kernel11Conv2dWgradIaNS_6layout12TensorNCxHWxILi32EEEaNS4_12TensorCxRSKxILi32EEEaS6_fiNS_21NumericConverterClampIafEENS_12multiply_addIiiiEELi2ELi4ELi8ELi16EEEvNS_4conv17Conv2dProblemSizeENS_9TensorRefIT_T0_EENSF_IT1_T2_EENSF_IT3_T4_EESO_T5_SP_)
        .other          _ZN7cutlass9reference6device6kernel11Conv2dWgradIaNS_6layout12TensorNCxHWxILi32EEEaNS4_12TensorCxRSKxILi32EEEaS6_fiNS_21NumericConverterClampIafEENS_12multiply_addIiiiEELi2ELi4ELi8ELi16EEEvNS_4conv17Conv2dProblemSizeENS_9TensorRefIT_T0_EENSF_IT1_T2_EENSF_IT3_T4_EESO_T5_SP_,@"STO_CUDA_ENTRY STV_DEFAULT"
_ZN7cutlass9reference6device6kernel11Conv2dWgradIaNS_6layout12TensorNCxHWxILi32EEEaNS4_12TensorCxRSKxILi32EEEaS6_fiNS_21NumericConverterClampIafEENS_12multiply_addIiiiEELi2ELi4ELi8ELi16EEEvNS_4conv17Conv2dProblemSizeENS_9TensorRefIT_T0_EENSF_IT1_T2_EENSF_IT3_T4_EESO_T5_SP_:
.text._ZN7cutlass9reference6device6kernel11Conv2dWgradIaNS_6layout12TensorNCxHWxILi32EEEaNS4_12TensorCxRSKxILi32EEEaS6_fiNS_21NumericConverterClampIafEENS_12multiply_addIiiiEELi2ELi4ELi8ELi16EEEvNS_4conv17Conv2dProblemSizeENS_9TensorRefIT_T0_EENSF_IT1_T2_EENSF_IT3_T4_EESO_T5_SP_:
        /* <DEDUP_REMOVED lines=21> */
[----:B------:R-:W-:Y:S05]  /*0150*/  CALL.REL.NOINC `($__internal_5_$__cuda_sm20_div_s64) ;  /* 0x000047e000007944 */ /* 0x000fea0003c00000 */
        /* <DEDUP_REMOVED lines=8> */
.L_x_315:
        /* <DEDUP_REMOVED lines=21> */
.L_x_316:
[----:B------:R-:W-:Y:S05]  /*0330*/  BSYNC B0 ;  /* 0x0000000000007941 */ /* 0x000fea0003800000 */
.L_x_314:
        /* <DEDUP_REMOVED lines=8> */
[----:B------:R-:W-:Y:S05]  /*03c0*/  CALL.REL.NOINC `($__internal_5_$__cuda_sm20_div_s64) ;  /* 0x0000457000007944 */ /* 0x000fea0003c00000 */
[----:B------:R-:W-:Y:S02]  /*03d0*/  IADD3 R3, -R78, RZ, RZ ;  /* 0x000000ff4e037210 */ /* 0x000fe40007ffe1ff */
[----:B------:R-:W-:-:S03]  /*03e0*/  MOV R84, R78 ;  /* 0x0000004e00547202 */ /* 0x000fc60000000f00 */
[----:B------:R-:W-:Y:S01]  /*03f0*/  IMAD R64, R3, c[0x0][0x16c], R64 ;  /* 0x00005b0003407a24 */ /* 0x000fe200078e0240 */
[----:B------:R-:W-:Y:S05]  /*0400*/  BRA `(.L_x_319) ;  /* 0x0000014000007947 */ /* 0x000fea0003800000 */
.L_x_318:
        /* <DEDUP_REMOVED lines=20> */
.L_x_319:
[----:B------:R-:W-:Y:S05]  /*0550*/  BSYNC B0 ;  /* 0x0000000000007941 */ /* 0x000fea0003800000 */
.L_x_317:
        /* <DEDUP_REMOVED lines=23> */
.L_x_321:
        /* <DEDUP_REMOVED lines=21> */
.L_x_322:
[----:B------:R-:W-:Y:S05]  /*0820*/  BSYNC B0 ;  /* 0x0000000000007941 */ /* 0x000fea0003800000 */
.L_x_320:
[----:B------:R-:W-:Y:S01]  /*0830*/  LOP3.LUT R2, R9, UR4, RZ, 0xfc, !PT ;  /* 0x0000000409027c12 */ /* 0x000fe2000f8efcff */
[----:B------:R-:W-:Y:S03]  /*0840*/  BSSY B0, `(.L_x_323) ;  /* 0x000001f000007945 */ /* 0x000fe60003800000 */
[----:B------:R-:W-:-:S13]  /*0850*/  ISETP.NE.U32.AND P0, PT, R2, RZ, PT ;  /* 0x000000ff0200720c */ /* 0x000fda0003f05070 */
[----:B------:R-:W-:Y:S05]  /*0860*/  @!P0 BRA `(.L_x_324) ;  /* 0x0000008000008947 */ /* 0x000fea0003800000 */
[----:B------:R-:W-:Y:S01]  /*0870*/  IMAD.MOV.U32 R10, RZ, RZ, c[0x0][0x16c] ;  /* 0x00005b00ff0a7624 */ /* 0x000fe200078e00ff */
[----:B------:R-:W-:Y:S02]  /*0880*/  MOV R7, UR4 ;  /* 0x0000000400077c02 */ /* 0x000fe40008000f00 */
[----:B------:R-:W-:Y:S02]  /*0890*/  MOV R8, 0x8b0 ;  /* 0x000008b000087802 */ /* 0x000fe40000000f00 */
[----:B------:R-:W-:Y:S05]  /*08a0*/  CALL.REL.NOINC `($__internal_5_$__cuda_sm20_div_s64) ;  /* 0x0000409000007944 */ /* 0x000fea0003c00000 */
[----:B------:R-:W-:Y:S02]  /*08b0*/  IADD3 R65, -R78, RZ, RZ ;  /* 0x000000ff4e417210 */ /* 0x000fe40007ffe1ff */
[----:B------:R-:W-:-:S03]  /*08c0*/  MOV R82, R78 ;  /* 0x0000004e00527202 */ /* 0x000fc60000000f00 */
[----:B------:R-:W-:Y:S01]  /*08d0*/  IMAD R65, R65, c[0x0][0x16c], R0 ;  /* 0x00005b0041417a24 */ /* 0x000fe200078e0200 */
[----:B------:R-:W-:Y:S05]  /*08e0*/  BRA `(.L_x_325) ;  /* 0x0000014000007947 */ /* 0x000fea0003800000 */
.L_x_324:
        /* <DEDUP_REMOVED lines=20> */
.L_x_325:
[----:B------:R-:W-:Y:S05]  /*0a30*/  BSYNC B0 ;  /* 0x0000000000007941 */ /* 0x000fea0003800000 */
.L_x_323:
        /* <DEDUP_REMOVED lines=22> */
.L_x_327:
        /* <DEDUP_REMOVED lines=21> */
.L_x_328:
[----:B------:R-:W-:Y:S05]  /*0cf0*/  BSYNC B0 ;  /* 0x0000000000007941 */ /* 0x000fea0003800000 */
.L_x_326:
        /* <DEDUP_REMOVED lines=13> */
.L_x_330:
        /* <DEDUP_REMOVED lines=20> */
.L_x_331:
[----:B------:R-:W-:Y:S05]  /*0f10*/  BSYNC B0 ;  /* 0x0000000000007941 */ /* 0x000fea0003800000 */
.L_x_329:
        /* <DEDUP_REMOVED lines=23> */
.L_x_333:
        /* <DEDUP_REMOVED lines=21> */
.L_x_334:
[----:B------:R-:W-:Y:S05]  /*11e0*/  BSYNC B0 ;  /* 0x0000000000007941 */ /* 0x000fea0003800000 */
.L_x_332:
        /* <DEDUP_REMOVED lines=8> */
[----:B------:R-:W-:-:S05]  /*1270*/  IADD3 R67, -R78, RZ, RZ ;  /* 0x000000ff4e437210 */ /* 0x000fca0007ffe1ff */
[----:B------:R-:W-:Y:S01]  /*1280*/  IMAD R67, R67, c[0x0][0x16c], R0 ;  /* 0x00005b0043437a24 */ /* 0x000fe200078e0200 */
[----:B------:R-:W-:Y:S05]  /*1290*/  BRA `(.L_x_337) ;  /* 0x0000014000007947 */ /* 0x000fea0003800000 */
.L_x_336:
        /* <DEDUP_REMOVED lines=20> */
.L_x_337:
[----:B------:R-:W-:Y:S05]  /*13e0*/  BSYNC B0 ;  /* 0x0000000000007941 */ /* 0x000fea0003800000 */
.L_x_335:
        /* <DEDUP_REMOVED lines=109> */
.L_x_346:
[----:B------:R-:W-:-:S04]  /*1ac0*/  MOV R9, c[0x0][0x170] ;  /* 0x00005c0000097a02 */ /* 0x000fc80000000f00 */
[----:B------:R-:W-:-:S13]  /*1ad0*/  ISETP.GE.AND P0, PT, R9, 0x1, PT ;  /* 0x000000010900780c */ /* 0x000fda0003f06270 */
[----:B------:R-:W-:Y:S05]  /*1ae0*/  @!P0 BRA `(.L_x_339) ;  /* 0x00000dd000008947 */ /* 0x000fea0003800000 */
[----:B------:R-:W-:Y:S02]  /*1af0*/  UMOV UR23, URZ ;  /* 0x0000003f00177c82 */ /* 0x000fe40008000000 */
.L_x_345:
        /* <DEDUP_REMOVED lines=51> */
.L_x_344:
        /* <DEDUP_REMOVED lines=88> */
.L_x_342:
        /* <DEDUP_REMOVED lines=64> */
.L_x_343:
[----:B0-----:R-:W-:Y:S05]  /*27b0*/  BSYNC B0 ;  /* 0x0000000000007941 */ /* 0x001fea0003800000 */
.L_x_341:
        /* <DEDUP_REMOVED lines=12> */
.L_x_340:
[----:B------:R-:W-:-:S04]  /*2880*/  UIADD3 UR23, UR23, 0x1, URZ ;  /* 0x0000000117177890 */ /* 0x000fc8000fffe03f */
[----:B------:R-:W-:-:S06]  /*2890*/  UISETP.GE.AND UP0, UPT, UR23, UR5, UPT ;  /* 0x000000051700728c */ /* 0x000fcc000bf06270 */
[----:B------:R-:W-:-:S13]  /*28a0*/  PLOP3.LUT P0, PT, PT, PT, UP0, 0x80, 0x0 ;  /* 0x000000000000781c */ /* 0x000fda0003f0f008 */
[----:B------:R-:W-:Y:S05]  /*28b0*/  @!P0 BRA `(.L_x_345) ;  /* 0xfffff24000008947 */ /* 0x000fea000383ffff */
.L_x_339:
[----:B------:R-:W-:-:S04]  /*28c0*/  UIADD3 UR24, UR24, 0x1, URZ ;  /* 0x0000000118187890 */ /* 0x000fc8000fffe03f */
[----:B------:R-:W-:-:S06]  /*28d0*/  UISETP.GE.AND UP0, UPT, UR24, UR4, UPT ;  /* 0x000000041800728c */ /* 0x000fcc000bf06270 */
[----:B------:R-:W-:-:S13]  /*28e0*/  PLOP3.LUT P0, PT, PT, PT, UP0, 0x80, 0x0 ;  /* 0x000000000000781c */ /* 0x000fda0003f0f008 */
[----:B------:R-:W-:Y:S05]  /*28f0*/  @!P0 BRA `(.L_x_346) ;  /* 0xfffff1c000008947 */ /* 0x000fea000383ffff */
.L_x_338:
[----:B------:R-:W-:Y:S01]  /*2900*/  ISETP.GE.AND P0, PT, R77, c[0x0][0x178], PT ;  /* 0x00005e004d007a0c */ /* 0x000fe20003f06270 */
[----:B------:R-:W-:-:S12]  /*2910*/  BSSY B2, `(.L_x_347) ;  /* 0x0000100000027945 */ /* 0x000fd80003800000 */
[----:B------:R-:W-:Y:S05]  /*2920*/  @P0 BRA `(.L_x_348) ;  /* 0x00000fe000000947 */ /* 0x000fea0003800000 */
[----:B------:R-:W-:Y:S01]  /*2930*/  ISETP.GE.AND P0, PT, R84, c[0x0][0x180], PT ;  /* 0x0000600054007a0c */ /* 0x000fe20003f06270 */
[----:B------:R-:W-:Y:S03]  /*2940*/  BSSY B1, `(.L_x_349) ;  /* 0x000003e000017945 */ /* 0x000fe60003800000 */
[----:B------:R-:W-:-:S04]  /*2950*/  ISETP.GE.OR P0, PT, R85, c[0x0][0x17c], P0 ;  /* 0x00005f0055007a0c */ /* 0x000fc80000706670 */
[----:B------:R-:W-:-:S13]  /*2960*/  ISETP.GE.OR P0, PT, R64, c[0x0][0x16c], P0 ;  /* 0x00005b0040007a0c */ /* 0x000fda0000706670 */
[----:B------:R-:W-:Y:S05]  /*2970*/  @P0 BRA `(.L_x_350) ;  /* 0x000003a000000947 */ /* 0x000fea0003800000 */
[----:B------:R-:W-:Y:S02]  /*2980*/  FSETP.NEU.AND P0, PT, RZ, c[0x0][0x20c], PT ;  /* 0x00008300ff007a0b */ /* 0x000fe40003f0d000 */
[----:B------:R-:W-:-:S11]  /*2990*/  MOV R9, RZ ;  /* 0x000000ff00097202 */ /* 0x000fd60000000f00 */
[----:B------:R-:W-:Y:S05]  /*29a0*/  @!P0 BRA `(.L_x_351) ;  /* 0x0000016000008947 */ /* 0x000fea0003800000 */
        /* <DEDUP_REMOVED lines=20> */
[----:B------:R-:W2:Y:S02]  /*2af0*/  LDG.E.S8 R10, [R10.64] ;  /* 0x0000001a0a0a7981 */ /* 0x000ea4000c1e1300 */
[----:B--2---:R0:W1:Y:S02]  /*2b00*/  I2F.S16 R9, R10 ;  /* 0x0000000a00097306 */ /* 0x0040640000101400 */
.L_x_351:
[----:B0-----:R-:W0:Y:S01]  /*2b10*/  I2F R10, R0 ;  /* 0x00000000000a7306 */ /* 0x001e220000201400 */
[----:B------:R-:W-:Y:S01]  /*2b20*/  BSSY B0, `(.L_x_352) ;  /* 0x000000a000007945 */ /* 0x000fe20003800000 */
[----:B------:R-:W-:Y:S01]  /*2b30*/  HFMA2.MMA R14, -RZ, RZ, 0, 7.62939453125e-06 ;  /* 0x00000080ff0e7435 */ /* 0x000fe200000001ff */
[----:B0-----:R-:W-:-:S04]  /*2b40*/  FMUL R10, R10, c[0x0][0x208] ;  /* 0x000082000a0a7a20 */ /* 0x001fc80000400000 */
[----:B-1----:R-:W-:-:S05]  /*2b50*/  FFMA R9, R9, c[0x0][0x20c], R10 ;  /* 0x0000830009097a23 */ /* 0x002fca000000000a */
[----:B------:R-:W-:-:S13]  /*2b60*/  FSETP.GEU.AND P0, PT, R9, -128, PT ;  /* 0xc30000000900780b */ /* 0x000fda0003f0e000 */
[----:B------:R-:W-:Y:S05]  /*2b70*/  @!P0 BRA `(.L_x_353) ;  /* 0x0000004000008947 */ /* 0x000fea0003800000 */
[----:B------:R-:W-:Y:S01]  /*2b80*/  FSETP.GT.AND P0, PT, R9, 127, PT ;  /* 0x42fe00000900780b */ /* 0x000fe20003f04000 */
[----:B------:R-:W-:-:S12]  /*2b90*/  IMAD.MOV.U32 R14, RZ, RZ, 0x7f ;  /* 0x0000007fff0e7424 */ /* 0x000fd800078e00ff */
[----:B------:R-:W0:Y:S02]  /*2ba0*/  @!P0 F2I.S8.NTZ R0, R9 ;  /* 0x0000000900008305 */ /* 0x000e240000202100 */
[----:B0-----:R-:W-:-:S06]  /*2bb0*/  @!P0 PRMT R14, R0, 0x7610, R14 ;  /* 0x00007610000e8816 */ /* 0x001fcc000000000e */
.L_x_353:
[----:B------:R-:W-:Y:S05]  /*2bc0*/  BSYNC B0 ;  /* 0x0000000000007941 */ /* 0x000fea0003800000 */
.L_x_352:
        /* <DEDUP_REMOVED lines=20> */
[----:B------:R0:W-:Y:S04]  /*2d10*/  STG.E.U8 [R10.64], R14 ;  /* 0x0000000e0a007986 */ /* 0x0001e8000c10111a */
.L_x_350:
[----:B------:R-:W-:Y:S05]  /*2d20*/  BSYNC B1 ;  /* 0x0000000000017941 */ /* 0x000fea0003800000 */
.L_x_349:
        /* <DEDUP_REMOVED lines=30> */
.L_x_356:
[----:B------:R-:W2:Y:S01]  /*2f10*/  I2F R9, R2 ;  /* 0x0000000200097306 */ /* 0x000ea20000201400 */
[----:B------:R-:W-:Y:S01]  /*2f20*/  BSSY B0, `(.L_x_357) ;  /* 0x000000a000007945 */ /* 0x000fe20003800000 */
[----:B------:R-:W-:Y:S01]  /*2f30*/  HFMA2.MMA R13, -RZ, RZ, 0, 7.62939453125e-06 ;  /* 0x00000080ff0d7435 */ /* 0x000fe200000001ff */
[----:B--2---:R-:W-:-:S04]  /*2f40*/  FMUL R9, R9, c[0x0][0x208] ;  /* 0x0000820009097a20 */ /* 0x004fc80000400000 */
[----:B-1----:R-:W-:-:S05]  /*2f50*/  FFMA R0, R0, c[0x0][0x20c], R9 ;  /* 0x0000830000007a23 */ /* 0x002fca0000000009 */
[----:B------:R-:W-:-:S13]  /*2f60*/  FSETP.GEU.AND P0, PT, R0, -128, PT ;  /* 0xc30000000000780b */ /* 0x000fda0003f0e000 */
[----:B------:R-:W-:Y:S05]  /*2f70*/  @!P0 BRA `(.L_x_358) ;  /* 0x0000004000008947 */ /* 0x000fea0003800000 */
[----:B------:R-:W-:Y:S01]  /*2f80*/  FSETP.GT.AND P0, PT, R0, 127, PT ;  /* 0x42fe00000000780b */ /* 0x000fe20003f04000 */
[----:B------:R-:W-:-:S12]  /*2f90*/  IMAD.MOV.U32 R13, RZ, RZ, 0x7f ;  /* 0x0000007fff0d7424 */ /* 0x000fd800078e00ff */
[----:B------:R-:W1:Y:S02]  /*2fa0*/  @!P0 F2I.S8.NTZ R0, R0 ;  /* 0x0000000000008305 */ /* 0x000e640000202100 */
[----:B-1----:R-:W-:-:S06]  /*2fb0*/  @!P0 PRMT R13, R0, 0x7610, R13 ;  /* 0x00007610000d8816 */ /* 0x002fcc000000000d */
.L_x_358:
[----:B------:R-:W-:Y:S05]  /*2fc0*/  BSYNC B0 ;  /* 0x0000000000007941 */ /* 0x000fea0003800000 */
.L_x_357:
[----:B0-----:R-:W-:Y:S01]  /*2fd0*/  SHF.R.S32.HI R10, RZ, 0x1f, R65 ;  /* 0x0000001fff0a7819 */ /* 0x001fe20000011441 */
        /* <DEDUP_REMOVED lines=20> */
.L_x_355:
[----:B------:R-:W-:Y:S05]  /*3120*/  BSYNC B1 ;  /* 0x0000000000017941 */ /* 0x000fea0003800000 */
.L_x_354:
        /* <DEDUP_REMOVED lines=9> */
[----:B0-----:R-:W-:Y:S02]  /*31c0*/  IMAD.SHL.U32 R10, R80, 0x20, RZ ;  /* 0x00000020500a7824 */ /* 0x001fe400078e00ff */
        /* <DEDUP_REMOVED lines=20> */
.L_x_361:
        /* <DEDUP_REMOVED lines=11> */
.L_x_363:
[----:B------:R-:W-:Y:S05]  /*33c0*/  BSYNC B0 ;  /* 0x0000000000007941 */ /* 0x000fea0003800000 */
.L_x_362:
[----:B------:R-:W-:Y:S01]  /*33d0*/  SHF.R.S32.HI R9, RZ, 0x1f, R66 ;  /* 0x0000001fff097819 */ /* 0x000fe20000011442 */
[----:B0-----:R-:W-:Y:S02]  /*33e0*/  IMAD.SHL.U32 R10, R80, 0x20, RZ ;  /* 0x00000020500a7824 */ /* 0x001fe400078e00ff */
        /* <DEDUP_REMOVED lines=19> */
.L_x_360:
[----:B------:R-:W-:Y:S05]  /*3520*/  BSYNC B1 ;  /* 0x0000000000017941 */ /* 0x000fea0003800000 */
.L_x_359:
[----:B------:R-:W-:-:S04]  /*3530*/  ISETP.GE.AND P0, PT, R78, c[0x0][0x180], PT ;  /* 0x000060004e007a0c */ /* 0x000fc80003f06270 */
        /* <DEDUP_REMOVED lines=28> */
.L_x_364:
[----:B------:R-:W2:Y:S01]  /*3700*/  I2F R3, R4 ;  /* 0x0000000400037306 */ /* 0x000ea20000201400 */
[----:B------:R-:W-:Y:S01]  /*3710*/  BSSY B0, `(.L_x_365) ;  /* 0x000000a000007945 */ /* 0x000fe20003800000 */
[----:B0-----:R-:W-:Y:S01]  /*3720*/  HFMA2.MMA R11, -RZ, RZ, 0, 7.62939453125e-06 ;  /* 0x00000080ff0b7435 */ /* 0x001fe200000001ff */
[----:B--2---:R-:W-:-:S04]  /*3730*/  FMUL R3, R3, c[0x0][0x208] ;  /* 0x0000820003037a20 */ /* 0x004fc80000400000 */
[----:B-1----:R-:W-:-:S05]  /*3740*/  FFMA R0, R0, c[0x0][0x20c], R3 ;  /* 0x0000830000007a23 */ /* 0x002fca0000000003 */
[----:B------:R-:W-:-:S13]  /*3750*/  FSETP.GEU.AND P0, PT, R0, -128, PT ;  /* 0xc30000000000780b */ /* 0x000fda0003f0e000 */
[----:B------:R-:W-:Y:S05]  /*3760*/  @!P0 BRA `(.L_x_366) ;  /* 0x0000004000008947 */ /* 0x000fea0003800000 */
[----:B------:R-:W-:Y:S01]  /*3770*/  FSETP.GT.AND P0, PT, R0, 127, PT ;  /* 0x42fe00000000780b */ /* 0x000fe20003f04000 */
[----:B------:R-:W-:-:S12]  /*3780*/  IMAD.MOV.U32 R11, RZ, RZ, 0x7f ;  /* 0x0000007fff0b7424 */ /* 0x000fd800078e00ff */
[----:B------:R-:W0:Y:S02]  /*3790*/  @!P0 F2I.S8.NTZ R0, R0 ;  /* 0x0000000000008305 */ /* 0x000e240000202100 */
[----:B0-----:R-:W-:-:S06]  /*37a0*/  @!P0 PRMT R11, R0, 0x7610, R11 ;  /* 0x00007610000b8816 */ /* 0x001fcc000000000b */
.L_x_366:
[----:B------:R-:W-:Y:S05]  /*37b0*/  BSYNC B0 ;  /* 0x0000000000007941 */ /* 0x000fea0003800000 */
.L_x_365:
        /* <DEDUP_REMOVED lines=21> */
.L_x_348:
[----:B------:R-:W-:Y:S05]  /*3910*/  BSYNC B2 ;  /* 0x0000000000027941 */ /* 0x000fea0003800000 */
.L_x_347:
[----:B------:R-:W-:-:S04]  /*3920*/  IADD3 R77, R77, 0x1, RZ ;  /* 0x000000014d4d7810 */ /* 0x000fc80007ffe0ff */
[----:B------:R-:W-:-:S13]  /*3930*/  ISETP.GE.AND P0, PT, R77, c[0x0][0x178], PT ;  /* 0x00005e004d007a0c */ /* 0x000fda0003f06270 */
[----:B------:R-:W-:Y:S05]  /*3940*/  @P0 EXIT ;  /* 0x000000000000094d */ /* 0x000fea0003800000 */
        /* <DEDUP_REMOVED lines=30> */
.L_x_369:
[----:B0-----:R-:W0:Y:S01]  /*3b30*/  I2F R3, R5 ;  /* 0x0000000500037306 */ /* 0x001e220000201400 */
[----:B------:R-:W-:Y:S01]  /*3b40*/  BSSY B0, `(.L_x_370) ;  /* 0x000000a000007945 */ /* 0x000fe20003800000 */
[----:B0-----:R-:W-:-:S04]  /*3b50*/  FMUL R3, R3, c[0x0][0x208] ;  /* 0x0000820003037a20 */ /* 0x001fc80000400000 */
[----:B-1----:R-:W-:Y:S01]  /*3b60*/  FFMA R2, R0, c[0x0][0x20c], R3 ;  /* 0x0000830000027a23 */ /* 0x002fe20000000003 */
[----:B------:R-:W-:-:S04]  /*3b70*/  HFMA2.MMA R0, -RZ, RZ, 0, 7.62939453125e-06 ;  /* 0x00000080ff007435 */ /* 0x000fc800000001ff */
[----:B------:R-:W-:-:S13]  /*3b80*/  FSETP.GEU.AND P0, PT, R2, -128, PT ;  /* 0xc30000000200780b */ /* 0x000fda0003f0e000 */
[----:B------:R-:W-:Y:S05]  /*3b90*/  @!P0 BRA `(.L_x_371) ;  /* 0x0000004000008947 */ /* 0x000fea0003800000 */
[----:B------:R-:W-:Y:S01]  /*3ba0*/  FSETP.GT.AND P0, PT, R2, 127, PT ;  /* 0x42fe00000200780b */ /* 0x000fe20003f04000 */
[----:B------:R-:W-:-:S12]  /*3bb0*/  IMAD.MOV.U32 R0, RZ, RZ, 0x7f ;  /* 0x0000007fff007424 */ /* 0x000fd800078e00ff */
[----:B------:R-:W0:Y:S02]  /*3bc0*/  @!P0 F2I.S8.NTZ R2, R2 ;  /* 0x0000000200028305 */ /* 0x000e240000202100 */
[----:B0-----:R-:W-:-:S06]  /*3bd0*/  @!P0 PRMT R0, R2, 0x7610, R0 ;  /* 0x0000761002008816 */ /* 0x001fcc0000000000 */
.L_x_371:
[----:B------:R-:W-:Y:S05]  /*3be0*/  BSYNC B0 ;  /* 0x0000000000007941 */ /* 0x000fea0003800000 */
.L_x_370:
        /* <DEDUP_REMOVED lines=21> */
.L_x_368:
[----:B------:R-:W-:Y:S05]  /*3d40*/  BSYNC B1 ;  /* 0x0000000000017941 */ /* 0x000fea0003800000 */
.L_x_367:
[----:B------:R-:W-:Y:S01]  /*3d50*/  ISETP.GE.AND P0, PT, R82, c[0x0][0x180], PT ;  /* 0x0000600052007a0c */ /* 0x000fe20003f06270 */
[----:B------:R-:W-:Y:S03]  /*3d60*/  BSSY B1, `(.L_x_372) ;  /* 0x000003e000017945 */ /* 0x000fe60003800000 */
[----:B------:R-:W-:-:S04]  /*3d70*/  ISETP.GE.OR P0, PT, R83, c[0x0][0x17c], P0 ;  /* 0x00005f0053007a0c */ /* 0x000fc80000706670 */
[----:B------:R-:W-:-:S13]  /*3d80*/  ISETP.GE.OR P0, PT, R65, c[0x0][0x16c], P0 ;  /* 0x00005b0041007a0c */ /* 0x000fda0000706670 */
[----:B------:R-:W-:Y:S05]  /*3d90*/  @P0 BRA `(.L_x_373) ;  /* 0x000003a000000947 */ /* 0x000fea0003800000 */
[----:B------:R-:W-:Y:S02]  /*3da0*/  FSETP.NEU.AND P0, PT, RZ, c[0x0][0x20c], PT ;  /* 0x00008300ff007a0b */ /* 0x000fe40003f0d000 */
[----:B0-----:R-:W-:-:S11]  /*3db0*/  MOV R0, RZ ;  /* 0x000000ff00007202 */ /* 0x001fd60000000f00 */
        /* <DEDUP_REMOVED lines=23> */
.L_x_374:
[----:B------:R-:W2:Y:S01]  /*3f30*/  I2F R3, R6 ;  /* 0x0000000600037306 */ /* 0x000ea20000201400 */
[----:B------:R-:W-:Y:S01]  /*3f40*/  BSSY B0, `(.L_x_375) ;  /* 0x000000a000007945 */ /* 0x000fe20003800000 */
[----:B--2---:R-:W-:-:S04]  /*3f50*/  FMUL R3, R3, c[0x0][0x208] ;  /* 0x0000820003037a20 */ /* 0x004fc80000400000 */
[----:B01----:R-:W-:Y:S01]  /*3f60*/  FFMA R2, R0, c[0x0][0x20c], R3 ;  /* 0x0000830000027a23 */ /* 0x003fe20000000003 */
[----:B------:R-:W-:-:S04]  /*3f70*/  HFMA2.MMA R0, -RZ, RZ, 0, 7.62939453125e-06 ;  /* 0x00000080ff007435 */ /* 0x000fc800000001ff */
[----:B------:R-:W-:-:S13]  /*3f80*/  FSETP.GEU.AND P0, PT, R2, -128, PT ;  /* 0xc30000000200780b */ /* 0x000fda0003f0e000 */
[----:B------:R-:W-:Y:S05]  /*3f90*/  @!P0 BRA `(.L_x_376) ;  /* 0x0000004000008947 */ /* 0x000fea0003800000 */
[----:B------:R-:W-:Y:S01]  /*3fa0*/  FSETP.GT.AND P0, PT, R2, 127, PT ;  /* 0x42fe00000200780b */ /* 0x000fe20003f04000 */
[----:B------:R-:W-:-:S12]  /*3fb0*/  IMAD.MOV.U32 R0, RZ, RZ, 0x7f ;  /* 0x0000007fff007424 */ /* 0x000fd800078e00ff */
[----:B------:R-:W0:Y:S02]  /*3fc0*/  @!P0 F2I.S8.NTZ R2, R2 ;  /* 0x0000000200028305 */ /* 0x000e240000202100 */
[----:B0-----:R-:W-:-:S06]  /*3fd0*/  @!P0 PRMT R0, R2, 0x7610, R0 ;  /* 0x0000761002008816 */ /* 0x001fcc0000000000 */
.L_x_376:
[----:B------:R-:W-:Y:S05]  /*3fe0*/  BSYNC B0 ;  /* 0x0000000000007941 */ /* 0x000fea0003800000 */
.L_x_375:
        /* <DEDUP_REMOVED lines=21> */
.L_x_373:
[----:B------:R-:W-:Y:S05]  /*4140*/  BSYNC B1 ;  /* 0x0000000000017941 */ /* 0x000fea0003800000 */
.L_x_372:
        /* <DEDUP_REMOVED lines=30> */
.L_x_379:
        /* <DEDUP_REMOVED lines=11> */
.L_x_381:
[----:B------:R-:W-:Y:S05]  /*43e0*/  BSYNC B0 ;  /* 0x0000000000007941 */ /* 0x000fea0003800000 */
.L_x_380:
        /* <DEDUP_REMOVED lines=21> */
.L_x_378:
[----:B------:R-:W-:Y:S05]  /*4540*/  BSYNC B1 ;  /* 0x0000000000017941 */ /* 0x000fea0003800000 */
.L_x_377:
[----:B------:R-:W-:-:S04]  /*4550*/  ISETP.GE.AND P0, PT, R78, c[0x0][0x180], PT ;  /* 0x000060004e007a0c */ /* 0x000fc80003f06270 */
[----:B------:R-:W-:-:S04]  /*4560*/  ISETP.GE.OR P0, PT, R79, c[0x0][0x17c], P0 ;  /* 0x00005f004f007a0c */ /* 0x000fc80000706670 */
[----:B------:R-:W-:-:S13]  /*4570*/  ISETP.GE.OR P0, PT, R67, c[0x0][0x16c], P0 ;  /* 0x00005b0043007a0c */ /* 0x000fda0000706670 */
[----:B------:R-:W-:Y:S05]  /*4580*/  @P0 EXIT ;  /* 0x000000000000094d */ /* 0x000fea0003800000 */
        /* <DEDUP_REMOVED lines=25> */
.L_x_382:
        /* <DEDUP_REMOVED lines=11> */
.L_x_384:
[----:B------:R-:W-:Y:S05]  /*47d0*/  BSYNC B0 ;  /* 0x0000000000007941 */ /* 0x000fea0003800000 */
.L_x_383:
        /* <DEDUP_REMOVED lines=20> */
[----:B------:R-:W-:Y:S01]  /*4920*/  STG.E.U8 [R78.64], R2 ;  /* 0x000000024e007986 */ /* 0x000fe2000c10111a */
[----:B------:R-:W-:Y:S05]  /*4930*/  EXIT ;  /* 0x000000000000794d */ /* 0x000fea0003800000 */
        .weak           $__internal_5_$__cuda_sm20_div_s64
        .type           $__internal_5_$__cuda_sm20_div_s64,@function
        .size           $__internal_5_$__cuda_sm20_div_s64,(.L_x_648 - $__internal_5_$__cuda_sm20_div_s64)
$__internal_5_$__cuda_sm20_div_s64:
        /* <DEDUP_REMOVED lines=82> */
[----:B------:R-:W-:Y:S06]  /*4e60*/  RET.REL.NODEC R8 `(_ZN7cutlass9reference6device6kernel11Conv2dWgradIaNS_6layout12TensorNCxHWxILi32EEEaNS4_12TensorCxRSKxILi32EEEaS6_fiNS_21NumericConverterClampIafEENS_12multiply_addIiiiEELi2ELi4ELi8ELi16EEEvNS_4conv17Conv2dProblemSizeENS_9TensorRefIT_T0_EENSF_IT1_T2_EENSF_IT3_T4_EESO_T5_SP_) ;  /* 0xffffb19008007950 */ /* 0x000fec0003c3ffff */
.L_x_385:
        /* <DEDUP_REMOVED lines=9> */
.L_x_648:


//--------------------- .text._ZN7cutlass9reference6device6kernel11Conv2dDgradIaNS_6layout12TensorNCxHWxILi32EEEaNS4_12TensorCxRSKxILi32EEEaS6_fiNS_21NumericConverterClampIafEENS_12multiply_addIiiiEELi2ELi4ELi16ELi8EEEvNS_4conv17Conv2dProblemSizeENS_9TensorRefIT_T0_EENSF_IT1_T2_EENSF_IT3_T4_EESO_T5_SP_ --------------------------
	.section	.text._ZN7cutlass9reference6device6kernel11Conv2dDgradIaNS_6layout12TensorNCxHWxILi32EEEaNS4_12TensorCxRSKxILi32EEEaS6_fiNS_21NumericConverterClampIafEENS_12multiply_addIiiiEELi2ELi4ELi16ELi8EEEvNS_4conv17Conv2dProblemSizeENS_9TensorRefIT_T0_EENSF_IT1_T2_EENSF_IT3_T4_EESO_T5_SP_,"ax",@progbits
	.sectioninfo	@"SHI_REGISTERS=56"
	.align	128
        .global         _ZN7cutlass9reference6device6kernel11Conv2dDgradIaNS_6layout12TensorNCxHWxILi32EEEaNS4_12TensorCxRSKxILi32EEEaS6_fiNS_21NumericConverterClampIafEENS_12multiply_addIiiiEELi2ELi4ELi16ELi8EEEvNS_4conv17Conv2dProblemSizeENS_9TensorRefIT_T0_EENSF_IT1_T2_EENSF_IT3_T4_EESO_T5_SP_
        .type           _ZN7cutlass9reference6device6kernel11Conv2dDgradIaNS_6layout12TensorNCxHWxILi32EEEaNS4_12TensorCxRSKxILi32EEEaS6_fiNS_21NumericConverterClampIafEENS_12multiply_addIiiiEELi2ELi4ELi16ELi8EEEvNS_4conv17Conv2dProblemSizeENS_9TensorRefIT_T0_EENSF_IT1_T2_EENSF_IT3_T4_EESO_T5_SP_,@function
        .size           _ZN7cutlass9reference6device6kernel11Conv2dDgradIaNS_6layout12TensorNCxHWxILi32EEEaNS4_12TensorCxRSKxILi32EEEaS6_fiNS_21NumericConverterClampIafEENS_12multiply_addIiiiEELi2ELi4ELi16ELi8EEEvNS_4conv17Conv2dProblemSizeENS_9TensorRefIT_T0_EENSF_IT1_T2_EENSF_IT3_T4_EESO_T5_SP_,(.L_x_649 - _ZN7cutlass9reference6device6kernel11Conv2dDgradIaNS_6layout12TensorNCxHWxILi32EEEaNS4_12TensorCxRSKxILi32EEEaS6_fiNS_21NumericConverterClampIafEENS_12multiply_addIiiiEELi2ELi4ELi16ELi8EEEvNS_4conv17Conv2dProblemSizeENS_9TensorRefIT_T0_EENSF_IT1_T2_EENSF_IT3_T4_EESO_T5_SP_)
        .other          _ZN7cutlass9reference6device6kernel11Conv2dDgradIaNS_6layout12TensorNCxHWxILi32EEEaNS4_12TensorCxRSKxILi32EEEaS6_fiNS_21NumericConverterClampIafEENS_12multiply_addIiiiEELi2ELi4ELi16ELi8EEEvNS_4conv17Conv2dProblemSizeENS_9TensorRefIT_T0_EENSF_IT1_T2_EENSF_IT3_T4_EESO_T5_SP_,@"STO_CUDA_ENTRY STV_DEFAULT"
_ZN7cutlass9reference6device6kernel11Conv2dDgradIaNS_6layout12TensorNCxHWxILi32EEEaNS4_12TensorCxRSKxILi32EEEaS6_fiNS_21NumericConverterClampIafEENS_12multiply_addIiiiEELi2ELi4ELi16ELi8EEEvNS_4conv17Conv2dProblemSizeENS_9TensorRefIT_T0_EENSF_IT1_T2_EENSF_IT3_T4_EESO_T5_SP_:
.text._ZN7cutlass9reference6device6kernel11Conv2dDgradIaNS_6layout12TensorNCxHWxILi32EEEaNS4_12TensorCxRSKxILi32EEEaS6_fiNS_21NumericConverterClampIafEENS_12multiply_addIiiiEELi2ELi4ELi16ELi8EEEvNS_4conv17Conv2dProblemSizeENS_9TensorRefIT_T0_EENSF_IT1_T2_EENSF_IT3_T4_EESO_T5_SP_:
        /* <DEDUP_REMOVED lines=26> */
[----:B------:R-:W-:Y:S05]  /*01a0*/  CALL.REL.NOINC `($__internal_6_$__cuda_sm20_div_s64) ;  /* 0x00003fd000007944 */ /* 0x000fea0003c00000 */
        /* <DEDUP_REMOVED lines=9> */
.L_x_387:
        /* <DEDUP_REMOVED lines=21> */
.L_x_388:
[----:B------:R-:W-:Y:S05]  /*0390*/  BSYNC B0 ;  /* 0x0000000000007941 */ /* 0x000fea0003800000 */
.L_x_386:
        /* <DEDUP_REMOVED lines=9> */
[----:B------:R-:W-:Y:S05]  /*0430*/  CALL.REL.NOINC `($__internal_6_$__cuda_sm20_div_s64) ;  /* 0x00003d4000007944 */ /* 0x000fea0003c00000 */
[----:B------:R-:W-:Y:S02]  /*0440*/  IADD3 R0, -R2, RZ, RZ ;  /* 0x000000ff02007210 */ /* 0x000fe40007ffe1ff */
[----:B------:R-:W-:-:S03]  /*0450*/  MOV R48, R2 ;  /* 0x0000000200307202 */ /* 0x000fc60000000f00 */
[----:B------:R-:W-:Y:S01]  /*0460*/  IMAD R23, R0, c[0x0][0x168], R23 ;  /* 0x00005a0000177a24 */ /* 0x000fe200078e0217 */
[----:B------:R-:W-:Y:S05]  /*0470*/  BRA `(.L_x_391) ;  /* 0x0000014000007947 */ /* 0x000fea0003800000 */
.L_x_390:
        /* <DEDUP_REMOVED lines=20> */
.L_x_391:
[----:B------:R-:W-:Y:S05]  /*05c0*/  BSYNC B0 ;  /* 0x0000000000007941 */ /* 0x000fea0003800000 */
.L_x_389:
        /* <DEDUP_REMOVED lines=23> */
.L_x_393:
        /* <DEDUP_REMOVED lines=21> */
.L_x_394:
[----:B------:R-:W-:Y:S05]  /*0890*/  BSYNC B0 ;  /* 0x0000000000007941 */ /* 0x000fea0003800000 */
.L_x_392:
        /* <DEDUP_REMOVED lines=14> */
.L_x_396:
        /* <DEDUP_REMOVED lines=20> */
.L_x_397:
[----:B------:R-:W-:Y:S05]  /*0ac0*/  BSYNC B0 ;  /* 0x0000000000007941 */ /* 0x000fea0003800000 */
.L_x_395:
        /* <DEDUP_REMOVED lines=54> */
.L_x_411:
        /* <DEDUP_REMOVED lines=15> */
.L_x_410:
        /* <DEDUP_REMOVED lines=23> */
.L_x_409:
        /* <DEDUP_REMOVED lines=26> */
.L_x_402:
[----:B------:R-:W-:Y:S05]  /*1230*/  BSYNC B0 ;  /* 0x0000000000007941 */ /* 0x000fea0003800000 */
.L_x_401:
        /* <DEDUP_REMOVED lines=79> */
.L_x_404:
[----:B------:R-:W-:Y:S05]  /*1730*/  BSYNC B0 ;  /* 0x0000000000007941 */ /* 0x000fea0003800000 */
.L_x_403:
        /* <DEDUP_REMOVED lines=26> */
.L_x_406:
[----:B------:R-:W-:Y:S05]  /*18e0*/  BSYNC B0 ;  /* 0x0000000000007941 */ /* 0x000fea0003800000 */
.L_x_405:
        /* <DEDUP_REMOVED lines=78> */
.L_x_408:
[----:B------:R-:W-:Y:S05]  /*1dd0*/  BSYNC B0 ;  /* 0x0000000000007941 */ /* 0x000fea0003800000 */
.L_x_407:
        /* <DEDUP_REMOVED lines=51> */
.L_x_400:
[----:B------:R-:W-:-:S04]  /*2110*/  UIADD3 UR15, UR15, 0x1, URZ ;  /* 0x000000010f0f7890 */ /* 0x000fc8000fffe03f */
[----:B------:R-:W-:-:S06]  /*2120*/  UISETP.GE.AND UP0, UPT, UR15, UR5, UPT ;  /* 0x000000050f00728c */ /* 0x000fcc000bf06270 */
[----:B------:R-:W-:-:S13]  /*2130*/  PLOP3.LUT P0, PT, PT, PT, UP0, 0x80, 0x0 ;  /* 0x000000000000781c */ /* 0x000fda0003f0f008 */
[----:B------:R-:W-:Y:S01]  /*2140*/  @P0 CALL.REL.NOINC `(.L_x_399) ;  /* 0x0000001000000944 */ /* 0x000fe20003c00000 */
[----:B------:R-:W-:Y:S05]  /*2150*/  BRA `(.L_x_410) ;  /* 0xffffedc000007947 */ /* 0x000fea000383ffff */
.L_x_399:
[----:B------:R-:W-:-:S04]  /*2160*/  UIADD3 UR16, UR16, 0x1, URZ ;  /* 0x0000000110107890 */ /* 0x000fc8000fffe03f */
[----:B------:R-:W-:-:S06]  /*2170*/  UISETP.GE.AND UP0, UPT, UR16, UR4, UPT ;  /* 0x000000041000728c */ /* 0x000fcc000bf06270 */
[----:B------:R-:W-:-:S13]  /*2180*/  PLOP3.LUT P0, PT, PT, PT, UP0, 0x80, 0x0 ;  /* 0x000000000000781c */ /* 0x000fda0003f0f008 */
[----:B------:R-:W-:Y:S01]  /*2190*/  @P0 CALL.REL.NOINC `(.L_x_398) ;  /* 0x0000001000000944 */ /* 0x000fe20003c00000 */
[----:B------:R-:W-:Y:S05]  /*21a0*/  BRA `(.L_x_411) ;  /* 0xffffec8000007947 */ /* 0x000fea000383ffff */
.L_x_398:
        /* <DEDUP_REMOVED lines=33> */
.L_x_416:
        /* <DEDUP_REMOVED lines=11> */
.L_x_418:
[----:B------:R-:W-:Y:S05]  /*2470*/  BSYNC B0 ;  /* 0x0000000000007941 */ /* 0x000fea0003800000 */
.L_x_417:
        /* <DEDUP_REMOVED lines=21> */
.L_x_415:
[----:B------:R-:W-:Y:S05]  /*25d0*/  BSYNC B1 ;  /* 0x0000000000017941 */ /* 0x000fea0003800000 */
.L_x_414:
[----:B------:R-:W-:Y:S01]  /*25e0*/  IADD3 R0, R50, 0x1, RZ ;  /* 0x0000000132007810 */ /* 0x000fe20007ffe0ff */
[----:B------:R-:W-:Y:S03]  /*25f0*/  BSSY B1, `(.L_x_419) ;  /* 0x000003d000017945 */ /* 0x000fe60003800000 */
[----:B------:R-:W-:-:S13]  /*2600*/  ISETP.GE.AND P0, PT, R0, c[0x0][0x16c], PT ;  /* 0x00005b0000007a0c */ /* 0x000fda0003f06270 */
        /* <DEDUP_REMOVED lines=26> */
.L_x_421:
        /* <DEDUP_REMOVED lines=11> */
.L_x_423:
[----:B------:R-:W-:Y:S05]  /*2860*/  BSYNC B0 ;  /* 0x0000000000007941 */ /* 0x000fea0003800000 */
.L_x_422:
        /* <DEDUP_REMOVED lines=21> */
.L_x_420:
[----:B------:R-:W-:Y:S05]  /*29c0*/  BSYNC B1 ;  /* 0x0000000000017941 */ /* 0x000fea0003800000 */
.L_x_419:
[----:B------:R-:W-:Y:S01]  /*29d0*/  IADD3 R0, R50, 0x2, RZ ;  /* 0x0000000232007810 */ /* 0x000fe20007ffe0ff */
[----:B------:R-:W-:Y:S03]  /*29e0*/  BSSY B1, `(.L_x_424) ;  /* 0x000003d000017945 */ /* 0x000fe60003800000 */
[----:B------:R-:W-:-:S13]  /*29f0*/  ISETP.GE.AND P0, PT, R0, c[0x0][0x16c], PT ;  /* 0x00005b0000007a0c */ /* 0x000fda0003f06270 */
[----:B------:R-:W-:Y:S05]  /*2a00*/  @P0 BRA `(.L_x_425) ;  /* 0x000003a000000947 */ /* 0x000fea0003800000 */
[----:B------:R-:W-:Y:S02]  /*2a10*/  FSETP.NEU.AND P0, PT, RZ, c[0x0][0x20c], PT ;  /* 0x00008300ff007a0b */ /* 0x000fe40003f0d000 */
[----:B------:R-:W-:-:S11]  /*2a20*/  MOV R2, RZ ;  /* 0x000000ff00027202 */ /* 0x000fd60000000f00 */
[----:B------:R-:W-:Y:S05]  /*2a30*/  @!P0 BRA `(.L_x_426) ;  /* 0x0000016000008947 */ /* 0x000fea0003800000 */
        /* <DEDUP_REMOVED lines=22> */
.L_x_426:
        /* <DEDUP_REMOVED lines=11> */
.L_x_428:
[----:B------:R-:W-:Y:S05]  /*2c50*/  BSYNC B0 ;  /* 0x0000000000007941 */ /* 0x000fea0003800000 */
.L_x_427:
[----:B------:R-:W-:Y:S01]  /*2c60*/  SHF.R.S32.HI R12, RZ, 0x1f, R0 ;  /* 0x0000001fff0c7819 */ /* 0x000fe20000011400 */
[----:B------:R-:W-:Y:S02]  /*2c70*/  IMAD.SHL.U32 R2, R23, 0x20, RZ ;  /* 0x0000002017027824 */ /* 0x000fe400078e00ff */
[----:B0-----:R-:W-:Y:S01]  /*2c80*/  IMAD R10, R48, c[0x0][0x1f8], RZ ;  /* 0x00007e00300a7a24 */ /* 0x001fe200078e02ff */
        /* <DEDUP_REMOVED lines=18> */
.L_x_425:
[----:B------:R-:W-:Y:S05]  /*2db0*/  BSYNC B1 ;  /* 0x0000000000017941 */ /* 0x000fea0003800000 */
.L_x_424:
[----:B------:R-:W-:-:S04]  /*2dc0*/  IADD3 R12, R50, 0x3, RZ ;  /* 0x00000003320c7810 */ /* 0x000fc80007ffe0ff */
        /* <DEDUP_REMOVED lines=27> */
.L_x_429:
        /* <DEDUP_REMOVED lines=11> */
.L_x_431:
[----:B------:R-:W-:Y:S05]  /*3030*/  BSYNC B0 ;  /* 0x0000000000007941 */ /* 0x000fea0003800000 */
.L_x_430:
        /* <DEDUP_REMOVED lines=21> */
.L_x_413:
[----:B------:R-:W-:Y:S05]  /*3190*/  BSYNC B2 ;  /* 0x0000000000027941 */ /* 0x000fea0003800000 */
.L_x_412:
[----:B------:R-:W-:-:S04]  /*31a0*/  ISETP.GE.AND P0, PT, R46, c[0x0][0x164], PT ;  /* 0x000059002e007a0c */ /* 0x000fc80003f06270 */
[----:B------:R-:W-:-:S04]  /*31b0*/  ISETP.GE.OR P0, PT, R47, c[0x0][0x160], P0 ;  /* 0x000058002f007a0c */ /* 0x000fc80000706670 */
[----:B------:R-:W-:-:S13]  /*31c0*/  ISETP.GE.OR P0, PT, R24, c[0x0][0x168], P0 ;  /* 0x00005a0018007a0c */ /* 0x000fda0000706670 */
[----:B------:R-:W-:Y:S05]  /*31d0*/  @P0 EXIT ;  /* 0x000000000000094d */ /* 0x000fea0003800000 */
[----:B------:R-:W-:Y:S01]  /*31e0*/  ISETP.GE.AND P0, PT, R50, c[0x0][0x16c], PT ;  /* 0x00005b0032007a0c */ /* 0x000fe20003f06270 */
[----:B------:R-:W-:-:S12]  /*31f0*/  BSSY B1, `(.L_x_432) ;  /* 0x000003c000017945 */ /* 0x000fd80003800000 */
        /* <DEDUP_REMOVED lines=26> */
.L_x_434:
        /* <DEDUP_REMOVED lines=11> */
.L_x_436:
[----:B------:R-:W-:Y:S05]  /*3450*/  BSYNC B0 ;  /* 0x0000000000007941 */ /* 0x000fea0003800000 */
.L_x_435:
        /* <DEDUP_REMOVED lines=21> */
.L_x_433:
[----:B------:R-:W-:Y:S05]  /*35b0*/  BSYNC B1 ;  /* 0x0000000000017941 */ /* 0x000fea0003800000 */
.L_x_432:
[----:B------:R-:W-:Y:S01]  /*35c0*/  IADD3 R0, R50, 0x1, RZ ;  /* 0x0000000132007810 */ /* 0x000fe20007ffe0ff */
[----:B------:R-:W-:Y:S03]  /*35d0*/  BSSY B1, `(.L_x_437) ;  /* 0x000003d000017945 */ /* 0x000fe60003800000 */
[----:B------:R-:W-:-:S13]  /*35e0*/  ISETP.GE.AND P0, PT, R0, c[0x0][0x16c], PT ;  /* 0x00005b0000007a0c */ /* 0x000fda0003f06270 */
        /* <DEDUP_REMOVED lines=25> */
[----:B--2---:R-:W0:Y:S02]  /*3780*/  I2F.S16 R2, R2 ;  /* 0x0000000200027306 */ /* 0x004e240000101400 */
.L_x_439:
[----:B------:R-:W1:Y:S01]  /*3790*/  I2F R3, R6 ;  /* 0x0000000600037306 */ /* 0x000e620000201400 */
[----:B------:R-:W-:Y:S01]  /*37a0*/  BSSY B0, `(.L_x_440) ;  /* 0x000000a000007945 */ /* 0x000fe20003800000 */
[----:B------:R-:W-:Y:S01]  /*37b0*/  HFMA2.MMA R10, -RZ, RZ, 0, 7.62939453125e-06 ;  /* 0x00000080ff0a7435 */ /* 0x000fe200000001ff */
[----:B-1----:R-:W-:-:S04]  /*37c0*/  FMUL R3, R3, c[0x0][0x208] ;  /* 0x0000820003037a20 */ /* 0x002fc80000400000 */
[----:B0-----:R-:W-:-:S05]  /*37d0*/  FFMA R2, R2, c[0x0][0x20c], R3 ;  /* 0x0000830002027a23 */ /* 0x001fca0000000003 */
[----:B------:R-:W-:-:S13]  /*37e0*/  FSETP.GEU.AND P0, PT, R2, -128, PT ;  /* 0xc30000000200780b */ /* 0x000fda0003f0e000 */
[----:B------:R-:W-:Y:S05]  /*37f0*/  @!P0 BRA `(.L_x_441) ;  /* 0x0000004000008947 */ /* 0x000fea0003800000 */
[----:B------:R-:W-:Y:S01]  /*3800*/  FSETP.GT.AND P0, PT, R2, 127, PT ;  /* 0x42fe00000200780b */ /* 0x000fe20003f04000 */
[----:B------:R-:W-:-:S12]  /*3810*/  IMAD.MOV.U32 R10, RZ, RZ, 0x7f ;  /* 0x0000007fff0a7424 */ /* 0x000fd800078e00ff */
[----:B------:R-:W0:Y:S02]  /*3820*/  @!P0 F2I.S8.NTZ R2, R2 ;  /* 0x0000000200028305 */ /* 0x000e240000202100 */
[----:B0-----:R-:W-:-:S06]  /*3830*/  @!P0 PRMT R10, R2, 0x7610, R10 ;  /* 0x00007610020a8816 */ /* 0x001fcc000000000a */
.L_x_441:
[----:B------:R-:W-:Y:S05]  /*3840*/  BSYNC B0 ;  /* 0x0000000000007941 */ /* 0x000fea0003800000 */
.L_x_440:
        /* <DEDUP_REMOVED lines=21> */
.L_x_438:
[----:B------:R-:W-:Y:S05]  /*39a0*/  BSYNC B1 ;  /* 0x0000000000017941 */ /* 0x000fea0003800000 */
.L_x_437:
        /* <DEDUP_REMOVED lines=29> */
.L_x_444:
        /* <DEDUP_REMOVED lines=11> */
.L_x_446:
[----:B------:R-:W-:Y:S05]  /*3c30*/  BSYNC B0 ;  /* 0x0000000000007941 */ /* 0x000fea0003800000 */
.L_x_445:
        /* <DEDUP_REMOVED lines=21> */
.L_x_443:
[----:B------:R-:W-:Y:S05]  /*3d90*/  BSYNC B1 ;  /* 0x0000000000017941 */ /* 0x000fea0003800000 */
.L_x_442:
[----:B------:R-:W-:-:S04]  /*3da0*/  IADD3 R50, R50, 0x3, RZ ;  /* 0x0000000332327810 */ /* 0x000fc80007ffe0ff */
[----:B------:R-:W-:-:S13]  /*3db0*/  ISETP.GE.AND P0, PT, R50, c[0x0][0x16c], PT ;  /* 0x00005b0032007a0c */ /* 0x000fda0003f06270 */
[----:B------:R-:W-:Y:S05]  /*3dc0*/  @P0 EXIT ;  /* 0x000000000000094d */ /* 0x000fea0003800000 */
        /* <DEDUP_REMOVED lines=25> */
.L_x_447:
        /* <DEDUP_REMOVED lines=11> */
.L_x_449:
[----:B------:R-:W-:Y:S05]  /*4010*/  BSYNC B0 ;  /* 0x0000000000007941 */ /* 0x000fea0003800000 */
.L_x_448:
        /* <DEDUP_REMOVED lines=22> */
        .weak           $__internal_6_$__cuda_sm20_div_s64
        .type           $__internal_6_$__cuda_sm20_div_s64,@function
        .size           $__internal_6_$__cuda_sm20_div_s64,(.L_x_649 - $__internal_6_$__cuda_sm20_div_s64)
$__internal_6_$__cuda_sm20_div_s64:
        /* <DEDUP_REMOVED lines=82> */
[----:B------:R-:W-:Y:S06]  /*46a0*/  RET.REL.NODEC R6 `(_ZN7cutlass9reference6device6kernel11Conv2dDgradIaNS_6layout12TensorNCxHWxILi32EEEaNS4_12TensorCxRSKxILi32EEEaS6_fiNS_21NumericConverterClampIafEENS_12multiply_addIiiiEELi2ELi4ELi16ELi8EEEvNS_4conv17Conv2dProblemSizeENS_9TensorRefIT_T0_EENSF_IT1_T2_EENSF_IT3_T4_EESO_T5_SP_) ;  /* 0xffffb95006007950 */ /* 0x000fec0003c3ffff */
.L_x_450:
        /* <DEDUP_REMOVED lines=13> */
.L_x_649:


//--------------------- .text._ZN7cutlass9reference6device6kernel11Conv2dFpropIaNS_6layout12TensorNCxHWxILi32EEEaNS4_12TensorCxRSKxILi32EEEaS6_fiNS_21NumericConverterClampIafEENS_12multiply_addIiiiEELi4ELi4ELi16ELi8EEEvNS_4conv17Conv2dProblemSizeENS_9TensorRefIT_T0_EENSF_IT1_T2_EENSF_IT3_T4_EESO_T5_SP_ --------------------------
	.section	.text._ZN7cutlass9reference6device6kernel11Conv2dFpropIaNS_6layout12TensorNCxHWxILi32EEEaNS4_12TensorCxRSKxILi32EEEaS6_fiNS_21NumericConverterClampIafEENS_12multiply_addIiiiEELi4ELi4ELi16ELi8EEEvNS_4conv17Conv2dProblemSizeENS_9TensorRefIT_T0_EENSF_IT1_T2_EENSF_IT3_T4_EESO_T5_SP_,"ax",@progbits
	.sectioninfo	@"SHI_REGISTERS=88"
	.align	128
        .global         _ZN7cutlass9reference6device6kernel11Conv2dFpropIaNS_6layout12TensorNCxHWxILi32EEEaNS4_12TensorCxRSKxILi32EEEaS6_fiNS_21NumericConverterClampIafEENS_12multiply_addIiiiEELi4ELi4ELi16ELi8EEEvNS_4conv17Conv2dProblemSizeENS_9TensorRefIT_T0_EENSF_IT1_T2_EENSF_IT3_T4_EESO_T5_SP_
        .type           _ZN7cutlass9reference6device6kernel11Conv2dFpropIaNS_6layout12TensorNCxHWxILi32EEEaNS4_12TensorCxRSKxILi32EEEaS6_fiNS_21NumericConverterClampIafEENS_12multiply_addIiiiEELi4ELi4ELi16ELi8EEEvNS_4conv17Conv2dProblemSizeENS_9TensorRefIT_T0_EENSF_IT1_T2_EENSF_IT3_T4_EESO_T5_SP_,@function
        .size           _ZN7cutlass9reference6device6kernel11Conv2dFpropIaNS_6layout12TensorNCxHWxILi32EEEaNS4_12TensorCxRSKxILi32EEEaS6_fiNS_21NumericConverterClampIafEENS_12multiply_addIiiiEELi4ELi4ELi16ELi8EEEvNS_4conv17Conv2dProblemSizeENS_9TensorRefIT_T0_EENSF_IT1_T2_EENSF_IT3_T4_EESO_T5_SP_,(.L_x_650 - _ZN7cutlass9reference6device6kernel11Conv2dFpropIaNS_6layout12TensorNCxHWxILi32EEEaNS4_12TensorCxRSKxILi32EEEaS6_fiNS_21NumericConverterClampIafEENS_12multiply_addIiiiEELi4ELi4ELi16ELi8EEEvNS_4conv17Conv2dProblemSizeENS_9TensorRefIT_T0_EENSF_IT1_T2_EENSF_IT3_T4_EESO_T5_SP_)
        .other          _ZN7cutlass9reference6device6kernel11Conv2dFpropIaNS_6layout12TensorNCxHWxILi32EEEaNS4_12TensorCxRSKxILi32EEEaS6_fiNS_21NumericConverterClampIafEENS_12multiply_addIiiiEELi4ELi4ELi16ELi8EEEvNS_4conv17Conv2dProblemSizeENS_9TensorRefIT_T0_EENSF_IT1_T2_EENSF_IT3_T4_EESO_T5_SP_,@"STO_CUDA_ENTRY STV_DEFAULT"
_ZN7cutlass9reference6device6kernel11Conv2dFpropIaNS_6layout12TensorNCxHWxILi32EEEaNS4_12TensorCxRSKxILi32EEEaS6_fiNS_21NumericConverterClampIafEENS_12multiply_addIiiiEELi4ELi4ELi16ELi8EEEvNS_4conv17Conv2dProblemSizeENS_9TensorRefIT_T0_EENSF_IT1_T2_EENSF_IT3_T4_EESO_T5_SP_:
.text._ZN7cutlass9reference6device6kernel11Conv2dFpropIaNS_6layout12TensorNCxHWxILi32EEEaNS4_12TensorCxRSKxILi32EEEaS6_fiNS_21NumericConverterClampIafEENS_12multiply_addIiiiEELi4ELi4ELi16ELi8EEEvNS_4conv17Conv2dProblemSizeENS_9TensorRefIT_T0_EENSF_IT1_T2_EENSF_IT3_T4_EESO_T5_SP_:
        /* <DEDUP_REMOVED lines=20> */
[----:B------:R-:W-:Y:S05]  /*0140*/  CALL.REL.NOINC `($__internal_7_$__cuda_sm20_div_s64) ;  /* 0x00006da000007944 */ /* 0x000fea0003c00000 */
        /* <DEDUP_REMOVED lines=8> */
.L_x_452:
        /* <DEDUP_REMOVED lines=21> */
.L_x_453:
[----:B------:R-:W-:Y:S05]  /*0320*/  BSYNC B0 ;  /* 0x0000000000007941 */ /* 0x000fea0003800000 */
.L_x_451:
[----:B------:R-:W-:Y:S01]  /*0330*/  LOP3.LUT R0, R9, UR5, RZ, 0xfc, !PT ;  /* 0x0000000509007c12 */ /* 0x000fe2000f8efcff */
[----:B------:R-:W-:Y:S03]  /*0340*/  BSSY B0, `(.L_x_454) ;  /* 0x000001f000007945 */ /* 0x000fe60003800000 */
[----:B------:R-:W-:-:S13]  /*0350*/  ISETP.NE.U32.AND P0, PT, R0, RZ, PT ;  /* 0x000000ff0000720c */ /* 0x000fda0003f05070 */
[----:B------:R-:W-:Y:S05]  /*0360*/  @!P0 BRA `(.L_x_455) ;  /* 0x0000008000008947 */ /* 0x000fea0003800000 */
[----:B------:R-:W-:Y:S01]  /*0370*/  IMAD.MOV.U32 R8, RZ, RZ, c[0x0][0x174] ;  /* 0x00005d00ff087624 */ /* 0x000fe200078e00ff */
[----:B------:R-:W-:Y:S02]  /*0380*/  MOV R7, UR5 ;  /* 0x0000000500077c02 */ /* 0x000fe40008000f00 */
[----:B------:R-:W-:Y:S02]  /*0390*/  MOV R6, 0x3b0 ;  /* 0x000003b000067802 */ /* 0x000fe40000000f00 */
[----:B------:R-:W-:Y:S05]  /*03a0*/  CALL.REL.NOINC `($__internal_7_$__cuda_sm20_div_s64) ;  /* 0x00006b4000007944 */ /* 0x000fea0003c00000 */
[----:B------:R-:W-:Y:S02]  /*03b0*/  IADD3 R57, -R66, RZ, RZ ;  /* 0x000000ff42397210 */ /* 0x000fe40007ffe1ff */
[----:B------:R-:W-:-:S03]  /*03c0*/  MOV R72, R66 ;  /* 0x0000004200487202 */ /* 0x000fc60000000f00 */
[----:B------:R-:W-:Y:S01]  /*03d0*/  IMAD R57, R57, c[0x0][0x174], R14 ;  /* 0x00005d0039397a24 */ /* 0x000fe200078e020e */
[----:B------:R-:W-:Y:S05]  /*03e0*/  BRA `(.L_x_456) ;  /* 0x0000014000007947 */ /* 0x000fea0003800000 */
.L_x_455:
        /* <DEDUP_REMOVED lines=20> */
.L_x_456:
[----:B------:R-:W-:Y:S05]  /*0530*/  BSYNC B0 ;  /* 0x0000000000007941 */ /* 0x000fea0003800000 */
.L_x_454:
        /* <DEDUP_REMOVED lines=22> */
.L_x_458:
        /* <DEDUP_REMOVED lines=21> */
.L_x_459:
[----:B------:R-:W-:Y:S05]  /*07f0*/  BSYNC B0 ;  /* 0x0000000000007941 */ /* 0x000fea0003800000 */
.L_x_457:
        /* <DEDUP_REMOVED lines=8> */
[----:B------:R-:W-:Y:S05]  /*0880*/  CALL.REL.NOINC `($__internal_7_$__cuda_sm20_div_s64) ;  /* 0x0000666000007944 */ /* 0x000fea0003c00000 */
[----:B------:R-:W-:Y:S02]  /*0890*/  IADD3 R3, -R66, RZ, RZ ;  /* 0x000000ff42037210 */ /* 0x000fe40007ffe1ff */
[----:B------:R-:W-:-:S03]  /*08a0*/  MOV R70, R66 ;  /* 0x0000004200467202 */ /* 0x000fc60000000f00 */
[----:B------:R-:W-:Y:S01]  /*08b0*/  IMAD R58, R3, c[0x0][0x174], R58 ;  /* 0x00005d00033a7a24 */ /* 0x000fe200078e023a */
[----:B------:R-:W-:Y:S05]  /*08c0*/  BRA `(.L_x_462) ;  /* 0x0000014000007947 */ /* 0x000fea0003800000 */
.L_x_461:
        /* <DEDUP_REMOVED lines=20> */
.L_x_462:
[----:B------:R-:W-:Y:S05]  /*0a10*/  BSYNC B0 ;  /* 0x0000000000007941 */ /* 0x000fea0003800000 */
.L_x_460:
        /* <DEDUP_REMOVED lines=22> */
.L_x_464:
        /* <DEDUP_REMOVED lines=21> */
.L_x_465:
[----:B------:R-:W-:Y:S05]  /*0cd0*/  BSYNC B0 ;  /* 0x0000000000007941 */ /* 0x000fea0003800000 */
.L_x_463:
        /* <DEDUP_REMOVED lines=12> */
.L_x_467:
        /* <DEDUP_REMOVED lines=20> */
.L_x_468:
[----:B------:R-:W-:Y:S05]  /*0ee0*/  BSYNC B0 ;  /* 0x0000000000007941 */ /* 0x000fea0003800000 */
.L_x_466:
        /* <DEDUP_REMOVED lines=22> */
.L_x_470:
        /* <DEDUP_REMOVED lines=21> */
.L_x_471:
[----:B------:R-:W-:Y:S05]  /*11a0*/  BSYNC B0 ;  /* 0x0000000000007941 */ /* 0x000fea0003800000 */
.L_x_469:
        /* <DEDUP_REMOVED lines=9> */
[----:B------:R-:W-:-:S05]  /*1240*/  IADD3 R3, -R66, RZ, RZ ;  /* 0x000000ff42037210 */ /* 0x000fca0007ffe1ff */
[----:B------:R-:W-:Y:S01]  /*1250*/  IMAD R60, R3, c[0x0][0x174], R60 ;  /* 0x00005d00033c7a24 */ /* 0x000fe200078e023c */
[----:B------:R-:W-:Y:S05]  /*1260*/  BRA `(.L_x_474) ;  /* 0x0000014000007947 */ /* 0x000fea0003800000 */
.L_x_473:
        /* <DEDUP_REMOVED lines=20> */
.L_x_474:
[----:B------:R-:W-:Y:S05]  /*13b0*/  BSYNC B0 ;  /* 0x0000000000007941 */ /* 0x000fea0003800000 */
.L_x_472:
        /* <DEDUP_REMOVED lines=61> */
.L_x_488:
        /* <DEDUP_REMOVED lines=45> */
.L_x_487:
        /* <DEDUP_REMOVED lines=155> */
.L_x_486:
        /* <DEDUP_REMOVED lines=77> */
.L_x_479:
[----:B0-----:R-:W-:Y:S05]  /*28e0*/  BSYNC B0 ;  /* 0x0000000000007941 */ /* 0x001fea0003800000 */
.L_x_478:
        /* <DEDUP_REMOVED lines=28> */
.L_x_481:
[----:B------:R-:W-:Y:S05]  /*2ab0*/  BSYNC B0 ;  /* 0x0000000000007941 */ /* 0x000fea0003800000 */
.L_x_480:
        /* <DEDUP_REMOVED lines=20> */
.L_x_483:
[----:B------:R-:W-:Y:S05]  /*2c00*/  BSYNC B0 ;  /* 0x0000000000007941 */ /* 0x000fea0003800000 */
.L_x_482:
        /* <DEDUP_REMOVED lines=21> */
.L_x_485:
[----:B------:R-:W-:Y:S05]  /*2d60*/  BSYNC B0 ;  /* 0x0000000000007941 */ /* 0x000fea0003800000 */
.L_x_484:
        /* <DEDUP_REMOVED lines=19> */
.L_x_477:
[----:B------:R-:W-:-:S04]  /*2ea0*/  UIADD3 UR8, UR8, 0x1, URZ ;  /* 0x0000000108087890 */ /* 0x000fc8000fffe03f */
[----:B------:R-:W-:-:S06]  /*2eb0*/  UISETP.GE.AND UP0, UPT, UR8, UR7, UPT ;  /* 0x000000070800728c */ /* 0x000fcc000bf06270 */
[----:B------:R-:W-:-:S13]  /*2ec0*/  PLOP3.LUT P0, PT, PT, PT, UP0, 0x80, 0x0 ;  /* 0x000000000000781c */ /* 0x000fda0003f0f008 */
[----:B------:R-:W-:Y:S01]  /*2ed0*/  @P0 CALL.REL.NOINC `(.L_x_476) ;  /* 0x0000001000000944 */ /* 0x000fe20003c00000 */
[----:B------:R-:W-:Y:S05]  /*2ee0*/  BRA `(.L_x_487) ;  /* 0xffffeb7000007947 */ /* 0x000fea000383ffff */
.L_x_476:
[----:B------:R-:W-:-:S04]  /*2ef0*/  UIADD3 UR9, UR9, 0x1, URZ ;  /* 0x0000000109097890 */ /* 0x000fc8000fffe03f */
[----:B------:R-:W-:-:S06]  /*2f00*/  UISETP.GE.AND UP0, UPT, UR9, UR6, UPT ;  /* 0x000000060900728c */ /* 0x000fcc000bf06270 */
[----:B------:R-:W-:-:S13]  /*2f10*/  PLOP3.LUT P0, PT, PT, PT, UP0, 0x80, 0x0 ;  /* 0x000000000000781c */ /* 0x000fda0003f0f008 */
[----:B------:R-:W-:Y:S01]  /*2f20*/  @P0 CALL.REL.NOINC `(.L_x_475) ;  /* 0x0000001000000944 */ /* 0x000fe20003c00000 */
[----:B------:R-:W-:Y:S05]  /*2f30*/  BRA `(.L_x_488) ;  /* 0xffffe85000007947 */ /* 0x000fea000383ffff */
.L_x_475:
        /* <DEDUP_REMOVED lines=32> */
[----:B--2---:R2:W3:Y:S02]  /*3140*/  I2F.S16 R17, R20 ;  /* 0x0000001400117306 */ /* 0x0044e40000101400 */
.L_x_493:
[----:B------:R-:W4:Y:S01]  /*3150*/  I2F R18, R0 ;  /* 0x0000000000127306 */ /* 0x000f220000201400 */
[----:B------:R-:W-:Y:S01]  /*3160*/  BSSY B0, `(.L_x_494) ;  /* 0x000000a000007945 */ /* 0x000fe20003800000 */
[----:B------:R-:W-:Y:S01]  /*3170*/  HFMA2.MMA R22, -RZ, RZ, 0, 7.62939453125e-06 ;  /* 0x00000080ff167435 */ /* 0x000fe200000001ff */
[----:B----4-:R-:W-:-:S04]  /*3180*/  FMUL R18, R18, c[0x0][0x208] ;  /* 0x0000820012127a20 */ /* 0x010fc80000400000 */
[----:B---3--:R-:W-:-:S05]  /*3190*/  FFMA R17, R17, c[0x0][0x20c], R18 ;  /* 0x0000830011117a23 */ /* 0x008fca0000000012 */
[----:B------:R-:W-:-:S13]  /*31a0*/  FSETP.GEU.AND P0, PT, R17, -128, PT ;  /* 0xc30000001100780b */ /* 0x000fda0003f0e000 */
[----:B------:R-:W-:Y:S05]  /*31b0*/  @!P0 BRA `(.L_x_495) ;  /* 0x0000004000008947 */ /* 0x000fea0003800000 */
[----:B------:R-:W-:Y:S01]  /*31c0*/  FSETP.GT.AND P0, PT, R17, 127, PT ;  /* 0x42fe00001100780b */ /* 0x000fe20003f04000 */
[----:B------:R-:W-:-:S12]  /*31d0*/  IMAD.MOV.U32 R22, RZ, RZ, 0x7f ;  /* 0x0000007fff167424 */ /* 0x000fd800078e00ff */
[----:B------:R-:W3:Y:S02]  /*31e0*/  @!P0 F2I.S8.NTZ R0, R17 ;  /* 0x0000001100008305 */ /* 0x000ee40000202100 */
[----:B---3--:R-:W-:-:S06]  /*31f0*/  @!P0 PRMT R22, R0, 0x7610, R22 ;  /* 0x0000761000168816 */ /* 0x008fcc0000000016 */
.L_x_495:
[----:B------:R-:W-:Y:S05]  /*3200*/  BSYNC B0 ;  /* 0x0000000000007941 */ /* 0x000fea0003800000 */
.L_x_494:
[----:B------:R-:W-:Y:S01]  /*3210*/  SHF.R.S32.HI R19, RZ, 0x1f, R64 ;  /* 0x0000001fff137819 */ /* 0x000fe20000011440 */
[----:B------:R-:W-:Y:S02]  /*3220*/  IMAD.SHL.U32 R18, R57, 0x20, RZ ;  /* 0x0000002039127824 */ /* 0x000fe400078e00ff */
[----:B--2---:R-:W-:Y:S01]  /*3230*/  IMAD R20, R72, c[0x0][0x1f8], RZ ;  /* 0x00007e0048147a24 */ /* 0x004fe200078e02ff */
        /* <DEDUP_REMOVED lines=18> */
.L_x_492:
[----:B------:R-:W-:Y:S05]  /*3360*/  BSYNC B1 ;  /* 0x0000000000017941 */ /* 0x000fea0003800000 */
.L_x_491:
        /* <DEDUP_REMOVED lines=9> */
[----:B--2---:R-:W-:Y:S01]  /*3400*/  IMAD R19, R72, c[0x0][0x1e0], RZ ;  /* 0x0000780048137a24 */ /* 0x004fe200078e02ff */
        /* <DEDUP_REMOVED lines=19> */
.L_x_498:
[----:B--2---:R-:W2:Y:S01]  /*3540*/  I2F R18, R2 ;  /* 0x0000000200127306 */ /* 0x004ea20000201400 */
[----:B------:R-:W-:Y:S01]  /*3550*/  BSSY B0, `(.L_x_499) ;  /* 0x000000a000007945 */ /* 0x000fe20003800000 */
[----:B------:R-:W-:Y:S01]  /*3560*/  HFMA2.MMA R22, -RZ, RZ, 0, 7.62939453125e-06 ;  /* 0x00000080ff167435 */ /* 0x000fe200000001ff */
[----:B--2---:R-:W-:-:S04]  /*3570*/  FMUL R18, R18, c[0x0][0x208] ;  /* 0x0000820012127a20 */ /* 0x004fc80000400000 */
[----:B---3--:R-:W-:-:S05]  /*3580*/  FFMA R17, R17, c[0x0][0x20c], R18 ;  /* 0x0000830011117a23 */ /* 0x008fca0000000012 */
[----:B------:R-:W-:-:S13]  /*3590*/  FSETP.GEU.AND P0, PT, R17, -128, PT ;  /* 0xc30000001100780b */ /* 0x000fda0003f0e000 */
[----:B------:R-:W-:Y:S05]  /*35a0*/  @!P0 BRA `(.L_x_500) ;  /* 0x0000004000008947 */ /* 0x000fea0003800000 */
[----:B------:R-:W-:Y:S01]  /*35b0*/  FSETP.GT.AND P0, PT, R17, 127, PT ;  /* 0x42fe00001100780b */ /* 0x000fe20003f04000 */
[----:B------:R-:W-:-:S12]  /*35c0*/  IMAD.MOV.U32 R22, RZ, RZ, 0x7f ;  /* 0x0000007fff167424 */ /* 0x000fd800078e00ff */
[----:B------:R-:W2:Y:S02]  /*35d0*/  @!P0 F2I.S8.NTZ R2, R17 ;  /* 0x0000001100028305 */ /* 0x000ea40000202100 */
[----:B--2---:R-:W-:-:S06]  /*35e0*/  @!P0 PRMT R22, R2, 0x7610, R22 ;  /* 0x0000761002168816 */ /* 0x004fcc0000000016 */
.L_x_500:
[----:B------:R-:W-:Y:S05]  /*35f0*/  BSYNC B0 ;  /* 0x0000000000007941 */ /* 0x000fea0003800000 */
.L_x_499:
        /* <DEDUP_REMOVED lines=21> */
.L_x_497:
[----:B------:R-:W-:Y:S05]  /*3750*/  BSYNC B1 ;  /* 0x0000000000017941 */ /* 0x000fea0003800000 */
.L_x_496:
        /* <DEDUP_REMOVED lines=29> */
.L_x_503:
        /* <DEDUP_REMOVED lines=11> */
.L_x_505:
[----:B------:R-:W-:Y:S05]  /*39e0*/  BSYNC B0 ;  /* 0x0000000000007941 */ /* 0x000fea0003800000 */
.L_x_504:
        /* <DEDUP_REMOVED lines=21> */
.L_x_502:
[----:B------:R-:W-:Y:S05]  /*3b40*/  BSYNC B1 ;  /* 0x0000000000017941 */ /* 0x000fea0003800000 */
.L_x_501:
[----:B--2---:R-:W-:-:S04]  /*3b50*/  IADD3 R18, R64, 0x3, RZ ;  /* 0x0000000340127810 */ /* 0x004fc80007ffe0ff */
[----:B------:R-:W-:-:S13]  /*3b60*/  ISETP.GE.AND P0, PT, R18, c[0x0][0x178], PT ;  /* 0x00005e0012007a0c */ /* 0x000fda0003f06270 */
        /* <DEDUP_REMOVED lines=26> */
.L_x_506:
        /* <DEDUP_REMOVED lines=11> */
.L_x_508:
[----:B------:R-:W-:Y:S05]  /*3dc0*/  BSYNC B0 ;  /* 0x0000000000007941 */ /* 0x000fea0003800000 */
.L_x_507:
        /* <DEDUP_REMOVED lines=21> */
.L_x_490:
[----:B------:R-:W-:Y:S05]  /*3f20*/  BSYNC B2 ;  /* 0x0000000000027941 */ /* 0x000fea0003800000 */
.L_x_489:
        /* <DEDUP_REMOVED lines=9> */
[----:B---3--:R-:W-:-:S11]  /*3fc0*/  MOV R0, RZ ;  /* 0x000000ff00007202 */ /* 0x008fd60000000f00 */
        /* <DEDUP_REMOVED lines=21> */
[----:B------:R-:W3:Y:S02]  /*4120*/  LDG.E.S8 R2, [R2.64] ;  /* 0x0000000a02027981 */ /* 0x000ee4000c1e1300 */
[----:B---3--:R3:W4:Y:S02]  /*4130*/  I2F.S16 R0, R2 ;  /* 0x0000000200007306 */ /* 0x0087240000101400 */
.L_x_513:
[----:B------:R-:W5:Y:S01]  /*4140*/  I2F R3, R5 ;  /* 0x0000000500037306 */ /* 0x000f620000201400 */
[----:B------:R-:W-:Y:S01]  /*4150*/  BSSY B0, `(.L_x_514) ;  /* 0x000000a000007945 */ /* 0x000fe20003800000 */
[----:B------:R-:W-:Y:S01]  /*4160*/  HFMA2.MMA R18, -RZ, RZ, 0, 7.62939453125e-06 ;  /* 0x00000080ff127435 */ /* 0x000fe200000001ff */
[----:B-----5:R-:W-:-:S04]  /*4170*/  FMUL R3, R3, c[0x0][0x208] ;  /* 0x0000820003037a20 */ /* 0x020fc80000400000 */
[----:B----4-:R-:W-:-:S05]  /*4180*/  FFMA R0, R0, c[0x0][0x20c], R3 ;  /* 0x0000830000007a23 */ /* 0x010fca0000000003 */
[----:B------:R-:W-:-:S13]  /*4190*/  FSETP.GEU.AND P0, PT, R0, -128, PT ;  /* 0xc30000000000780b */ /* 0x000fda0003f0e000 */
[----:B------:R-:W-:Y:S05]  /*41a0*/  @!P0 BRA `(.L_x_515) ;  /* 0x0000004000008947 */ /* 0x000fea0003800000 */
[----:B------:R-:W-:Y:S01]  /*41b0*/  FSETP.GT.AND P0, PT, R0, 127, PT ;  /* 0x42fe00000000780b */ /* 0x000fe20003f04000 */
[----:B------:R-:W-:-:S12]  /*41c0*/  IMAD.MOV.U32 R18, RZ, RZ, 0x7f ;  /* 0x0000007fff127424 */ /* 0x000fd800078e00ff */
[----:B------:R-:W4:Y:S02]  /*41d0*/  @!P0 F2I.S8.NTZ R0, R0 ;  /* 0x0000000000008305 */ /* 0x000f240000202100 */
[----:B----4-:R-:W-:-:S06]  /*41e0*/  @!P0 PRMT R18, R0, 0x7610, R18 ;  /* 0x0000761000128816 */ /* 0x010fcc0000000012 */
.L_x_515:
[----:B------:R-:W-:Y:S05]  /*41f0*/  BSYNC B0 ;  /* 0x0000000000007941 */ /* 0x000fea0003800000 */
.L_x_514:
[----:B------:R-:W-:Y:S01]  /*4200*/  SHF.R.S32.HI R3, RZ, 0x1f, R64 ;  /* 0x0000001fff037819 */ /* 0x000fe20000011440 */
[----:B------:R-:W-:Y:S02]  /*4210*/  IMAD.SHL.U32 R5, R58, 0x20, RZ ;  /* 0x000000203a057824 */ /* 0x000fe400078e00ff */
[----:B------:R-:W-:Y:S01]  /*4220*/  IMAD R4, R70, c[0x0][0x1f8], RZ ;  /* 0x00007e0046047a24 */ /* 0x000fe200078e02ff */
[----:B------:R-:W-:Y:S01]  /*4230*/  LEA.HI R3, R3, R64, RZ, 0x5 ;  /* 0x0000004003037211 */ /* 0x000fe200078f28ff */
[----:B------:R-:W-:Y:S01]  /*4240*/  IMAD R17, R71, c[0x0][0x200], RZ ;  /* 0x0000800047117a24 */ /* 0x000fe200078e02ff */
[----:B---3--:R-:W-:Y:S02]  /*4250*/  SHF.R.S32.HI R2, RZ, 0x1f, R5 ;  /* 0x0000001fff027819 */ /* 0x008fe40000011405 */
        /* <DEDUP_REMOVED lines=15> */
.L_x_512:
[----:B------:R-:W-:Y:S05]  /*4350*/  BSYNC B1 ;  /* 0x0000000000017941 */ /* 0x000fea0003800000 */
.L_x_511:
[----:B---3--:R-:W-:Y:S01]  /*4360*/  IADD3 R0, R64, 0x1, RZ ;  /* 0x0000000140007810 */ /* 0x008fe20007ffe0ff */
        /* <DEDUP_REMOVED lines=28> */
.L_x_518:
[----:B------:R-:W5:Y:S01]  /*4530*/  I2F R3, R6 ;  /* 0x0000000600037306 */ /* 0x000f620000201400 */
[----:B------:R-:W-:Y:S01]  /*4540*/  BSSY B0, `(.L_x_519) ;  /* 0x000000a000007945 */ /* 0x000fe20003800000 */
[----:B------:R-:W-:Y:S01]  /*4550*/  HFMA2.MMA R18, -RZ, RZ, 0, 7.62939453125e-06 ;  /* 0x00000080ff127435 */ /* 0x000fe200000001ff */
[----:B-----5:R-:W-:-:S04]  /*4560*/  FMUL R3, R3, c[0x0][0x208] ;  /* 0x0000820003037a20 */ /* 0x020fc80000400000 */
[----:B---34-:R-:W-:-:S05]  /*4570*/  FFMA R2, R4, c[0x0][0x20c], R3 ;  /* 0x0000830004027a23 */ /* 0x018fca0000000003 */
[----:B------:R-:W-:-:S13]  /*4580*/  FSETP.GEU.AND P0, PT, R2, -128, PT ;  /* 0xc30000000200780b */ /* 0x000fda0003f0e000 */
[----:B------:R-:W-:Y:S05]  /*4590*/  @!P0 BRA `(.L_x_520) ;  /* 0x0000004000008947 */ /* 0x000fea0003800000 */
[----:B------:R-:W-:Y:S01]  /*45a0*/  FSETP.GT.AND P0, PT, R2, 127, PT ;  /* 0x42fe00000200780b */ /* 0x000fe20003f04000 */
[----:B------:R-:W-:-:S12]  /*45b0*/  IMAD.MOV.U32 R18, RZ, RZ, 0x7f ;  /* 0x0000007fff127424 */ /* 0x000fd800078e00ff */
[----:B------:R-:W3:Y:S02]  /*45c0*/  @!P0 F2I.S8.NTZ R2, R2 ;  /* 0x0000000200028305 */ /* 0x000ee40000202100 */
[----:B---3--:R-:W-:-:S06]  /*45d0*/  @!P0 PRMT R18, R2, 0x7610, R18 ;  /* 0x0000761002128816 */ /* 0x008fcc0000000012 */
.L_x_520:
[----:B------:R-:W-:Y:S05]  /*45e0*/  BSYNC B0 ;  /* 0x0000000000007941 */ /* 0x000fea0003800000 */
.L_x_519:
        /* <DEDUP_REMOVED lines=21> */
.L_x_517:
[----:B------:R-:W-:Y:S05]  /*4740*/  BSYNC B1 ;  /* 0x0000000000017941 */ /* 0x000fea0003800000 */
.L_x_516:
        /* <DEDUP_REMOVED lines=8> */
[----:B---3--:R-:W-:Y:S02]  /*47d0*/  IMAD.SHL.U32 R2, R58, 0x20, RZ ;  /* 0x000000203a027824 */ /* 0x008fe400078e00ff */
        /* <DEDUP_REMOVED lines=20> */
.L_x_523:
[----:B---3--:R-:W3:Y:S01]  /*4920*/  I2F R3, R7 ;  /* 0x0000000700037306 */ /* 0x008ee20000201400 */
[----:B------:R-:W-:Y:S01]  /*4930*/  BSSY B0, `(.L_x_524) ;  /* 0x000000a000007945 */ /* 0x000fe20003800000 */
[----:B------:R-:W-:Y:S01]  /*4940*/  HFMA2.MMA R17, -RZ, RZ, 0, 7.62939453125e-06 ;  /* 0x00000080ff117435 */ /* 0x000fe200000001ff */
[----:B---3--:R-:W-:-:S04]  /*4950*/  FMUL R3, R3, c[0x0][0x208] ;  /* 0x0000820003037a20 */ /* 0x008fc80000400000 */
[----:B----4-:R-:W-:-:S05]  /*4960*/  FFMA R2, R4, c[0x0][0x20c], R3 ;  /* 0x0000830004027a23 */ /* 0x010fca0000000003 */
[----:B------:R-:W-:-:S13]  /*4970*/  FSETP.GEU.AND P0, PT, R2, -128, PT ;  /* 0xc30000000200780b */ /* 0x000fda0003f0e000 */
[----:B------:R-:W-:Y:S05]  /*4980*/  @!P0 BRA `(.L_x_525) ;  /* 0x0000004000008947 */ /* 0x000fea0003800000 */
[----:B------:R-:W-:Y:S01]  /*4990*/  FSETP.GT.AND P0, PT, R2, 127, PT ;  /* 0x42fe00000200780b */ /* 0x000fe20003f04000 */
[----:B------:R-:W-:-:S12]  /*49a0*/  IMAD.MOV.U32 R17, RZ, RZ, 0x7f ;  /* 0x0000007fff117424 */ /* 0x000fd800078e00ff */
[----:B------:R-:W3:Y:S02]  /*49b0*/  @!P0 F2I.S8.NTZ R2, R2 ;  /* 0x0000000200028305 */ /* 0x000ee40000202100 */
[----:B---3--:R-:W-:-:S06]  /*49c0*/  @!P0 PRMT R17, R2, 0x7610, R17 ;  /* 0x0000761002118816 */ /* 0x008fcc0000000011 */
.L_x_525:
[----:B------:R-:W-:Y:S05]  /*49d0*/  BSYNC B0 ;  /* 0x0000000000007941 */ /* 0x000fea0003800000 */
.L_x_524:
        /* <DEDUP_REMOVED lines=21> */
.L_x_522:
[----:B------:R-:W-:Y:S05]  /*4b30*/  BSYNC B1 ;  /* 0x0000000000017941 */ /* 0x000fea0003800000 */
.L_x_521:
[----:B------:R-:W-:-:S04]  /*4b40*/  IADD3 R7, R64, 0x3, RZ ;  /* 0x0000000340077810 */ /* 0x000fc80007ffe0ff */
        /* <DEDUP_REMOVED lines=9> */
[----:B---3--:R-:W-:Y:S01]  /*4be0*/  IMAD R2, R71, c[0x0][0x1e8], RZ ;  /* 0x00007a0047027a24 */ /* 0x008fe200078e02ff */
        /* <DEDUP_REMOVED lines=17> */
.L_x_526:
        /* <DEDUP_REMOVED lines=11> */
.L_x_528:
[----:B------:R-:W-:Y:S05]  /*4db0*/  BSYNC B0 ;  /* 0x0000000000007941 */ /* 0x000fea0003800000 */
.L_x_527:
        /* <DEDUP_REMOVED lines=21> */
.L_x_510:
[----:B------:R-:W-:Y:S05]  /*4f10*/  BSYNC B2 ;  /* 0x0000000000027941 */ /* 0x000fea0003800000 */
.L_x_509:
        /* <DEDUP_REMOVED lines=33> */
.L_x_533:
        /* <DEDUP_REMOVED lines=11> */
.L_x_535:
[----:B------:R-:W-:Y:S05]  /*51e0*/  BSYNC B0 ;  /* 0x0000000000007941 */ /* 0x000fea0003800000 */
.L_x_534:
        /* <DEDUP_REMOVED lines=21> */
.L_x_532:
[----:B------:R-:W-:Y:S05]  /*5340*/  BSYNC B1 ;  /* 0x0000000000017941 */ /* 0x000fea0003800000 */
.L_x_531:
        /* <DEDUP_REMOVED lines=29> */
.L_x_538:
        /* <DEDUP_REMOVED lines=11> */
.L_x_540:
[----:B------:R-:W-:Y:S05]  /*55d0*/  BSYNC B0 ;  /* 0x0000000000007941 */ /* 0x000fea0003800000 */
.L_x_539:
        /* <DEDUP_REMOVED lines=21> */
.L_x_537:
[----:B------:R-:W-:Y:S05]  /*5730*/  BSYNC B1 ;  /* 0x0000000000017941 */ /* 0x000fea0003800000 */
.L_x_536:
        /* <DEDUP_REMOVED lines=29> */
.L_x_543:
        /* <DEDUP_REMOVED lines=11> */
.L_x_545:
[----:B------:R-:W-:Y:S05]  /*59c0*/  BSYNC B0 ;  /* 0x0000000000007941 */ /* 0x000fea0003800000 */
.L_x_544:
        /* <DEDUP_REMOVED lines=21> */
.L_x_542:
[----:B------:R-:W-:Y:S05]  /*5b20*/  BSYNC B1 ;  /* 0x0000000000017941 */ /* 0x000fea0003800000 */
.L_x_541:
        /* <DEDUP_REMOVED lines=28> */
.L_x_546:
        /* <DEDUP_REMOVED lines=11> */
.L_x_548:
[----:B------:R-:W-:Y:S05]  /*5da0*/  BSYNC B0 ;  /* 0x0000000000007941 */ /* 0x000fea0003800000 */
.L_x_547:
        /* <DEDUP_REMOVED lines=21> */
.L_x_530:
[----:B------:R-:W-:Y:S05]  /*5f00*/  BSYNC B2 ;  /* 0x0000000000027941 */ /* 0x000fea0003800000 */
.L_x_529:
        /* <DEDUP_REMOVED lines=32> */
.L_x_551:
        /* <DEDUP_REMOVED lines=11> */
.L_x_553:
[----:B------:R-:W-:Y:S05]  /*61c0*/  BSYNC B0 ;  /* 0x0000000000007941 */ /* 0x000fea0003800000 */
.L_x_552:
        /* <DEDUP_REMOVED lines=21> */
.L_x_550:
[----:B------:R-:W-:Y:S05]  /*6320*/  BSYNC B1 ;  /* 0x0000000000017941 */ /* 0x000fea0003800000 */
.L_x_549:
        /* <DEDUP_REMOVED lines=29> */
.L_x_556:
        /* <DEDUP_REMOVED lines=11> */
.L_x_558:
[----:B------:R-:W-:Y:S05]  /*65b0*/  BSYNC B0 ;  /* 0x0000000000007941 */ /* 0x000fea0003800000 */
.L_x_557:
        /* <DEDUP_REMOVED lines=21> */
.L_x_555:
[----:B------:R-:W-:Y:S05]  /*6710*/  BSYNC B1 ;  /* 0x0000000000017941 */ /* 0x000fea0003800000 */
.L_x_554:
        /* <DEDUP_REMOVED lines=29> */
.L_x_561:
        /* <DEDUP_REMOVED lines=11> */
.L_x_563:
[----:B------:R-:W-:Y:S05]  /*69a0*/  BSYNC B0 ;  /* 0x0000000000007941 */ /* 0x000fea0003800000 */
.L_x_562:
        /* <DEDUP_REMOVED lines=21> */
.L_x_560:
[----:B------:R-:W-:Y:S05]  /*6b00*/  BSYNC B1 ;  /* 0x0000000000017941 */ /* 0x000fea0003800000 */
.L_x_559:
        /* <DEDUP_REMOVED lines=28> */
.L_x_564:
        /* <DEDUP_REMOVED lines=11> */
.L_x_566:
[----:B------:R-:W-:Y:S05]  /*6d80*/  BSYNC B0 ;  /* 0x0000000000007941 */ /* 0x000fea0003800000 */
.L_x_565:
        /* <DEDUP_REMOVED lines=22> */
        .weak           $__internal_7_$__cuda_sm20_div_s64
        .type           $__internal_7_$__cuda_sm20_div_s64,@function
        .size           $__internal_7_$__cuda_sm20_div_s64,(.L_x_650 - $__internal_7_$__cuda_sm20_div_s64)
$__internal_7_$__cuda_sm20_div_s64:
        /* <DEDUP_REMOVED lines=82> */
[----:B------:R-:W-:Y:S06]  /*7410*/  RET.REL.NODEC R6 `(_ZN7cutlass9reference6device6kernel11Conv2dFpropIaNS_6layout12TensorNCxHWxILi32EEEaNS4_12TensorCxRSKxILi32EEEaS6_fiNS_21NumericConverterClampIafEENS_12multiply_addIiiiEELi4ELi4ELi16ELi8EEEvNS_4conv17Conv2dProblemSizeENS_9TensorRefIT_T0_EENSF_IT1_T2_EENSF_IT3_T4_EESO_T5_SP_) ;  /* 0xffff8be006007950 */ /* 0x000fec0003c3ffff */
.L_x_567:
        /* <DEDUP_REMOVED lines=14> */
.L_x_650:


//--------------------- .text._ZN7cutlass6KernelINS_4conv6kernel26B2bImplicitGemmConvolutionINS1_11threadblock40B2bImplicitGemmMultistageSmemAccumulatorINS_4gemm9GemmShapeILi64ELi64ELi64EEENS4_48Conv2dFpropActivationTileAccessIteratorOptimizedINS_11MatrixShapeILi64ELi64EEEaNS_6layout12TensorNCxHWxILi32EEENS_9transform29TransposePitchLinearThreadMapINSF_29PitchLinearWarpRakedThreadMapINS_16PitchLinearShapeILi2048ELi2EEELi128ENSI_ILi32ELi1EEELi16EEENSI_ILi2ELi16EEEEENS_12AlignedArrayIaLi16ELi16EEEEENSF_11threadblock25RegularTileAccessIteratorISB_aNSC_37RowMajorTensorOpMultiplicandCrosswiseILi8ELi32EEELi0ESN_Li16EEELNS_4arch14CacheOperation4KindE0ENS4_44Conv2dFpropFilterTileAccessIteratorOptimizedISB_aNSC_12TensorCxRSKxILi32EEESN_SP_Lb0EEENSS_ISB_aNSC_40ColumnMajorTensorOpMultiplicandCrosswiseILi8ELi32EEELi1ESN_Li16EEELSY_1ENSR_14VectorIteratorINSR_30PredicatedVectorAccessIteratorISB_NSA_ILi32ELi32EEEfNSC_8RowMajorELi4ELb0EEEEENS_8epilogue4warp24FragmentIteratorTensorOpINS7_ILi32ELi32ELi64EEENS7_ILi16ELi8ELi32EEEiNS_5ArrayIiLi4ELb1EEENSC_22ColumnMajorInterleavedILi16EEEEENS1D_20TileIteratorTensorOpIS1F_S1G_aS1K_EENS7_ILi64ELi256ELi64EEENS6_4warp44MmaTensorOpMultiplicandTileIteratorCanonicalINSA_ILi64ELi32EEELNS6_7OperandE0EaS1K_NSA_ILi16ELi32EEELi1ELi32ELi1EEENSZ_INSA_ILi64ELi256EEEaS11_NSG_INSH_INSI_ILi8192ELi2EEELi128ESK_Li16EEESM_EESP_Lb0EEENSS_IS1V_aS14_Li1ES1Y_Li16EEELSY_1ENS1C_6thread21LinearCombinationReluIaLi2EifLNS21_9ScaleType4KindE2ELNS_15FloatRoundStyleE2EEENS6_11threadblock9MmaPolicyINS1P_11MmaTensorOpIS1F_aSU_aS14_iSE_NS1P_17MmaTensorOpPolicyINSW_3MmaIS1G_Li32EaS19_aNSC_11ColumnMajorEiS19_NSW_21OpMultiplyAddSaturateEEENSA_ILi1ELi1EEEEELi1ELb1EbEENSA_ILi0ELi0EEES2I_Li1EEENS28_INS29_IS8_aSU_aS14_iSE_S2G_Li1ELb1EbEES2I_S2I_Li1EEELi3EbEENS1C_11threadblock19InterleavedEpilogueIS1O_S2K_Li1ENS2N_37InterleavedConvPredicatedTileIteratorINS2N_34InterleavedConvOutputTileThreadMapINSA_ILi1ELi4EEENSA_ILi8ELi2EEELi128ELi8ELi8EEEaLi32EEENS1E_IS8_S1G_iS1I_NS1J_ILi32EEEEENS22_IaLi8EifLS24_1ELS25_2EEELi32EEENS27_30GemmIdentityThreadblockSwizzleILi1EEELNS1_8OperatorE0ENS1_17Conv2dProblemSizeEEEEEvNT_6ParamsE --------------------------
	.section	.text._ZN7cutlass6KernelINS_4conv6kernel26B2bImplicitGemmConvolutionINS1_11threadblock40B2bImplicitGemmMultistageSmemAccumulatorINS_4gemm9GemmShapeILi64ELi64ELi64EEENS4_48Conv2dFpropActivationTileAccessIteratorOptimizedINS_11MatrixShapeILi64ELi64EEEaNS_6layout12TensorNCxHWxILi32EEENS_9transform29TransposePitchLinearThreadMapINSF_29PitchLinearWarpRakedThreadMapINS_16PitchLinearShapeILi2048ELi2EEELi128ENSI_ILi32ELi1EEELi16EEENSI_ILi2ELi16EEEEENS_12AlignedArrayIaLi16ELi16EEEEENSF_11threadblock25RegularTileAccessIteratorISB_aNSC_37RowMajorTensorOpMultiplicandCrosswiseILi8ELi32EEELi0ESN_Li16EEELNS_4arch14CacheOperation4KindE0ENS4_44Conv2dFpropFilterTileAccessIteratorOptimizedISB_aNSC_12TensorCxRSKxILi32EEESN_SP_Lb0EEENSS_ISB_aNSC_40ColumnMajorTensorOpMultiplicandCrosswiseILi8ELi32EEELi1ESN_Li16EEELSY_1ENSR_14VectorIteratorINSR_30PredicatedVectorAccessIteratorISB_NSA_ILi32ELi32EEEfNSC_8RowMajorELi4ELb0EEEEENS_8epilogue4warp24FragmentIteratorTensorOpINS7_ILi32ELi32ELi64EEENS7_ILi16ELi8ELi32EEEiNS_5ArrayIiLi4ELb1EEENSC_22ColumnMajorInterleavedILi16EEEEENS1D_20TileIteratorTensorOpIS1F_S1G_aS1K_EENS7_ILi64ELi256ELi64EEENS6_4warp44MmaTensorOpMultiplicandTileIteratorCanonicalINSA_ILi64ELi32EEELNS6_7OperandE0EaS1K_NSA_ILi16ELi32EEELi1ELi32ELi1EEENSZ_INSA_ILi64ELi256EEEaS11_NSG_INSH_INSI_ILi8192ELi2EEELi128ESK_Li16EEESM_EESP_Lb0EEENSS_IS1V_aS14_Li1ES1Y_Li16EEELSY_1ENS1C_6thread21LinearCombinationReluIaLi2EifLNS21_9ScaleType4KindE2ELNS_15FloatRoundStyleE2EEENS6_11threadblock9MmaPolicyINS1P_11MmaTensorOpIS1F_aSU_aS14_iSE_NS1P_17MmaTensorOpPolicyINSW_3MmaIS1G_Li32EaS19_aNSC_11ColumnMajorEiS19_NSW_21OpMultiplyAddSaturateEEENSA_ILi1ELi1EEEEELi1ELb1EbEENSA_ILi0ELi0EEES2I_Li1EEENS28_INS29_IS8_aSU_aS14_iSE_S2G_Li1ELb1EbEES2I_S2I_Li1EEELi3EbEENS1C_11threadblock19InterleavedEpilogueIS1O_S2K_Li1ENS2N_37InterleavedConvPredicatedTileIteratorINS2N_34InterleavedConvOutputTileThreadMapINSA_ILi1ELi4EEENSA_ILi8ELi2EEELi128ELi8ELi8EEEaLi32EEENS1E_IS8_S1G_iS1I_NS1J_ILi32EEEEENS22_IaLi8EifLS24_1ELS25_2EEELi32EEENS27_30GemmIdentityThreadblockSwizzleILi1EEELNS1_8OperatorE0ENS1_17Conv2dProblemSizeEEEEEvNT_6ParamsE,"ax",@progbits
	.sectioninfo	@"SHI_REGISTERS=164"
	.align	128
.text._ZN7cutlass6KernelINS_4conv6kernel26B2bImplicitGemmConvolutionINS1_11threadblock40B2bImplicitGemmMultistageSmemAccumulatorINS_4gemm9GemmShapeILi64ELi64ELi64EEENS4_48Conv2dFpropActivationTileAccessIteratorOptimizedINS_11MatrixShapeILi64ELi64EEEaNS_6layout12TensorNCxHWxILi32EEENS_9transform29TransposePitchLinearThreadMapINSF_29PitchLinearWarpRakedThreadMapINS_16PitchLinearShapeILi2048ELi2EEELi128ENSI_ILi32ELi1EEELi16EEENSI_ILi2ELi16EEEEENS_12AlignedArrayIaLi16ELi16EEEEENSF_11threadblock25RegularTileAccessIteratorISB_aNSC_37RowMajorTensorOpMultiplicandCrosswiseILi8ELi32EEELi0ESN_Li16EEELNS_4arch14CacheOperation4KindE0ENS4_44Conv2dFpropFilterTileAccessIteratorOptimizedISB_aNSC_12TensorCxRSKxILi32EEESN_SP_Lb0EEENSS_ISB_aNSC_40ColumnMajorTensorOpMultiplicandCrosswiseILi8ELi32EEELi1ESN_Li16EEELSY_1ENSR_14VectorIteratorINSR_30PredicatedVectorAccessIteratorISB_NSA_ILi32ELi32EEEfNSC_8RowMajorELi4ELb0EEEEENS_8epilogue4warp24FragmentIteratorTensorOpINS7_ILi32ELi32ELi64EEENS7_ILi16ELi8ELi32EEEiNS_5ArrayIiLi4ELb1EEENSC_22ColumnMajorInterleavedILi16EEEEENS1D_20TileIteratorTensorOpIS1F_S1G_aS1K_EENS7_ILi64ELi256ELi64EEENS6_4warp44MmaTensorOpMultiplicandTileIteratorCanonicalINSA_ILi64ELi32EEELNS6_7OperandE0EaS1K_NSA_ILi16ELi32EEELi1ELi32ELi1EEENSZ_INSA_ILi64ELi256EEEaS11_NSG_INSH_INSI_ILi8192ELi2EEELi128ESK_Li16EEESM_EESP_Lb0EEENSS_IS1V_aS14_Li1ES1Y_Li16EEELSY_1ENS1C_6thread21LinearCombinationReluIaLi2EifLNS21_9ScaleType4KindE2ELNS_15FloatRoundStyleE2EEENS6_11threadblock9MmaPolicyINS1P_11MmaTensorOpIS1F_aSU_aS14_iSE_NS1P_17MmaTensorOpPolicyINSW_3MmaIS1G_Li32EaS19_aNSC_11ColumnMajorEiS19_NSW_21OpMultiplyAddSaturateEEENSA_ILi1ELi1EEEEELi1ELb1EbEENSA_ILi0ELi0EEES2I_Li1EEENS28_INS29_IS8_aSU_aS14_iSE_S2G_Li1ELb1EbEES2I_S2I_Li1EEELi3EbEENS1C_11threadblock19InterleavedEpilogueIS1O_S2K_Li1ENS2N_37InterleavedConvPredicatedTileIteratorINS2N_34InterleavedConvOutputTileThreadMapINSA_ILi1ELi4EEENSA_ILi8ELi2EEELi128ELi8ELi8EEEaLi32EEENS1E_IS8_S1G_iS1I_NS1J_ILi32EEEEENS22_IaLi8EifLS24_1ELS25_2EEELi32EEENS27_30GemmIdentityThreadblockSwizzleILi1EEELNS1_8OperatorE0ENS1_17Conv2dProblemSizeEEEEEvNT_6ParamsE:
        .type           _ZN7cutlass6KernelINS_4conv6kernel26B2bImplicitGemmConvolutionINS1_11threadblock40B2bImplicitGemmMultistageSmemAccumulatorINS_4gemm9GemmShapeILi64ELi64ELi64EEENS4_48Conv2dFpropActivationTileAccessIteratorOptimizedINS_11MatrixShapeILi64ELi64EEEaNS_6layout12TensorNCxHWxILi32EEENS_9transform29TransposePitchLinearThreadMapINSF_29PitchLinearWarpRakedThreadMapINS_16PitchLinearShapeILi2048ELi2EEELi128ENSI_ILi32ELi1EEELi16EEENSI_ILi2ELi16EEEEENS_12AlignedArrayIaLi16ELi16EEEEENSF_11threadblock25RegularTileAccessIteratorISB_aNSC_37RowMajorTensorOpMultiplicandCrosswiseILi8ELi32EEELi0ESN_Li16EEELNS_4arch14CacheOperation4KindE0ENS4_44Conv2dFpropFilterTileAccessIteratorOptimizedISB_aNSC_12TensorCxRSKxILi32EEESN_SP_Lb0EEENSS_ISB_aNSC_40ColumnMajorTensorOpMultiplicandCrosswiseILi8ELi32EEELi1ESN_Li16EEELSY_1ENSR_14VectorIteratorINSR_30PredicatedVectorAccessIteratorISB_NSA_ILi32ELi32EEEfNSC_8RowMajorELi4ELb0EEEEENS_8epilogue4warp24FragmentIteratorTensorOpINS7_ILi32ELi32ELi64EEENS7_ILi16ELi8ELi32EEEiNS_5ArrayIiLi4ELb1EEENSC_22ColumnMajorInterleavedILi16EEEEENS1D_20TileIteratorTensorOpIS1F_S1G_aS1K_EENS7_ILi64ELi256ELi64EEENS6_4warp44MmaTensorOpMultiplicandTileIteratorCanonicalINSA_ILi64ELi32EEELNS6_7OperandE0EaS1K_NSA_ILi16ELi32EEELi1ELi32ELi1EEENSZ_INSA_ILi64ELi256EEEaS11_NSG_INSH_INSI_ILi8192ELi2EEELi128ESK_Li16EEESM_EESP_Lb0EEENSS_IS1V_aS14_Li1ES1Y_Li16EEELSY_1ENS1C_6thread21LinearCombinationReluIaLi2EifLNS21_9ScaleType4KindE2ELNS_15FloatRoundStyleE2EEENS6_11threadblock9MmaPolicyINS1P_11MmaTensorOpIS1F_aSU_aS14_iSE_NS1P_17MmaTensorOpPolicyINSW_3MmaIS1G_Li32EaS19_aNSC_11ColumnMajorEiS19_NSW_21OpMultiplyAddSaturateEEENSA_ILi1ELi1EEEEELi1ELb1EbEENSA_ILi0ELi0EEES2I_Li1EEENS28_INS29_IS8_aSU_aS14_iSE_S2G_Li1ELb1EbEES2I_S2I_Li1EEELi3EbEENS1C_11threadblock19InterleavedEpilogueIS1O_S2K_Li1ENS2N_37InterleavedConvPredicatedTileIteratorINS2N_34InterleavedConvOutputTileThreadMapINSA_ILi1ELi4EEENSA_ILi8ELi2EEELi128ELi8ELi8EEEaLi32EEENS1E_IS8_S1G_iS1I_NS1J_ILi32EEEEENS22_IaLi8EifLS24_1ELS25_2EEELi32EEENS27_30GemmIdentityThreadblockSwizzleILi1EEELNS1_8OperatorE0ENS1_17Conv2dProblemSizeEEEEEvNT_6ParamsE,@function
        .size           _ZN7cutlass6KernelINS_4conv6kernel26B2bImplicitGemmConvolutionINS1_11threadblock40B2bImplicitGemmMultistageSmemAccumulatorINS_4gemm9GemmShapeILi64ELi64ELi64EEENS4_48Conv2dFpropActivationTileAccessIteratorOptimizedINS_11MatrixShapeILi64ELi64EEEaNS_6layout12TensorNCxHWxILi32EEENS_9transform29TransposePitchLinearThreadMapINSF_29PitchLinearWarpRakedThreadMapINS_16PitchLinearShapeILi2048ELi2EEELi128ENSI_ILi32ELi1EEELi16EEENSI_ILi2ELi16EEEEENS_12AlignedArrayIaLi16ELi16EEEEENSF_11threadblock25RegularTileAccessIteratorISB_aNSC_37RowMajorTensorOpMultiplicandCrosswiseILi8ELi32EEELi0ESN_Li16EEELNS_4arch14CacheOperation4KindE0ENS4_44Conv2dFpropFilterTileAccessIteratorOptimizedISB_aNSC_12TensorCxRSKxILi32EEESN_SP_Lb0EEENSS_ISB_aNSC_40ColumnMajorTensorOpMultiplicandCrosswiseILi8ELi32EEELi1ESN_Li16EEELSY_1ENSR_14VectorIteratorINSR_30PredicatedVectorAccessIteratorISB_NSA_ILi32ELi32EEEfNSC_8RowMajorELi4ELb0EEEEENS_8epilogue4warp24FragmentIteratorTensorOpINS7_ILi32ELi32ELi64EEENS7_ILi16ELi8ELi32EEEiNS_5ArrayIiLi4ELb1EEENSC_22ColumnMajorInterleavedILi16EEEEENS1D_20TileIteratorTensorOpIS1F_S1G_aS1K_EENS7_ILi64ELi256ELi64EEENS6_4warp44MmaTensorOpMultiplicandTileIteratorCanonicalINSA_ILi64ELi32EEELNS6_7OperandE0EaS1K_NSA_ILi16ELi32EEELi1ELi32ELi1EEENSZ_INSA_ILi64ELi256EEEaS11_NSG_INSH_INSI_ILi8192ELi2EEELi128ESK_Li16EEESM_EESP_Lb0EEENSS_IS1V_aS14_Li1ES1Y_Li16EEELSY_1ENS1C_6thread21LinearCombinationReluIaLi2EifLNS21_9ScaleType4KindE2ELNS_15FloatRoundStyleE2EEENS6_11threadblock9MmaPolicyINS1P_11MmaTensorOpIS1F_aSU_aS14_iSE_NS1P_17MmaTensorOpPolicyINSW_3MmaIS1G_Li32EaS19_aNSC_11ColumnMajorEiS19_NSW_21OpMultiplyAddSaturateEEENSA_ILi1ELi1EEEEELi1ELb1EbEENSA_ILi0ELi0EEES2I_Li1EEENS28_INS29_IS8_aSU_aS14_iSE_S2G_Li1ELb1EbEES2I_S2I_Li1EEELi3EbEENS1C_11threadblock19InterleavedEpilogueIS1O_S2K_Li1ENS2N_37InterleavedConvPredicatedTileIteratorINS2N_34InterleavedConvOutputTileThreadMapINSA_ILi1ELi4EEENSA_ILi8ELi2EEELi128ELi8ELi8EEEaLi32EEENS1E_IS8_S1G_iS1I_NS1J_ILi32EEEEENS22_IaLi8EifLS24_1ELS25_2EEELi32EEENS27_30GemmIdentityThreadblockSwizzleILi1EEELNS1_8OperatorE0ENS1_17Conv2dProblemSizeEEEEEvNT_6ParamsE,(.L_x_651 - _ZN7cutlass6KernelINS_4conv6kernel26B2bImplicitGemmConvolutionINS1_11threadblock40B2bImplicitGemmMultistageSmemAccumulatorINS_4gemm9GemmShapeILi64ELi64ELi64EEENS4_48Conv2dFpropActivationTileAccessIteratorOptimizedINS_11MatrixShapeILi64ELi64EEEaNS_6layout12TensorNCxHWxILi32EEENS_9transform29TransposePitchLinearThreadMapINSF_29PitchLinearWarpRakedThreadMapINS_16PitchLinearShapeILi2048ELi2EEELi128ENSI_ILi32ELi1EEELi16EEENSI_ILi2ELi16EEEEENS_12AlignedArrayIaLi16ELi16EEEEENSF_11threadblock25RegularTileAccessIteratorISB_aNSC_37RowMajorTensorOpMultiplicandCrosswiseILi8ELi32EEELi0ESN_Li16EEELNS_4arch14CacheOperation4KindE0ENS4_44Conv2dFpropFilterTileAccessIteratorOptimizedISB_aNSC_12TensorCxRSKxILi32EEESN_SP_Lb0EEENSS_ISB_aNSC_40ColumnMajorTensorOpMultiplicandCrosswiseILi8ELi32EEELi1ESN_Li16EEELSY_1ENSR_14VectorIteratorINSR_30PredicatedVectorAccessIteratorISB_NSA_ILi32ELi32EEEfNSC_8RowMajorELi4ELb0EEEEENS_8epilogue4warp24FragmentIteratorTensorOpINS7_ILi32ELi32ELi64EEENS7_ILi16ELi8ELi32EEEiNS_5ArrayIiLi4ELb1EEENSC_22ColumnMajorInterleavedILi16EEEEENS1D_20TileIteratorTensorOpIS1F_S1G_aS1K_EENS7_ILi64ELi256ELi64EEENS6_4warp44MmaTensorOpMultiplicandTileIteratorCanonicalINSA_ILi64ELi32EEELNS6_7OperandE0EaS1K_NSA_ILi16ELi32EEELi1ELi32ELi1EEENSZ_INSA_ILi64ELi256EEEaS11_NSG_INSH_INSI_ILi8192ELi2EEELi128ESK_Li16EEESM_EESP_Lb0EEENSS_IS1V_aS14_Li1ES1Y_Li16EEELSY_1ENS1C_6thread21LinearCombinationReluIaLi2EifLNS21_9ScaleType4KindE2ELNS_15FloatRoundStyleE2EEENS6_11threadblock9MmaPolicyINS1P_11MmaTensorOpIS1F_aSU_aS14_iSE_NS1P_17MmaTensorOpPolicyINSW_3MmaIS1G_Li32EaS19_aNSC_11ColumnMajorEiS19_NSW_21OpMultiplyAddSaturateEEENSA_ILi1ELi1EEEEELi1ELb1EbEENSA_ILi0ELi0EEES2I_Li1EEENS28_INS29_IS8_aSU_aS14_iSE_S2G_Li1ELb1EbEES2I_S2I_Li1EEELi3EbEENS1C_11threadblock19InterleavedEpilogueIS1O_S2K_Li1ENS2N_37InterleavedConvPredicatedTileIteratorINS2N_34InterleavedConvOutputTileThreadMapINSA_ILi1ELi4EEENSA_ILi8ELi2EEELi128ELi8ELi8EEEaLi32EEENS1E_IS8_S1G_iS1I_NS1J_ILi32EEEEENS22_IaLi8EifLS24_1ELS25_2EEELi32EEENS27_30GemmIdentityThreadblockSwizzleILi1EEELNS1_8OperatorE0ENS1_17Conv2dProblemSizeEEEEEvNT_6ParamsE)
        .other          _ZN7cutlass6KernelINS_4conv6kernel26B2bImplicitGemmConvolutionINS1_11threadblock40B2bImplicitGemmMultistageSmemAccumulatorINS_4gemm9GemmShapeILi64ELi64ELi64EEENS4_48Conv2dFpropActivationTileAccessIteratorOptimizedINS_11MatrixShapeILi64ELi64EEEaNS_6layout12TensorNCxHWxILi32EEENS_9transform29TransposePitchLinearThreadMapINSF_29PitchLinearWarpRakedThreadMapINS_16PitchLinearShapeILi2048ELi2EEELi128ENSI_ILi32ELi1EEELi16EEENSI_ILi2ELi16EEEEENS_12AlignedArrayIaLi16ELi16EEEEENSF_11threadblock25RegularTileAccessIteratorISB_aNSC_37RowMajorTensorOpMultiplicandCrosswiseILi8ELi32EEELi0ESN_Li16EEELNS_4arch14CacheOperation4KindE0ENS4_44Conv2dFpropFilterTileAccessIteratorOptimizedISB_aNSC_12TensorCxRSKxILi32EEESN_SP_Lb0EEENSS_ISB_aNSC_40ColumnMajorTensorOpMultiplicandCrosswiseILi8ELi32EEELi1ESN_Li16EEELSY_1ENSR_14VectorIteratorINSR_30PredicatedVectorAccessIteratorISB_NSA_ILi32ELi32EEEfNSC_8RowMajorELi4ELb0EEEEENS_8epilogue4warp24FragmentIteratorTensorOpINS7_ILi32ELi32ELi64EEENS7_ILi16ELi8ELi32EEEiNS_5ArrayIiLi4ELb1EEENSC_22ColumnMajorInterleavedILi16EEEEENS1D_20TileIteratorTensorOpIS1F_S1G_aS1K_EENS7_ILi64ELi256ELi64EEENS6_4warp44MmaTensorOpMultiplicandTileIteratorCanonicalINSA_ILi64ELi32EEELNS6_7OperandE0EaS1K_NSA_ILi16ELi32EEELi1ELi32ELi1EEENSZ_INSA_ILi64ELi256EEEaS11_NSG_INSH_INSI_ILi8192ELi2EEELi128ESK_Li16EEESM_EESP_Lb0EEENSS_IS1V_aS14_Li1ES1Y_Li16EEELSY_1ENS1C_6thread21LinearCombinationReluIaLi2EifLNS21_9ScaleType4KindE2ELNS_15FloatRoundStyleE2EEENS6_11threadblock9MmaPolicyINS1P_11MmaTensorOpIS1F_aSU_aS14_iSE_NS1P_17MmaTensorOpPolicyINSW_3MmaIS1G_Li32EaS19_aNSC_11ColumnMajorEiS19_NSW_21OpMultiplyAddSaturateEEENSA_ILi1ELi1EEEEELi1ELb1EbEENSA_ILi0ELi0EEES2I_Li1EEENS28_INS29_IS8_aSU_aS14_iSE_S2G_Li1ELb1EbEES2I_S2I_Li1EEELi3EbEENS1C_11threadblock19InterleavedEpilogueIS1O_S2K_Li1ENS2N_37InterleavedConvPredicatedTileIteratorINS2N_34InterleavedConvOutputTileThreadMapINSA_ILi1ELi4EEENSA_ILi8ELi2EEELi128ELi8ELi8EEEaLi32EEENS1E_IS8_S1G_iS1I_NS1J_ILi32EEEEENS22_IaLi8EifLS24_1ELS25_2EEELi32EEENS27_30GemmIdentityThreadblockSwizzleILi1EEELNS1_8OperatorE0ENS1_17Conv2dProblemSizeEEEEEvNT_6ParamsE,@"STO_CUDA_ENTRY STV_DEFAULT"
_ZN7cutlass6KernelINS_4conv6kernel26B2bImplicitGemmConvolutionINS1_11threadblock40B2bImplicitGemmMultistageSmemAccumulatorINS_4gemm9GemmShapeILi64ELi64ELi64EEENS4_48Conv2dFpropActivationTileAccessIteratorOptimizedINS_11MatrixShapeILi64ELi64EEEaNS_6layout12TensorNCxHWxILi32EEENS_9transform29TransposePitchLinearThreadMapINSF_29PitchLinearWarpRakedThreadMapINS_16PitchLinearShapeILi2048ELi2EEELi128ENSI_ILi32ELi1EEELi16EEENSI_ILi2ELi16EEEEENS_12AlignedArrayIaLi16ELi16EEEEENSF_11threadblock25RegularTileAccessIteratorISB_aNSC_37RowMajorTensorOpMultiplicandCrosswiseILi8ELi32EEELi0ESN_Li16EEELNS_4arch14CacheOperation4KindE0ENS4_44Conv2dFpropFilterTileAccessIteratorOptimizedISB_aNSC_12TensorCxRSKxILi32EEESN_SP_Lb0EEENSS_ISB_aNSC_40ColumnMajorTensorOpMultiplicandCrosswiseILi8ELi32EEELi1ESN_Li16EEELSY_1ENSR_14VectorIteratorINSR_30PredicatedVectorAccessIteratorISB_NSA_ILi32ELi32EEEfNSC_8RowMajorELi4ELb0EEEEENS_8epilogue4warp24FragmentIteratorTensorOpINS7_ILi32ELi32ELi64EEENS7_ILi16ELi8ELi32EEEiNS_5ArrayIiLi4ELb1EEENSC_22ColumnMajorInterleavedILi16EEEEENS1D_20TileIteratorTensorOpIS1F_S1G_aS1K_EENS7_ILi64ELi256ELi64EEENS6_4warp44MmaTensorOpMultiplicandTileIteratorCanonicalINSA_ILi64ELi32EEELNS6_7OperandE0EaS1K_NSA_ILi16ELi32EEELi1ELi32ELi1EEENSZ_INSA_ILi64ELi256EEEaS11_NSG_INSH_INSI_ILi8192ELi2EEELi128ESK_Li16EEESM_EESP_Lb0EEENSS_IS1V_aS14_Li1ES1Y_Li16EEELSY_1ENS1C_6thread21LinearCombinationReluIaLi2EifLNS21_9ScaleType4KindE2ELNS_15FloatRoundStyleE2EEENS6_11threadblock9MmaPolicyINS1P_11MmaTensorOpIS1F_aSU_aS14_iSE_NS1P_17MmaTensorOpPolicyINSW_3MmaIS1G_Li32EaS19_aNSC_11ColumnMajorEiS19_NSW_21OpMultiplyAddSaturateEEENSA_ILi1ELi1EEEEELi1ELb1EbEENSA_ILi0ELi0EEES2I_Li1EEENS28_INS29_IS8_aSU_aS14_iSE_S2G_Li1ELb1EbEES2I_S2I_Li1EEELi3EbEENS1C_11threadblock19InterleavedEpilogueIS1O_S2K_Li1ENS2N_37InterleavedConvPredicatedTileIteratorINS2N_34InterleavedConvOutputTileThreadMapINSA_ILi1ELi4EEENSA_ILi8ELi2EEELi128ELi8ELi8EEEaLi32EEENS1E_IS8_S1G_iS1I_NS1J_ILi32EEEEENS22_IaLi8EifLS24_1ELS25_2EEELi32EEENS27_30GemmIdentityThreadblockSwizzleILi1EEELNS1_8OperatorE0ENS1_17Conv2dProblemSizeEEEEEvNT_6ParamsE:
[----:B------:R-:W-:Y:S02]  /*0000*/  MOV R1, c[0x0][0x28] ;  /* 0x00000a0000017a02 */ /* 0x000fe40000000f00 */
[----:B------:R-:W1:Y:S01]  /*0010*/  S2UR UR5, SR_CTAID.Y ;  /* 0x00000000000579c3 */ /* 0x000e620000002600 */
[----:B------:R-:W-:Y:S02]  /*0020*/  ULDC UR6, c[0x0][0x214] ;  /* 0x0000850000067ab9 */ /* 0x000fe40000000800 */
[----:B------:R-:W-:Y:S02]  /*0030*/  UMOV UR4, 0xffffffff ;  /* 0xffffffff00047882 */ /* 0x000fe40000000000 */
[----:B------:R-:W-:-:S03]  /*0040*/  USHF.L.U32 UR4, UR4, UR6, URZ ;  /* 0x0000000604047299 */ /* 0x000fc6000800063f */
[----:B------:R-:W2:Y:S01]  /*0050*/  S2UR UR7, SR_CTAID.X ;  /* 0x00000000000779c3 */ /* 0x000ea20000002500 */
[----:B-1----:R-:W-:Y:S02]  /*0060*/  USHF.L.U32 UR5, UR5, UR6, URZ ;  /* 0x0000000605057299 */ /* 0x002fe4000800063f */
[----:B--2---:R-:W-:Y:S02]  /*0070*/  ULOP3.LUT UR4, UR7, UR4, URZ, 0x30, !UPT ;  /* 0x0000000407047292 */ /* 0x004fe4000f8e303f */
[----:B------:R-:W-:Y:S02]  /*0080*/  USHF.R.S32.HI UR6, URZ, UR6, UR7 ;  /* 0x000000063f067299 */ /* 0x000fe40008011407 */
[----:B------:R-:W-:-:S03]  /*0090*/  UIADD3 UR13, UR5, UR4, URZ ;  /* 0x00000004050d7290 */ /* 0x000fc6000fffe03f */
[----:B------:R-:W-:Y:S02]  /*00a0*/  ULDC.64 UR4, c[0x0][0x1f0] ;  /* 0x00007c0000047ab9 */ /* 0x000fe40000000a00 */
[----:B------:R-:W-:-:S04]  /*00b0*/  UISETP.GE.AND UP0, UPT, UR13, UR5, UPT ;  /* 0x000000050d00728c */ /* 0x000fc8000bf06270 */
[----:B------:R-:W-:-:S06]  /*00c0*/  UISETP.GE.OR UP0, UPT, UR6, UR4, UP0 ;  /* 0x000000040600728c */ /* 0x000fcc0008706670 */
[----:B------:R-:W-:-:S13]  /*00d0*/  PLOP3.LUT P0, PT, PT, PT, UP0, 0x80, 0x0 ;  /* 0x000000000000781c */ /* 0x000fda0003f0f008 */
[----:B------:R-:W-:Y:S05]  /*00e0*/  @P0 EXIT ;  /* 0x000000000000094d */ /* 0x000fea0003800000 */
[----:B------:R-:W1:Y:S01]  /*00f0*/  S2R R157, SR_TID.X ;  /* 0x00000000009d7919 */ /* 0x000e620000002100 */
[----:B------:R-:W-:-:S03]  /*0100*/  IMAD.MOV.U32 R98, RZ, RZ, 0x1 ;  /* 0x00000001ff627424 */ /* 0x000fc600078e00ff */
[----:B------:R-:W2:Y:S01]  /*0110*/  S2R R156, SR_CTAID.Z ;  /* 0x00000000009c7919 */ /* 0x000ea20000002700 */
[----:B-1----:R-:W-:-:S04]  /*0120*/  SHF.R.S32.HI R0, RZ, 0x1f, R157 ;  /* 0x0000001fff007819 */ /* 0x002fc8000001149d */
[CC--:B------:R-:W-:Y:S02]  /*0130*/  LEA.HI R8, R0.reuse, R157.reuse, RZ, 0x5 ;  /* 0x0000009d00087211 */ /* 0x0c0fe400078f28ff */
[----:B------:R-:W-:Y:S01]  /*0140*/  LEA.HI R3, R0, R157, RZ, 0x6 ;  /* 0x0000009d00037211 */ /* 0x000fe200078f30ff */
[----:B------:R-:W-:Y:S01]  /*0150*/  IMAD.MOV.U32 R0, RZ, RZ, c[0x0][0x250] ;  /* 0x00009400ff007624 */ /* 0x000fe200078e00ff */
[----:B------:R-:W-:Y:S02]  /*0160*/  LOP3.LUT R2, R8, 0xffffffe0, RZ, 0xc0, !PT ;  /* 0xffffffe008027812 */ /* 0x000fe400078ec0ff */
[----:B------:R-:W-:Y:S02]  /*0170*/  SHF.R.S32.HI R5, RZ, 0x5, R8 ;  /* 0x00000005ff057819 */ /* 0x000fe40000011408 */
[----:B------:R-:W-:Y:S01]  /*0180*/  ISETP.NE.AND P0, PT, R0, 0x1, PT ;  /* 0x000000010000780c */ /* 0x000fe20003f05270 */
[----:B------:R-:W-:Y:S01]  /*0190*/  IMAD.IADD R7, R157, 0x1, -R2 ;  /* 0x000000019d077824 */ /* 0x000fe200078e0a02 */
[----:B------:R-:W-:Y:S01]  /*01a0*/  LEA.HI R8, R8, R5, RZ, 0x1 ;  /* 0x0000000508087211 */ /* 0x000fe200078f08ff */
[----:B------:R-:W-:Y:S01]  /*01b0*/  IMAD.U32 R2, RZ, RZ, UR6 ;  /* 0x00000006ff027e24 */ /* 0x000fe2000f8e00ff */
[----:B------:R-:W-:Y:S01]  /*01c0*/  SHF.R.S32.HI R3, RZ, 0x6, R3 ;  /* 0x00000006ff037819 */ /* 0x000fe20000011403 */
[----:B------:R-:W-:Y:S01]  /*01d0*/  IMAD.MOV.U32 R0, RZ, RZ, c[0x0][0x190] ;  /* 0x00006400ff007624 */ /* 0x000fe200078e00ff */
[----:B------:R-:W-:-:S02]  /*01e0*/  LEA.HI R29, R7, R7, RZ, 0x1 ;  /* 0x00000007071d7211 */ /* 0x000fc400078f08ff */
[----:B------:R-:W-:Y:S02]  /*01f0*/  LOP3.LUT R8, R8, 0xfffffffe, RZ, 0xc0, !PT ;  /* 0xfffffffe08087812 */ /* 0x000fe400078ec0ff */
[----:B------:R-:W-:Y:S02]  /*0200*/  LOP3.LUT R4, R29, 0xfffffffe, RZ, 0xc0, !PT ;  /* 0xfffffffe1d047812 */ /* 0x000fe400078ec0ff */
[----:B------:R-:W-:Y:S01]  /*0210*/  SHF.R.S32.HI R29, RZ, 0x1, R29 ;  /* 0x00000001ff1d7819 */ /* 0x000fe2000001141d */
[----:B------:R-:W-:Y:S02]  /*0220*/  IMAD.IADD R8, R5, 0x1, -R8 ;  /* 0x0000000105087824 */ /* 0x000fe400078e0a08 */
[----:B------:R-:W-:Y:S02]  /*0230*/  IMAD.IADD R4, R7, 0x1, -R4 ;  /* 0x0000000107047824 */ /* 0x000fe400078e0a04 */
[----:B------:R-:W-:Y:S02]  /*0240*/  IMAD R15, R8, 0x20, R29 ;  /* 0x00000020080f7824 */ /* 0x000fe400078e021d */
[----:B------:R-:W-:-:S02]  /*0250*/  IMAD R4, R3, 0x2, R4 ;  /* 0x0000000203047824 */ /* 0x000fc400078e0204 */
[----:B------:R-:W-:Y:S02]  /*0260*/  IMAD R3, R2, 0x40, R15 ;  /* 0x0000004002037824 */ /* 0x000fe400078e020f */
[----:B--2---:R-:W-:-:S04]  /*0270*/  IMAD R77, R156, 0x4, R4 ;  /* 0x000000049c4d7824 */ /* 0x004fc800078e0204 */
[----:B------:R-:W-:Y:S01]  /*0280*/  IMAD.SHL.U32 R77, R77, 0x10, RZ ;  /* 0x000000104d4d7824 */ /* 0x000fe200078e00ff */
[----:B------:R-:W-:Y:S05]  /*0290*/  @!P0 BRA `(.L_x_568) ;  /* 0x0000041000008947 */ /* 0x000fea0003800000 */
[C---:B------:R-:W-:Y:S01]  /*02a0*/  IADD3 R5, R3.reuse, 0x10, RZ ;  /* 0x0000001003057810 */ /* 0x040fe20007ffe0ff */
[----:B------:R-:W-:Y:S01]  /*02b0*/  IMAD.MOV.U32 R2, RZ, RZ, c[0x0][0x25c] ;  /* 0x00009700ff027624 */ /* 0x000fe200078e00ff */
[----:B------:R-:W-:Y:S01]  /*02c0*/  SHF.R.S32.HI R18, RZ, 0x1f, R77 ;  /* 0x0000001fff127819 */ /* 0x000fe2000001144d */
[----:B------:R-:W-:-:S03]  /*02d0*/  IMAD.HI.U32 R12, R3, c[0x0][0x254], RZ ;  /* 0x00009500030c7a27 */ /* 0x000fc600078e00ff */
[----:B------:R-:W-:Y:S01]  /*02e0*/  ISETP.NE.AND P0, PT, R2, 0x1, PT ;  /* 0x000000010200780c */ /* 0x000fe20003f05270 */
[----:B------:R-:W-:Y:S01]  /*02f0*/  IMAD.HI.U32 R13, R5, c[0x0][0x254], RZ ;  /* 0x00009500050d7a27 */ /* 0x000fe200078e00ff */
[----:B------:R-:W-:Y:S02]  /*0300*/  SHF.R.U32.HI R12, RZ, c[0x0][0x258], R12 ;  /* 0x00009600ff0c7a19 */ /* 0x000fe4000001160c */
[----:B------:R-:W-:Y:S01]  /*0310*/  LEA.HI R18, R18, R77, RZ, 0x5 ;  /* 0x0000004d12127211 */ /* 0x000fe200078f28ff */
[----:B------:R-:W-:Y:S01]  /*0320*/  IMAD.MOV.U32 R7, RZ, RZ, c[0x0][0x18c] ;  /* 0x00006300ff077624 */ /* 0x000fe200078e00ff */
[----:B------:R-:W-:Y:S01]  /*0330*/  SHF.R.U32.HI R13, RZ, c[0x0][0x258], R13 ;  /* 0x00009600ff0d7a19 */ /* 0x000fe2000001160d */
[----:B------:R-:W-:Y:S02]  /*0340*/  IMAD.MOV R10, RZ, RZ, -R12 ;  /* 0x000000ffff0a7224 */ /* 0x000fe400078e0a0c */
[----:B------:R-:W-:Y:S02]  /*0350*/  IMAD R17, R12, c[0x0][0x228], RZ ;  /* 0x00008a000c117a24 */ /* 0x000fe400078e02ff */
[----:B------:R-:W-:-:S02]  /*0360*/  IMAD.MOV R2, RZ, RZ, -R13 ;  /* 0x000000ffff027224 */ /* 0x000fc400078e0a0d */
[----:B------:R-:W-:Y:S02]  /*0370*/  IMAD R10, R10, c[0x0][0x250], R3 ;  /* 0x000094000a0a7a24 */ /* 0x000fe400078e0203 */
[----:B------:R-:W-:Y:S02]  /*0380*/  IMAD R2, R2, c[0x0][0x250], R5 ;  /* 0x0000940002027a24 */ /* 0x000fe400078e0205 */
[----:B------:R-:W-:-:S04]  /*0390*/  @P0 IMAD.HI.U32 R6, R10, c[0x0][0x260], RZ ;  /* 0x000098000a060a27 */ /* 0x000fc800078e00ff */
[----:B------:R-:W-:-:S04]  /*03a0*/  @P0 IMAD.HI.U32 R5, R2, c[0x0][0x260], RZ ;  /* 0x0000980002050a27 */ /* 0x000fc800078e00ff */
[----:B------:R-:W-:Y:S01]  /*03b0*/  IMAD.MOV.U32 R16, RZ, RZ, R2 ;  /* 0x000000ffff107224 */ /* 0x000fe200078e0002 */
[----:B------:R-:W-:Y:S01]  /*03c0*/  @P0 SHF.R.U32.HI R16, RZ, c[0x0][0x264], R5 ;  /* 0x00009900ff100a19 */ /* 0x000fe20000011605 */
[----:B------:R-:W-:Y:S02]  /*03d0*/  IMAD.MOV.U32 R3, RZ, RZ, c[0x0][0x19c] ;  /* 0x00006700ff037624 */ /* 0x000fe400078e00ff */
[----:B------:R-:W-:Y:S01]  /*03e0*/  IMAD.MOV.U32 R14, RZ, RZ, R10 ;  /* 0x000000ffff0e7224 */ /* 0x000fe200078e000a */
[----:B------:R-:W-:Y:S02]  /*03f0*/  @P0 SHF.R.U32.HI R14, RZ, c[0x0][0x264], R6 ;  /* 0x00009900ff0e0a19 */ /* 0x000fe40000011606 */
[----:B------:R-:W-:Y:S01]  /*0400*/  ISETP.NE.AND P4, PT, R3, 0x1, PT ;  /* 0x000000010300780c */ /* 0x000fe20003f85270 */
[----:B------:R-:W-:Y:S01]  /*0410*/  IMAD.MOV R3, RZ, RZ, -R16 ;  /* 0x000000ffff037224 */ /* 0x000fe200078e0a10 */
[----:B------:R-:W-:Y:S01]  /*0420*/  IADD3 R6, -R98, c[0x0][0x17c], RZ ;  /* 0x00005f0062067a10 */ /* 0x000fe20007ffe1ff */
[CC--:B------:R-:W-:Y:S01]  /*0430*/  IMAD R9, R14.reuse, R7.reuse, -c[0x0][0x184] ;  /* 0x800061000e097624 */ /* 0x0c0fe200078e0207 */
[----:B------:R-:W-:Y:S01]  /*0440*/  IADD3 R5, -R14, RZ, RZ ;  /* 0x000000ff0e057210 */ /* 0x000fe20007ffe1ff */
[----:B------:R-:W-:Y:S01]  /*0450*/  IMAD R3, R3, c[0x0][0x25c], R2 ;  /* 0x0000970003037a24 */ /* 0x000fe200078e0202 */
[----:B------:R-:W-:Y:S01]  /*0460*/  SEL R6, R6, RZ, !P4 ;  /* 0x000000ff06067207 */ /* 0x000fe20006000000 */
[----:B------:R-:W-:Y:S01]  /*0470*/  IMAD R7, R16, R7, -c[0x0][0x184] ;  /* 0x8000610010077624 */ /* 0x000fe200078e0207 */
[----:B------:R-:W-:Y:S01]  /*0480*/  IADD3 R2, -R98, c[0x0][0x180], RZ ;  /* 0x0000600062027a10 */ /* 0x000fe20007ffe1ff */
[----:B------:R-:W-:-:S02]  /*0490*/  IMAD R5, R5, c[0x0][0x25c], R10 ;  /* 0x0000970005057a24 */ /* 0x000fc400078e020a */
[----:B------:R-:W-:Y:S01]  /*04a0*/  IMAD R10, R6, c[0x0][0x194], R9 ;  /* 0x00006500060a7a24 */ /* 0x000fe200078e0209 */
[----:B------:R-:W-:Y:S01]  /*04b0*/  SEL R9, R2, RZ, !P4 ;  /* 0x000000ff02097207 */ /* 0x000fe20006000000 */
[-C--:B------:R-:W-:Y:S02]  /*04c0*/  IMAD R22, R5, R0.reuse, -c[0x0][0x188] ;  /* 0x8000620005167624 */ /* 0x080fe400078e0200 */
[----:B------:R-:W-:Y:S02]  /*04d0*/  IMAD R20, R3, R0, -c[0x0][0x188] ;  /* 0x8000620003147624 */ /* 0x000fe400078e0200 */
[----:B------:R-:W-:Y:S01]  /*04e0*/  IMAD R7, R6, c[0x0][0x194], R7 ;  /* 0x0000650006077a24 */ /* 0x000fe200078e0207 */
[----:B------:R-:W-:Y:S01]  /*04f0*/  LOP3.LUT R6, R18, 0xffffffe0, RZ, 0xc0, !PT ;  /* 0xffffffe012067812 */ /* 0x000fe200078ec0ff */
[C---:B------:R-:W-:Y:S01]  /*0500*/  IMAD R22, R9.reuse, c[0x0][0x198], R22 ;  /* 0x0000660009167a24 */ /* 0x040fe200078e0216 */
[----:B------:R-:W-:Y:S01]  /*0510*/  SHF.R.S32.HI R18, RZ, 0x5, R18 ;  /* 0x00000005ff127819 */ /* 0x000fe20000011412 */
[----:B------:R-:W-:-:S02]  /*0520*/  IMAD R20, R9, c[0x0][0x198], R20 ;  /* 0x0000660009147a24 */ /* 0x000fc400078e0214 */
[----:B------:R-:W-:Y:S01]  /*0530*/  IMAD R10, R10, c[0x0][0x220], RZ ;  /* 0x000088000a0a7a24 */ /* 0x000fe200078e02ff */
[----:B------:R-:W-:Y:S01]  /*0540*/  SHF.L.U32 R22, R22, 0x5, RZ ;  /* 0x0000000516167819 */ /* 0x000fe200000006ff */
[----:B------:R-:W-:Y:S02]  /*0550*/  IMAD.IADD R11, R77, 0x1, -R6 ;  /* 0x000000014d0b7824 */ /* 0x000fe400078e0a06 */
[----:B------:R-:W-:Y:S01]  /*0560*/  IMAD R7, R7, c[0x0][0x220], RZ ;  /* 0x0000880007077a24 */ /* 0x000fe200078e02ff */
[----:B------:R-:W-:Y:S01]  /*0570*/  SHF.R.S32.HI R9, RZ, 0x1f, R10 ;  /* 0x0000001fff097819 */ /* 0x000fe2000001140a */
[----:B------:R-:W-:Y:S01]  /*0580*/  IMAD.SHL.U32 R20, R20, 0x20, RZ ;  /* 0x0000002014147824 */ /* 0x000fe200078e00ff */
[----:B------:R-:W-:Y:S01]  /*0590*/  SHF.R.S32.HI R19, RZ, 0x1f, R11 ;  /* 0x0000001fff137819 */ /* 0x000fe2000001140b */
[----:B------:R-:W-:Y:S01]  /*05a0*/  IMAD R18, R18, c[0x0][0x224], RZ ;  /* 0x0000890012127a24 */ /* 0x000fe200078e02ff */
[-C--:B------:R-:W-:Y:S02]  /*05b0*/  IADD3 R10, P1, P0, R10, R11.reuse, R22 ;  /* 0x0000000b0a0a7210 */ /* 0x080fe4000783e016 */
[----:B------:R-:W-:Y:S01]  /*05c0*/  IADD3 R6, P3, P2, R7, R11, R20 ;  /* 0x0000000b07067210 */ /* 0x000fe20007a7e014 */
[----:B------:R-:W-:Y:S01]  /*05d0*/  IMAD R11, R13, c[0x0][0x228], RZ ;  /* 0x00008a000d0b7a24 */ /* 0x000fe200078e02ff */
[----:B------:R-:W-:-:S02]  /*05e0*/  SHF.R.S32.HI R7, RZ, 0x1f, R7 ;  /* 0x0000001fff077819 */ /* 0x000fc40000011407 */
[----:B------:R-:W-:Y:S02]  /*05f0*/  SHF.R.S32.HI R22, RZ, 0x1f, R22 ;  /* 0x0000001fff167819 */ /* 0x000fe40000011416 */
[----:B------:R-:W-:Y:S02]  /*0600*/  SHF.R.S32.HI R20, RZ, 0x1f, R20 ;  /* 0x0000001fff147819 */ /* 0x000fe40000011414 */
[-C--:B------:R-:W-:Y:S02]  /*0610*/  IADD3.X R9, R9, R19.reuse, R22, P1, P0 ;  /* 0x0000001309097210 */ /* 0x080fe40000fe0416 */
[----:B------:R-:W-:Y:S02]  /*0620*/  IADD3.X R7, R7, R19, R20, P3, P2 ;  /* 0x0000001307077210 */ /* 0x000fe40001fe4414 */
[--C-:B------:R-:W-:Y:S02]  /*0630*/  IADD3 R10, P1, P0, R17, R10, R18.reuse ;  /* 0x0000000a110a7210 */ /* 0x100fe4000783e012 */
[----:B------:R-:W-:-:S02]  /*0640*/  IADD3 R6, P3, P2, R11, R6, R18 ;  /* 0x000000060b067210 */ /* 0x000fc40007a7e012 */
[----:B------:R-:W-:Y:S02]  /*0650*/  SHF.R.S32.HI R20, RZ, 0x1f, R17 ;  /* 0x0000001fff147819 */ /* 0x000fe40000011411 */
[----:B------:R-:W-:Y:S02]  /*0660*/  SHF.R.S32.HI R18, RZ, 0x1f, R18 ;  /* 0x0000001fff127819 */ /* 0x000fe40000011412 */
[----:B------:R-:W-:Y:S02]  /*0670*/  SHF.R.S32.HI R11, RZ, 0x1f, R11 ;  /* 0x0000001fff0b7819 */ /* 0x000fe4000001140b */
[--C-:B------:R-:W-:Y:S02]  /*0680*/  IADD3.X R9, R20, R9, R18.reuse, P1, P0 ;  /* 0x0000000914097210 */ /* 0x100fe40000fe0412 */
[----:B------:R-:W-:Y:S01]  /*0690*/  IADD3.X R7, R11, R7, R18, P3, P2 ;  /* 0x000000070b077210 */ /* 0x000fe20001fe4412 */
[----:B------:R-:W-:Y:S05]  /*06a0*/  BRA `(.L_x_569) ;  /* 0x000002d000007947 */ /* 0x000fea0003800000 */
.L_x_568:
[----:B------:R-:W-:Y:S01]  /*06b0*/  IMAD.MOV.U32 R2, RZ, RZ, c[0x0][0x19c] ;  /* 0x00006700ff027624 */ /* 0x000fe200078e00ff */
[----:B------:R-:W-:Y:S01]  /*06c0*/  IADD3 R17, -R98, c[0x0][0x17c], RZ ;  /* 0x00005f0062117a10 */ /* 0x000fe20007ffe1ff */
[----:B------:R-:W-:Y:S01]  /*06d0*/  IMAD.MOV.U32 R6, RZ, RZ, c[0x0][0x194] ;  /* 0x00006500ff067624 */ /* 0x000fe200078e00ff */
[----:B------:R-:W-:Y:S01]  /*06e0*/  SHF.R.S32.HI R10, RZ, 0x1f, R77 ;  /* 0x0000001fff0a7819 */ /* 0x000fe2000001144d */
[----:B------:R-:W-:Y:S01]  /*06f0*/  IMAD.MOV.U32 R5, RZ, RZ, RZ ;  /* 0x000000ffff057224 */ /* 0x000fe200078e00ff */
[----:B------:R-:W-:Y:S01]  /*0700*/  ISETP.NE.AND P4, PT, R2, 0x1, PT ;  /* 0x000000010200780c */ /* 0x000fe20003f85270 */
[----:B------:R-:W-:Y:S01]  /*0710*/  IMAD R7, R3, c[0x0][0x228], RZ ;  /* 0x00008a0003077a24 */ /* 0x000fe200078e02ff */
[----:B------:R-:W-:Y:S01]  /*0720*/  IADD3 R2, -R98, c[0x0][0x180], RZ ;  /* 0x0000600062027a10 */ /* 0x000fe20007ffe1ff */
[----:B------:R-:W-:Y:S01]  /*0730*/  IMAD R12, R5, R0, -c[0x0][0x188] ;  /* 0x80006200050c7624 */ /* 0x000fe200078e0200 */
[----:B------:R-:W-:Y:S01]  /*0740*/  SEL R17, R17, RZ, !P4 ;  /* 0x000000ff11117207 */ /* 0x000fe20006000000 */
[----:B------:R-:W-:Y:S01]  /*0750*/  IMAD.MOV.U32 R14, RZ, RZ, 0x10 ;  /* 0x00000010ff0e7424 */ /* 0x000fe200078e00ff */
[----:B------:R-:W-:-:S02]  /*0760*/  SEL R9, R2, RZ, !P4 ;  /* 0x000000ff02097207 */ /* 0x000fc40006000000 */
[----:B------:R-:W-:Y:S01]  /*0770*/  LEA.HI R10, R10, R77, RZ, 0x5 ;  /* 0x0000004d0a0a7211 */ /* 0x000fe200078f28ff */
[----:B------:R-:W-:Y:S02]  /*0780*/  IMAD R17, R17, R6, -c[0x0][0x184] ;  /* 0x8000610011117624 */ /* 0x000fe400078e0206 */
[----:B------:R-:W-:Y:S01]  /*0790*/  IMAD.MOV.U32 R6, RZ, RZ, c[0x0][0x198] ;  /* 0x00006600ff067624 */ /* 0x000fe200078e00ff */
[----:B------:R-:W-:Y:S01]  /*07a0*/  LOP3.LUT R16, R10, 0xffffffe0, RZ, 0xc0, !PT ;  /* 0xffffffe00a107812 */ /* 0x000fe200078ec0ff */
[C---:B------:R-:W-:Y:S01]  /*07b0*/  IMAD R12, R9.reuse, c[0x0][0x198], R12 ;  /* 0x00006600090c7a24 */ /* 0x040fe200078e020c */
[----:B------:R-:W-:Y:S01]  /*07c0*/  SHF.R.S32.HI R10, RZ, 0x5, R10 ;  /* 0x00000005ff0a7819 */ /* 0x000fe2000001140a */
[----:B------:R-:W-:Y:S02]  /*07d0*/  IMAD R6, R9, R6, -c[0x0][0x188] ;  /* 0x8000620009067624 */ /* 0x000fe400078e0206 */
[----:B------:R-:W-:Y:S02]  /*07e0*/  IMAD.IADD R16, R77, 0x1, -R16 ;  /* 0x000000014d107824 */ /* 0x000fe400078e0a10 */
[----:B------:R-:W-:-:S02]  /*07f0*/  IMAD.SHL.U32 R6, R6, 0x20, RZ ;  /* 0x0000002006067824 */ /* 0x000fc400078e00ff */
[----:B------:R-:W-:Y:S01]  /*0800*/  IMAD R17, R17, c[0x0][0x220], RZ ;  /* 0x0000880011117a24 */ /* 0x000fe200078e02ff */
[----:B------:R-:W-:Y:S01]  /*0810*/  SHF.R.S32.HI R13, RZ, 0x1f, R16 ;  /* 0x0000001fff0d7819 */ /* 0x000fe20000011410 */
[----:B------:R-:W-:Y:S02]  /*0820*/  IMAD.SHL.U32 R12, R12, 0x20, RZ ;  /* 0x000000200c0c7824 */ /* 0x000fe400078e00ff */
[----:B------:R-:W-:Y:S01]  /*0830*/  IMAD R9, R14, c[0x0][0x228], R7 ;  /* 0x00008a000e097a24 */ /* 0x000fe200078e0207 */
[--C-:B------:R-:W-:Y:S01]  /*0840*/  SHF.R.S32.HI R14, RZ, 0x1f, R6.reuse ;  /* 0x0000001fff0e7819 */ /* 0x100fe20000011406 */
[----:B------:R-:W-:Y:S01]  /*0850*/  IMAD R10, R10, c[0x0][0x224], RZ ;  /* 0x000089000a0a7a24 */ /* 0x000fe200078e02ff */
[CC--:B------:R-:W-:Y:S02]  /*0860*/  IADD3 R6, P3, P2, R17.reuse, R16.reuse, R6 ;  /* 0x0000001011067210 */ /* 0x0c0fe40007a7e006 */
[----:B------:R-:W-:Y:S02]  /*0870*/  IADD3 R11, P1, P0, R17, R16, R12 ;  /* 0x00000010110b7210 */ /* 0x000fe4000783e00c */
[----:B------:R-:W-:-:S02]  /*0880*/  SHF.R.S32.HI R16, RZ, 0x1f, R17 ;  /* 0x0000001fff107819 */ /* 0x000fc40000011411 */
[----:B------:R-:W-:Y:S02]  /*0890*/  SHF.R.S32.HI R12, RZ, 0x1f, R12 ;  /* 0x0000001fff0c7819 */ /* 0x000fe4000001140c */
[CC--:B------:R-:W-:Y:S02]  /*08a0*/  IADD3.X R14, R16.reuse, R13.reuse, R14, P3, P2 ;  /* 0x0000000d100e7210 */ /* 0x0c0fe40001fe440e */
[----:B------:R-:W-:Y:S01]  /*08b0*/  IADD3.X R12, R16, R13, R12, P1, P0 ;  /* 0x0000000d100c7210 */ /* 0x000fe20000fe040c */
[----:B------:R-:W-:Y:S01]  /*08c0*/  IMAD.MOV.U32 R16, RZ, RZ, RZ ;  /* 0x000000ffff107224 */ /* 0x000fe200078e00ff */
[--C-:B------:R-:W-:Y:S02]  /*08d0*/  IADD3 R6, P3, P2, R9, R6, R10.reuse ;  /* 0x0000000609067210 */ /* 0x100fe40007a7e00a */
[----:B------:R-:W-:Y:S02]  /*08e0*/  SHF.R.S32.HI R13, RZ, 0x1f, R9 ;  /* 0x0000001fff0d7819 */ /* 0x000fe40000011409 */
[----:B------:R-:W-:-:S02]  /*08f0*/  SHF.R.S32.HI R9, RZ, 0x1f, R10 ;  /* 0x0000001fff097819 */ /* 0x000fc4000001140a */
[----:B------:R-:W-:Y:S02]  /*0900*/  IADD3 R10, P1, P0, R7, R11, R10 ;  /* 0x0000000b070a7210 */ /* 0x000fe4000783e00a */
[----:B------:R-:W-:Y:S02]  /*0910*/  SHF.R.S32.HI R11, RZ, 0x1f, R7 ;  /* 0x0000001fff0b7819 */ /* 0x000fe40000011407 */
[--C-:B------:R-:W-:Y:S01]  /*0920*/  IADD3.X R7, R13, R14, R9.reuse, P3, P2 ;  /* 0x0000000e0d077210 */ /* 0x100fe20001fe4409 */
[----:B------:R-:W-:Y:S01]  /*0930*/  IMAD.MOV.U32 R14, RZ, RZ, RZ ;  /* 0x000000ffff0e7224 */ /* 0x000fe200078e00ff */
[----:B------:R-:W-:Y:S01]  /*0940*/  IADD3.X R9, R11, R12, R9, P1, P0 ;  /* 0x0000000c0b097210 */ /* 0x000fe20000fe0409 */
[----:B------:R-:W-:Y:S01]  /*0950*/  IMAD.MOV.U32 R12, RZ, RZ, R3 ;  /* 0x000000ffff0c7224 */ /* 0x000fe200078e0003 */
[----:B------:R-:W-:Y:S01]  /*0960*/  IADD3 R13, R3, 0x10, RZ ;  /* 0x00000010030d7810 */ /* 0x000fe20007ffe0ff */
[----:B------:R-:W-:Y:S02]  /*0970*/  IMAD.MOV.U32 R3, RZ, RZ, RZ ;  /* 0x000000ffff037224 */ /* 0x000fe400078e00ff */
.L_x_569:
[----:B------:R-:W-:Y:S01]  /*0980*/  IMAD.MOV.U32 R11, RZ, RZ, c[0x0][0x17c] ;  /* 0x00005f00ff0b7624 */ /* 0x000fe200078e00ff */
[----:B------:R-:W-:Y:S01]  /*0990*/  IADD3 R10, P1, R10, c[0x0][0x268], RZ ;  /* 0x00009a000a0a7a10 */ /* 0x000fe20007f3e0ff */
[----:B------:R-:W-:Y:S01]  /*09a0*/  IMAD.MOV.U32 R92, RZ, RZ, RZ ;  /* 0x000000ffff5c7224 */ /* 0x000fe200078e00ff */
[----:B------:R-:W-:Y:S01]  /*09b0*/  IADD3 R6, P0, R6, c[0x0][0x268], RZ ;  /* 0x00009a0006067a10 */ /* 0x000fe20007f1e0ff */
[----:B------:R-:W-:Y:S01]  /*09c0*/  IMAD.MOV.U32 R91, RZ, RZ, RZ ;  /* 0x000000ffff5b7224 */ /* 0x000fe200078e00ff */
[----:B------:R-:W-:Y:S01]  /*09d0*/  ISETP.GE.AND P2, PT, R11, 0x1, PT ;  /* 0x000000010b00780c */ /* 0x000fe20003f46270 */
[----:B------:R-:W-:Y:S01]  /*09e0*/  IMAD.MOV.U32 R89, RZ, RZ, RZ ;  /* 0x000000ffff597224 */ /* 0x000fe200078e00ff */
[----:B------:R-:W-:-:S02]  /*09f0*/  IADD3.X R11, R9, c[0x0][0x26c], RZ, P1, !PT ;  /* 0x00009b00090b7a10 */ /* 0x000fc40000ffe4ff */
[----:B------:R-:W-:-:S09]  /*0a00*/  IADD3.X R7, R7, c[0x0][0x26c], RZ, P0, !PT ;  /* 0x00009b0007077a10 */ /* 0x000fd200007fe4ff */
[----:B------:R-:W-:Y:S05]  /*0a10*/  @!P2 BRA `(.L_x_570) ;  /* 0x000001900000a947 */ /* 0x000fea0003800000 */
[----:B------:R-:W-:Y:S01]  /*0a20*/  IMAD.MOV.U32 R9, RZ, RZ, c[0x0][0x18c] ;  /* 0x00006300ff097624 */ /* 0x000fe200078e00ff */
[----:B------:R-:W-:Y:S01]  /*0a30*/  ISETP.GE.AND P1, PT, R12, c[0x0][0x160], PT ;  /* 0x000058000c007a0c */ /* 0x000fe20003f26270 */
[----:B------:R-:W-:Y:S01]  /*0a40*/  IMAD.MOV.U32 R91, RZ, RZ, RZ ;  /* 0x000000ffff5b7224 */ /* 0x000fe200078e00ff */
[----:B------:R-:W-:Y:S01]  /*0a50*/  ISETP.GE.AND P0, PT, R13, c[0x0][0x160], PT ;  /* 0x000058000d007a0c */ /* 0x000fe20003f06270 */
[-C--:B------:R-:W-:Y:S01]  /*0a60*/  IMAD R14, R14, R9.reuse, -c[0x0][0x184] ;  /* 0x800061000e0e7624 */ /* 0x080fe200078e0209 */
[----:B------:R-:W-:Y:S01]  /*0a70*/  MOV R89, RZ ;  /* 0x000000ff00597202 */ /* 0x000fe20000000f00 */
[----:B------:R-:W-:Y:S01]  /*0a80*/  IMAD R16, R16, R9, -c[0x0][0x184] ;  /* 0x8000610010107624 */ /* 0x000fe200078e0209 */
[----:B------:R-:W-:-:S04]  /*0a90*/  MOV R9, RZ ;  /* 0x000000ff00097202 */ /* 0x000fc80000000f00 */
.L_x_571:
[----:B------:R-:W-:-:S04]  /*0aa0*/  IADD3 R12, -R9, c[0x0][0x17c], -R98 ;  /* 0x00005f00090c7a10 */ /* 0x000fc80007ffe962 */
[----:B------:R-:W-:-:S05]  /*0ab0*/  SEL R17, R12, R9, !P4 ;  /* 0x000000090c117207 */ /* 0x000fca0006000000 */
[C---:B------:R-:W-:Y:S02]  /*0ac0*/  IMAD R13, R17.reuse, c[0x0][0x194], R14 ;  /* 0x00006500110d7a24 */ /* 0x040fe400078e020e */
[----:B------:R-:W-:-:S03]  /*0ad0*/  IMAD R12, R17, c[0x0][0x194], R16 ;  /* 0x00006500110c7a24 */ /* 0x000fc600078e0210 */
[C---:B------:R-:W-:Y:S02]  /*0ae0*/  ISETP.GT.AND P3, PT, R13.reuse, -0x1, !P1 ;  /* 0xffffffff0d00780c */ /* 0x040fe40004f64270 */
[C---:B------:R-:W-:Y:S02]  /*0af0*/  ISETP.GT.AND P2, PT, R12.reuse, -0x1, !P0 ;  /* 0xffffffff0c00780c */ /* 0x040fe40004744270 */
[----:B------:R-:W-:Y:S02]  /*0b00*/  ISETP.LT.AND P3, PT, R13, c[0x0][0x164], P3 ;  /* 0x000059000d007a0c */ /* 0x000fe40001f61270 */
[----:B------:R-:W-:Y:S02]  /*0b10*/  ISETP.LT.AND P2, PT, R12, c[0x0][0x164], P2 ;  /* 0x000059000c007a0c */ /* 0x000fe40001741270 */
[----:B------:R-:W-:Y:S02]  /*0b20*/  SEL R18, RZ, 0x1, !P3 ;  /* 0x00000001ff127807 */ /* 0x000fe40005800000 */
[----:B------:R-:W-:-:S02]  /*0b30*/  SEL R12, RZ, 0x1, !P2 ;  /* 0x00000001ff0c7807 */ /* 0x000fc40005000000 */
[-C--:B------:R-:W-:Y:S02]  /*0b40*/  SHF.L.U32 R18, R18, R9.reuse, RZ ;  /* 0x0000000912127219 */ /* 0x080fe400000006ff */
[----:B------:R-:W-:Y:S02]  /*0b50*/  SHF.L.U32 R12, R12, R9, RZ ;  /* 0x000000090c0c7219 */ /* 0x000fe400000006ff */
[----:B------:R-:W-:Y:S02]  /*0b60*/  IADD3 R9, R9, 0x1, RZ ;  /* 0x0000000109097810 */ /* 0x000fe40007ffe0ff */
[----:B------:R-:W-:Y:S02]  /*0b70*/  LOP3.LUT R89, R18, R89, RZ, 0xfc, !PT ;  /* 0x0000005912597212 */ /* 0x000fe400078efcff */
[----:B------:R-:W-:Y:S02]  /*0b80*/  ISETP.GE.AND P2, PT, R9, c[0x0][0x17c], PT ;  /* 0x00005f0009007a0c */ /* 0x000fe40003f46270 */
[----:B------:R-:W-:-:S11]  /*0b90*/  LOP3.LUT R91, R12, R91, RZ, 0xfc, !PT ;  /* 0x0000005b0c5b7212 */ /* 0x000fd600078efcff */
[----:B------:R-:W-:Y:S05]  /*0ba0*/  @!P2 BRA `(.L_x_571) ;  /* 0xfffffef00000a947 */ /* 0x000fea000383ffff */
.L_x_570:
[----:B------:R-:W-:Y:S01]  /*0bb0*/  IMAD.MOV.U32 R68, RZ, RZ, 0x1 ;  /* 0x00000001ff447424 */ /* 0x000fe200078e00ff */
[----:B------:R-:W-:-:S04]  /*0bc0*/  MOV R90, RZ ;  /* 0x000000ff005a7202 */ /* 0x000fc80000000f00 */
[----:B------:R-:W-:-:S13]  /*0bd0*/  ISETP.LE.AND P0, PT, R68, c[0x0][0x180], PT ;  /* 0x0000600044007a0c */ /* 0x000fda0003f03270 */
[----:B------:R-:W-:Y:S05]  /*0be0*/  @!P0 BRA `(.L_x_572) ;  /* 0x0000017000008947 */ /* 0x000fea0003800000 */
[----:B------:R-:W-:Y:S01]  /*0bf0*/  IMAD R5, R5, R0, -c[0x0][0x188] ;  /* 0x8000620005057624 */ /* 0x000fe200078e0200 */
[----:B------:R-:W-:Y:S01]  /*0c00*/  MOV R13, R2 ;  /* 0x00000002000d7202 */ /* 0x000fe20000000f00 */
[----:B------:R-:W-:Y:S01]  /*0c10*/  IMAD R0, R3, R0, -c[0x0][0x188] ;  /* 0x8000620003007624 */ /* 0x000fe200078e0200 */
[----:B------:R-:W-:Y:S02]  /*0c20*/  MOV R92, RZ ;  /* 0x000000ff005c7202 */ /* 0x000fe40000000f00 */
[----:B------:R-:W-:Y:S02]  /*0c30*/  MOV R90, RZ ;  /* 0x000000ff005a7202 */ /* 0x000fe40000000f00 */
[----:B------:R-:W-:-:S04]  /*0c40*/  MOV R2, RZ ;  /* 0x000000ff00027202 */ /* 0x000fc80000000f00 */
.L_x_573:
[C---:B------:R-:W-:Y:S02]  /*0c50*/  SEL R3, R13.reuse, R2, !P4 ;  /* 0x000000020d037207 */ /* 0x040fe40006000000 */
[----:B------:R-:W-:-:S03]  /*0c60*/  IADD3 R13, R13, -0x1, RZ ;  /* 0xffffffff0d0d7810 */ /* 0x000fc60007ffe0ff */
[C---:B------:R-:W-:Y:S02]  /*0c70*/  IMAD R9, R3.reuse, c[0x0][0x198], R5 ;  /* 0x0000660003097a24 */ /* 0x040fe400078e0205 */
[----:B------:R-:W-:-:S03]  /*0c80*/  IMAD R3, R3, c[0x0][0x198], R0 ;  /* 0x0000660003037a24 */ /* 0x000fc600078e0200 */
[----:B------:R-:W-:Y:S02]  /*0c90*/  ISETP.GE.AND P1, PT, R9, c[0x0][0x168], PT ;  /* 0x00005a0009007a0c */ /* 0x000fe40003f26270 */
[----:B------:R-:W-:Y:S02]  /*0ca0*/  ISETP.GE.AND P0, PT, R3, c[0x0][0x168], PT ;  /* 0x00005a0003007a0c */ /* 0x000fe40003f06270 */
[----:B------:R-:W-:Y:S02]  /*0cb0*/  ISETP.GT.AND P1, PT, R9, -0x1, !P1 ;  /* 0xffffffff0900780c */ /* 0x000fe40004f24270 */
[----:B------:R-:W-:Y:S02]  /*0cc0*/  ISETP.GT.AND P0, PT, R3, -0x1, !P0 ;  /* 0xffffffff0300780c */ /* 0x000fe40004704270 */
        /* <DEDUP_REMOVED lines=9> */
.L_x_572:
[----:B------:R-:W-:Y:S01]  /*0d60*/  IABS R3, c[0x0][0x1a4] ;  /* 0x0000690000037a13 */ /* 0x000fe20000000000 */
[----:B------:R-:W-:Y:S01]  /*0d70*/  IMAD.U32 R18, RZ, RZ, UR13 ;  /* 0x0000000dff127e24 */ /* 0x000fe2000f8e00ff */
[----:B------:R-:W-:Y:S01]  /*0d80*/  LEA.HI R5, R4, R4, RZ, 0x1 ;  /* 0x0000000404057211 */ /* 0x000fe200078f08ff */
[----:B------:R-:W-:Y:S01]  /*0d90*/  IMAD.MOV.U32 R14, RZ, RZ, RZ ;  /* 0x000000ffff0e7224 */ /* 0x000fe200078e00ff */
[----:B------:R-:W1:Y:S01]  /*0da0*/  I2F.RP R9, R3 ;  /* 0x0000000300097306 */ /* 0x000e620000209400 */
[----:B------:R-:W-:Y:S01]  /*0db0*/  ISETP.GE.U32.AND P0, PT, R77, c[0x0][0x16c], PT ;  /* 0x00005b004d007a0c */ /* 0x000fe20003f06070 */
[----:B------:R-:W-:Y:S01]  /*0dc0*/  IMAD R2, R18, 0x40, R15 ;  /* 0x0000004012027824 */ /* 0x000fe200078e020f */
[C---:B------:R-:W-:Y:S01]  /*0dd0*/  LOP3.LUT R19, R5.reuse, 0xfffffffe, RZ, 0xc0, !PT ;  /* 0xfffffffe05137812 */ /* 0x040fe200078ec0ff */
[----:B------:R-:W-:Y:S01]  /*0de0*/  IMAD.SHL.U32 R5, R5, 0x4, RZ ;  /* 0x0000000405057824 */ /* 0x000fe200078e00ff */
[----:B------:R-:W-:Y:S01]  /*0df0*/  SEL R92, R92, RZ, !P0 ;  /* 0x000000ff5c5c7207 */ /* 0x000fe20004000000 */
[----:B------:R-:W-:Y:S01]  /*0e00*/  IMAD.MOV.U32 R84, RZ, RZ, R77 ;  /* 0x000000ffff547224 */ /* 0x000fe200078e004d */
[----:B------:R-:W-:Y:S01]  /*0e10*/  SEL R91, R91, RZ, !P0 ;  /* 0x000000ff5b5b7207 */ /* 0x000fe20004000000 */
[----:B------:R-:W-:Y:S01]  /*0e20*/  IMAD.IADD R19, R4, 0x1, -R19 ;  /* 0x0000000104137824 */ /* 0x000fe200078e0a13 */
[----:B------:R-:W-:Y:S01]  /*0e30*/  SHF.R.S32.HI R28, RZ, 0x1f, R15 ;  /* 0x0000001fff1c7819 */ /* 0x000fe2000001140f */
[----:B------:R-:W-:Y:S01]  /*0e40*/  ULDC UR5, c[0x0][0x16c] ;  /* 0x00005b0000057ab9 */ /* 0x000fe20000000800 */
[----:B------:R-:W-:Y:S01]  /*0e50*/  IADD3 R0, R2, 0x10, RZ ;  /* 0x0000001002007810 */ /* 0x000fe20007ffe0ff */
[----:B------:R-:W-:Y:S01]  /*0e60*/  ULDC UR4, c[0x0][0x1a4] ;  /* 0x0000690000047ab9 */ /* 0x000fe20000000800 */
[----:B------:R-:W-:Y:S01]  /*0e70*/  LOP3.LUT R4, R92, R91, RZ, 0xc0, !PT ;  /* 0x0000005b5c047212 */ /* 0x000fe200078ec0ff */
[----:B------:R-:W-:Y:S01]  /*0e80*/  ULOP3.LUT UR4, UR5, UR4, URZ, 0x3c, !UPT ;  /* 0x0000000405047292 */ /* 0x000fe2000f8e3c3f */
[----:B------:R-:W-:Y:S01]  /*0e90*/  SEL R90, R90, RZ, !P0 ;  /* 0x000000ff5a5a7207 */ /* 0x000fe20004000000 */
[----:B-1----:R-:W1:Y:S01]  /*0ea0*/  MUFU.RCP R12, R9 ;  /* 0x00000009000c7308 */ /* 0x002e620000001000 */
[----:B------:R-:W-:Y:S01]  /*0eb0*/  SEL R89, R89, RZ, !P0 ;  /* 0x000000ff59597207 */ /* 0x000fe20004000000 */
[----:B------:R-:W-:Y:S01]  /*0ec0*/  IMAD.SHL.U32 R4, R4, 0x10, RZ ;  /* 0x0000001004047824 */ /* 0x000fe200078e00ff */
[----:B------:R-:W-:Y:S01]  /*0ed0*/  LEA.HI R28, R28, R15, RZ, 0x2 ;  /* 0x0000000f1c1c7211 */ /* 0x000fe200078f10ff */
[----:B------:R-:W-:Y:S01]  /*0ee0*/  IMAD.MOV.U32 R87, RZ, RZ, RZ ;  /* 0x000000ffff577224 */ /* 0x000fe200078e00ff */
[----:B------:R-:W-:Y:S01]  /*0ef0*/  ISETP.GE.AND P5, PT, R0, c[0x0][0x178], PT ;  /* 0x00005e0000007a0c */ /* 0x000fe20003fa6270 */
[----:B------:R-:W-:Y:S01]  /*0f00*/  ULDC.64 UR16, c[0x0][0x118] ;  /* 0x0000460000107ab9 */ /* 0x000fe20000000a00 */
[----:B------:R-:W-:Y:S01]  /*0f10*/  SHF.R.S32.HI R0, RZ, 0x1f, R77 ;  /* 0x0000001fff007819 */ /* 0x000fe2000001144d */
[----:B------:R-:W-:Y:S01]  /*0f20*/  IMAD.MOV.U32 R85, RZ, RZ, 0x1 ;  /* 0x00000001ff557424 */ /* 0x000fe200078e00ff */
[----:B------:R-:W-:-:S02]  /*0f30*/  LOP3.LUT R20, R28, 0x7ffffffc, RZ, 0xc0, !PT ;  /* 0x7ffffffc1c147812 */ /* 0x000fc400078ec0ff */
[----:B------:R-:W-:Y:S02]  /*0f40*/  LEA.HI R0, R0, R77, RZ, 0x5 ;  /* 0x0000004d00007211 */ /* 0x000fe400078f28ff */
[----:B------:R-:W-:Y:S01]  /*0f50*/  LOP3.LUT P3, RZ, R4, 0x10, RZ, 0xc0, !PT ;  /* 0x0000001004ff7812 */ /* 0x000fe2000786c0ff */
[----:B------:R-:W-:Y:S01]  /*0f60*/  IMAD.IADD R20, R15, 0x1, -R20 ;  /* 0x000000010f147824 */ /* 0x000fe200078e0a14 */
[----:B------:R-:W-:Y:S02]  /*0f70*/  SHF.R.S32.HI R4, RZ, 0x5, R0 ;  /* 0x00000005ff047819 */ /* 0x000fe40000011400 */
[----:B-1----:R-:W-:Y:S01]  /*0f80*/  IADD3 R12, R12, 0xffffffe, RZ ;  /* 0x0ffffffe0c0c7810 */ /* 0x002fe20007ffe0ff */
[----:B------:R-:W-:Y:S01]  /*0f90*/  IMAD R20, R20, 0x2, R19 ;  /* 0x0000000214147824 */ /* 0x000fe200078e0213 */
[----:B------:R-:W-:Y:S02]  /*0fa0*/  IABS R9, c[0x0][0x16c] ;  /* 0x00005b0000097a13 */ /* 0x000fe40000000000 */
[----:B------:R-:W1:Y:S01]  /*0fb0*/  F2I.FTZ.U32.TRUNC.NTZ R13, R12 ;  /* 0x0000000c000d7305 */ /* 0x000e62000021f000 */
[----:B------:R-:W-:-:S02]  /*0fc0*/  LOP3.LUT R78, R0, 0xffffffe0, RZ, 0xc0, !PT ;  /* 0xffffffe0004e7812 */ /* 0x000fc400078ec0ff */
[----:B------:R-:W-:Y:S02]  /*0fd0*/  IADD3 R15, R15, 0x10, RZ ;  /* 0x000000100f0f7810 */ /* 0x000fe40007ffe0ff */
[C---:B------:R-:W-:Y:S01]  /*0fe0*/  ISETP.GE.AND P6, PT, R2.reuse, c[0x0][0x178], PT ;  /* 0x00005e0002007a0c */ /* 0x040fe20003fc6270 */
[----:B------:R-:W-:Y:S01]  /*0ff0*/  IMAD.SHL.U32 R2, R2, 0x20, RZ ;  /* 0x0000002002027824 */ /* 0x000fe200078e00ff */
[----:B------:R-:W-:Y:S01]  /*1000*/  ISETP.NE.AND P2, PT, R68, c[0x0][0x180], PT ;  /* 0x0000600044007a0c */ /* 0x000fe20003f45270 */
[----:B------:R-:W-:Y:S01]  /*1010*/  IMAD.IADD R78, R77, 0x1, -R78 ;  /* 0x000000014d4e7824 */ /* 0x000fe200078e0a4e */
[----:B------:R-:W-:Y:S02]  /*1020*/  SEL R26, RZ, 0x1, P6 ;  /* 0x00000001ff1a7807 */ /* 0x000fe40003000000 */
[----:B------:R-:W-:Y:S02]  /*1030*/  SEL R99, RZ, 0xffffffff, P5 ;  /* 0xffffffffff637807 */ /* 0x000fe40002800000 */
[----:B------:R-:W-:-:S02]  /*1040*/  SHF.R.S32.HI R0, RZ, 0x1f, R78 ;  /* 0x0000001fff007819 */ /* 0x000fc4000001144e */
[----:B------:R-:W-:Y:S01]  /*1050*/  LOP3.LUT R5, R5, 0xfffffff8, RZ, 0xc0, !PT ;  /* 0xfffffff805057812 */ /* 0x000fe200078ec0ff */
[--C-:B-1----:R-:W-:Y:S02]  /*1060*/  IMAD.MOV R80, RZ, RZ, -R13.reuse ;  /* 0x000000ffff507224 */ /* 0x102fe400078e0a0d */
[----:B------:R-:W-:Y:S02]  /*1070*/  IMAD.MOV.U32 R12, RZ, RZ, RZ ;  /* 0x000000ffff0c7224 */ /* 0x000fe400078e00ff */
[----:B------:R-:W-:Y:S01]  /*1080*/  IMAD R80, R80, R3, RZ ;  /* 0x0000000350507224 */ /* 0x000fe200078e02ff */
[----:B------:R-:W-:Y:S01]  /*1090*/  @!P2 ISETP.LT.AND P5, PT, R68, c[0x0][0x17c], PT ;  /* 0x00005f004400aa0c */ /* 0x000fe20003fa1270 */
[----:B------:R-:W-:Y:S02]  /*10a0*/  IMAD.SHL.U32 R99, R99, 0x2, RZ ;  /* 0x0000000263637824 */ /* 0x000fe400078e00ff */
[----:B------:R-:W-:Y:S01]  /*10b0*/  IMAD.HI.U32 R80, R13, R80, R12 ;  /* 0x000000500d507227 */ /* 0x000fe200078e000c */
[----:B------:R-:W-:-:S02]  /*10c0*/  LOP3.LUT R13, R90, R89, RZ, 0xc0, !PT ;  /* 0x000000595a0d7212 */ /* 0x000fc400078ec0ff */
[----:B------:R-:W-:Y:S01]  /*10d0*/  SHF.R.S32.HI R12, RZ, 0x1f, R15 ;  /* 0x0000001fff0c7819 */ /* 0x000fe2000001140f */
[----:B------:R-:W-:Y:S01]  /*10e0*/  @!P2 IMAD.MOV.U32 R85, RZ, RZ, RZ ;  /* 0x000000ffff55a224 */ /* 0x000fe200078e00ff */
[----:B------:R-:W-:Y:S01]  /*10f0*/  @!P2 SEL R14, R68, 0x2, P5 ;  /* 0x00000002440ea807 */ /* 0x000fe20002800000 */
[----:B------:R-:W-:Y:S01]  /*1100*/  IMAD.SHL.U32 R13, R13, 0x10, RZ ;  /* 0x000000100d0d7824 */ /* 0x000fe200078e00ff */
[----:B------:R-:W-:Y:S01]  /*1110*/  LEA.HI R12, R12, R15, RZ, 0x2 ;  /* 0x0000000f0c0c7211 */ /* 0x000fe200078f10ff */
[----:B------:R-:W-:Y:S01]  /*1120*/  IMAD.HI.U32 R80, R80, R9, RZ ;  /* 0x0000000950507227 */ /* 0x000fe200078e00ff */
[----:B------:R-:W-:Y:S02]  /*1130*/  @!P2 SEL R87, RZ, 0x1, !P5 ;  /* 0x00000001ff57a807 */ /* 0x000fe40006800000 */
[----:B------:R-:W-:Y:S01]  /*1140*/  LOP3.LUT P4, RZ, R13, 0x10, RZ, 0xc0, !PT ;  /* 0x000000100dff7812 */ /* 0x000fe2000788c0ff */
[----:B------:R-:W-:Y:S01]  /*1150*/  IMAD.MOV R24, RZ, RZ, -R80 ;  /* 0x000000ffff187224 */ /* 0x000fe200078e0a50 */
[----:B------:R-:W-:Y:S01]  /*1160*/  LOP3.LUT R16, R12, 0x7ffffffc, RZ, 0xc0, !PT ;  /* 0x7ffffffc0c107812 */ /* 0x000fe200078ec0ff */
[----:B------:R-:W-:Y:S01]  /*1170*/  IMAD R13, R4, c[0x0][0x278], RZ ;  /* 0x00009e00040d7a24 */ /* 0x000fe200078e02ff */
[----:B------:R-:W-:Y:S01]  /*1180*/  LOP3.LUT R99, R99, 0x2, R26, 0xe2, !PT ;  /* 0x0000000263637812 */ /* 0x000fe200078ee21a */
[----:B------:R-:W-:Y:S01]  /*1190*/  IMAD R24, R3, R24, R9 ;  /* 0x0000001803187224 */ /* 0x000fe200078e0209 */
[----:B------:R-:W-:Y:S01]  /*11a0*/  SHF.R.S32.HI R9, RZ, 0x1f, R2 ;  /* 0x0000001fff097819 */ /* 0x000fe20000011402 */
[----:B------:R-:W-:Y:S01]  /*11b0*/  IMAD.IADD R16, R15, 0x1, -R16 ;  /* 0x000000010f107824 */ /* 0x000fe200078e0a10 */
[----:B------:R-:W-:-:S02]  /*11c0*/  IADD3 R22, P1, P0, R13, R2, R78 ;  /* 0x000000020d167210 */ /* 0x000fc4000783e04e */
[----:B------:R-:W-:Y:S02]  /*11d0*/  SHF.R.S32.HI R2, RZ, 0x1f, R13 ;  /* 0x0000001fff027819 */ /* 0x000fe4000001140d */
[----:B------:R-:W-:Y:S02]  /*11e0*/  SHF.R.S32.HI R15, RZ, 0x2, R28 ;  /* 0x00000002ff0f7819 */ /* 0x000fe4000001141c */
[----:B------:R-:W-:Y:S02]  /*11f0*/  IADD3.X R2, R2, R9, R0, P1, P0 ;  /* 0x0000000902027210 */ /* 0x000fe40000fe0400 */
[----:B------:R-:W-:Y:S02]  /*1200*/  ISETP.GT.U32.AND P0, PT, R3, R24, PT ;  /* 0x000000180300720c */ /* 0x000fe40003f04070 */
[----:B------:R-:W-:Y:S02]  /*1210*/  SHF.R.S32.HI R28, RZ, 0x1f, R28 ;  /* 0x0000001fff1c7819 */ /* 0x000fe4000001141c */
[----:B------:R-:W-:-:S02]  /*1220*/  SHF.R.S32.HI R13, RZ, 0x1f, R20 ;  /* 0x0000001fff0d7819 */ /* 0x000fc40000011414 */
[----:B------:R-:W-:Y:S02]  /*1230*/  LEA.HI R28, R28, R15, RZ, 0x2 ;  /* 0x0000000f1c1c7211 */ /* 0x000fe400078f10ff */
[----:B------:R-:W-:Y:S02]  /*1240*/  LEA.HI R13, R13, R20, RZ, 0x2 ;  /* 0x000000140d0d7211 */ /* 0x000fe400078f10ff */
[----:B------:R-:W-:Y:S02]  /*1250*/  LOP3.LUT R28, R28, 0xffffffc, RZ, 0xc0, !PT ;  /* 0x0ffffffc1c1c7812 */ /* 0x000fe400078ec0ff */
[----:B------:R-:W-:Y:S01]  /*1260*/  LOP3.LUT R13, R13, 0xfffffffc, RZ, 0xc0, !PT ;  /* 0xfffffffc0d0d7812 */ /* 0x000fe200078ec0ff */
[----:B------:R-:W-:Y:S01]  /*1270*/  @!P0 IMAD.IADD R24, R24, 0x1, -R3 ;  /* 0x0000000118188824 */ /* 0x000fe200078e0a03 */
[----:B------:R-:W-:Y:S01]  /*1280*/  ISETP.NE.AND P1, PT, R14, 0x2, PT ;  /* 0x000000020e00780c */ /* 0x000fe20003f25270 */
[----:B------:R-:W-:Y:S01]  /*1290*/  IMAD.IADD R9, R15, 0x1, -R28 ;  /* 0x000000010f097824 */ /* 0x000fe200078e0a1c */
[----:B------:R-:W-:Y:S01]  /*12a0*/  @!P0 IADD3 R80, R80, 0x1, RZ ;  /* 0x0000000150508810 */ /* 0x000fe20007ffe0ff */
[----:B------:R-:W-:Y:S01]  /*12b0*/  IMAD.IADD R20, R20, 0x1, -R13 ;  /* 0x0000000114147824 */ /* 0x000fe200078e0a0d */
[----:B------:R-:W-:Y:S01]  /*12c0*/  ISETP.GE.U32.AND P6, PT, R24, R3, PT ;  /* 0x000000031800720c */ /* 0x000fe20003fc6070 */
[----:B------:R-:W-:Y:S01]  /*12d0*/  IMAD R3, R16, 0x2, R19 ;  /* 0x0000000210037824 */ /* 0x000fe200078e0213 */
[----:B------:R-:W-:-:S02]  /*12e0*/  SHF.R.S32.HI R16, RZ, 0x1f, R12 ;  /* 0x0000001fff107819 */ /* 0x000fc4000001140c */
[----:B------:R-:W-:Y:S02]  /*12f0*/  LOP3.LUT R20, R20, R9, RZ, 0x3c, !PT ;  /* 0x0000000914147212 */ /* 0x000fe400078e3cff */
[----:B------:R-:W-:Y:S02]  /*1300*/  SHF.R.S32.HI R9, RZ, 0x2, R12 ;  /* 0x00000002ff097819 */ /* 0x000fe4000001140c */
[----:B------:R-:W-:Y:S02]  /*1310*/  SHF.R.S32.HI R12, RZ, 0x1f, R3 ;  /* 0x0000001fff0c7819 */ /* 0x000fe40000011403 */
[----:B------:R-:W-:Y:S02]  /*1320*/  LEA.HI R16, R16, R9, RZ, 0x2 ;  /* 0x0000000910107211 */ /* 0x000fe400078f10ff */
[----:B------:R-:W-:Y:S02]  /*1330*/  LEA.HI R12, R12, R3, RZ, 0x2 ;  /* 0x000000030c0c7211 */ /* 0x000fe400078f10ff */
[----:B------:R-:W-:-:S02]  /*1340*/  LOP3.LUT R16, R16, 0xffffffc, RZ, 0xc0, !PT ;  /* 0x0ffffffc10107812 */ /* 0x000fc400078ec0ff */
[----:B------:R-:W-:Y:S02]  /*1350*/  LOP3.LUT R12, R12, 0xfffffffc, RZ, 0xc0, !PT ;  /* 0xfffffffc0c0c7812 */ /* 0x000fe400078ec0ff */
[----:B------:R-:W-:Y:S01]  /*1360*/  @!P1 IADD3 R84, R77, c[0x0][0x248], RZ ;  /* 0x000092004d549a10 */ /* 0x000fe20007ffe0ff */
[----:B------:R-:W-:Y:S01]  /*1370*/  IMAD.IADD R16, R9, 0x1, -R16 ;  /* 0x0000000109107824 */ /* 0x000fe200078e0a10 */
[--C-:B------:R-:W-:Y:S01]  /*1380*/  IADD3 R20, R20, R13, R5.reuse ;  /* 0x0000000d14147210 */ /* 0x100fe20007ffe005 */
[----:B------:R-:W-:Y:S01]  /*1390*/  IMAD.IADD R3, R3, 0x1, -R12 ;  /* 0x0000000103037824 */ /* 0x000fe200078e0a0c */
[----:B------:R-:W-:Y:S01]  /*13a0*/  ISETP.GE.U32.AND P1, PT, R84, c[0x0][0x16c], PT ;  /* 0x00005b0054007a0c */ /* 0x000fe20003f26070 */
[----:B------:R-:W-:Y:S01]  /*13b0*/  IMAD.MOV.U32 R13, RZ, RZ, 0x8 ;  /* 0x00000008ff0d7424 */ /* 0x000fe200078e00ff */
[----:B------:R-:W-:Y:S01]  /*13c0*/  @P6 IADD3 R80, R80, 0x1, RZ ;  /* 0x0000000150506810 */ /* 0x000fe20007ffe0ff */
[----:B------:R-:W-:Y:S01]  /*13d0*/  IMAD R20, R15, 0x30, R20 ;  /* 0x000000300f147824 */ /* 0x000fe200078e0214 */
[----:B------:R-:W-:Y:S01]  /*13e0*/  LOP3.LUT R3, R3, R16, RZ, 0x3c, !PT ;  /* 0x0000001003037212 */ /* 0x000fe200078e3cff */
[----:B------:R-:W-:Y:S01]  /*13f0*/  IMAD R14, R14, R13, c[0x2][0x0] ;  /* 0x008000000e0e7624 */ /* 0x000fe200078e020d */
[----:B------:R-:W-:Y:S01]  /*1400*/  ISETP.LE.AND P6, PT, RZ, UR4, PT ;  /* 0x00000004ff007c0c */ /* 0x000fe2000bfc3270 */
[----:B------:R-:W-:Y:S01]  /*1410*/  IMAD.SHL.U32 R88, R20, 0x10, RZ ;  /* 0x0000001014587824 */ /* 0x000fe200078e00ff */
[----:B------:R-:W-:-:S02]  /*1420*/  IADD3 R16, R3, R12, R5 ;  /* 0x0000000c03107210 */ /* 0x000fc40007ffe005 */
[----:B------:R-:W-:Y:S01]  /*1430*/  ISETP.NE.AND P0, PT, RZ, c[0x0][0x1a4], PT ;  /* 0x00006900ff007a0c */ /* 0x000fe20003f05270 */
[----:B------:R-:W1:Y:S01]  /*1440*/  LDC.64 R14, c[0x0][R14+0x160] ;  /* 0x000058000e0e7b82 */ /* 0x000e620000000a00 */
[----:B------:R-:W-:Y:S01]  /*1450*/  @!PT LDS RZ, [RZ] ;  /* 0x00000000fffff984 */ /* 0x000fe20000000800 */
[----:B------:R-:W-:Y:S01]  /*1460*/  @!PT LDS RZ, [RZ] ;  /* 0x00000000fffff984 */ /* 0x000fe20000000800 */
[----:B------:R-:W-:Y:S01]  /*1470*/  @!PT LDS RZ, [RZ] ;  /* 0x00000000fffff984 */ /* 0x000fe20000000800 */
[----:B------:R1:W-:Y:S01]  /*1480*/  LDGSTS.E.LTC128B.128 [R88], [R10.64], P4 ;  /* 0x000000000a587fae */ /* 0x0003e2000a121d50 */
[----:B------:R-:W-:Y:S01]  /*1490*/  IMAD R16, R9, 0x30, R16 ;  /* 0x0000003009107824 */ /* 0x000fe200078e0210 */
[----:B------:R-:W-:Y:S01]  /*14a0*/  @P1 CS2R R90, SRZ ;  /* 0x00000000005a1805 */ /* 0x000fe2000001ff00 */
[----:B------:R-:W-:Y:S01]  /*14b0*/  @P1 IMAD.MOV.U32 R89, RZ, RZ, RZ ;  /* 0x000000ffff591224 */ /* 0x000fe200078e00ff */
[----:B------:R-:W-:Y:S01]  /*14c0*/  SHF.L.U32 R12, R68, R87, RZ ;  /* 0x00000057440c7219 */ /* 0x000fe200000006ff */
[----:B------:R-:W-:Y:S02]  /*14d0*/  IMAD.SHL.U32 R86, R16, 0x10, RZ ;  /* 0x0000001010567824 */ /* 0x000fe400078e00ff */
[----:B------:R-:W-:Y:S01]  /*14e0*/  @!P6 IMAD.MOV R80, RZ, RZ, -R80 ;  /* 0x000000ffff50e224 */ /* 0x000fe200078e0a50 */
[----:B------:R-:W-:Y:S01]  /*14f0*/  LOP3.LUT P5, RZ, R12, R89, RZ, 0xc0, !PT ;  /* 0x000000590cff7212 */ /* 0x000fe200078ac0ff */
[----:B------:R-:W-:Y:S01]  /*1500*/  IMAD.MOV.U32 R9, RZ, RZ, c[0x0][0x29c] ;  /* 0x0000a700ff097624 */ /* 0x000fe200078e00ff */
[----:B------:R2:W-:Y:S01]  /*1510*/  LDGSTS.E.LTC128B.128 [R86], [R6.64], P3 ;  /* 0x0000000006567fae */ /* 0x0005e20009921d50 */
[----:B------:R-:W-:Y:S01]  /*1520*/  IADD3 R22, P3, R22, c[0x0][0x2a0], RZ ;  /* 0x0000a80016167a10 */ /* 0x000fe20007f7e0ff */
[----:B------:R-:W-:Y:S01]  /*1530*/  @P1 IMAD.MOV.U32 R92, RZ, RZ, RZ ;  /* 0x000000ffff5c1224 */ /* 0x000fe200078e00ff */
[----:B------:R-:W-:-:S02]  /*1540*/  @!P0 LOP3.LUT R80, RZ, c[0x0][0x1a4], RZ, 0x33, !PT ;  /* 0x00006900ff508a12 */ /* 0x000fc400078e33ff */
[----:B------:R-:W-:Y:S02]  /*1550*/  IADD3.X R23, R2, c[0x0][0x2a4], RZ, P3, !PT ;  /* 0x0000a90002177a10 */ /* 0x000fe40001ffe4ff */
[----:B------:R-:W-:Y:S01]  /*1560*/  LOP3.LUT P0, RZ, R12, R91, RZ, 0xc0, !PT ;  /* 0x0000005b0cff7212 */ /* 0x000fe2000780c0ff */
[----:B------:R-:W-:Y:S01]  /*1570*/  IMAD.MOV.U32 R12, RZ, RZ, c[0x0][0x298] ;  /* 0x0000a600ff0c7624 */ /* 0x000fe200078e00ff */
[----:B------:R-:W-:Y:S02]  /*1580*/  ISETP.NE.AND P3, PT, R68, c[0x0][0x27c], PT ;  /* 0x00009f0044007a0c */ /* 0x000fe40003f65270 */
[----:B------:R-:W-:Y:S02]  /*1590*/  ISETP.GE.U32.AND P6, PT, R77, R80, PT ;  /* 0x000000504d00720c */ /* 0x000fe40003fc6070 */
[----:B------:R-:W-:Y:S02]  /*15a0*/  SEL R2, RZ, c[0x0][0x280], P3 ;  /* 0x0000a000ff027a07 */ /* 0x000fe40001800000 */
[----:B------:R-:W-:-:S02]  /*15b0*/  SEL R20, R12, c[0x0][0x290], !P3 ;  /* 0x0000a4000c147a07 */ /* 0x000fc40005800000 */
[----:B------:R-:W-:Y:S01]  /*15c0*/  IADD3 R16, P2, R22, c[0x0][0x288], RZ ;  /* 0x0000a20016107a10 */ /* 0x000fe20007f5e0ff */
[----:B------:R-:W-:Y:S01]  /*15d0*/  IMAD.IADD R101, R77, 0x1, R2 ;  /* 0x000000014d657824 */ /* 0x000fe200078e0202 */
[----:B------:R-:W-:Y:S02]  /*15e0*/  SEL R99, R99, RZ, !P6 ;  /* 0x000000ff63637207 */ /* 0x000fe40007000000 */
[----:B------:R-:W-:Y:S02]  /*15f0*/  IADD3.X R17, R23, c[0x0][0x28c], RZ, P2, !PT ;  /* 0x0000a30017117a10 */ /* 0x000fe400017fe4ff */
[----:B------:R-:W-:Y:S01]  /*1600*/  IADD3 R20, P1, R20, R16, RZ ;  /* 0x0000001014147210 */ /* 0x000fe20007f3e0ff */
[----:B------:R-:W-:Y:S01]  /*1610*/  IMAD.SHL.U32 R3, R99, 0x10, RZ ;  /* 0x0000001063037824 */ /* 0x000fe200078e00ff */
[----:B------:R-:W-:-:S04]  /*1620*/  SEL R2, R9, c[0x0][0x294], !P3 ;  /* 0x0000a50009027a07 */ /* 0x000fc80005800000 */
[----:B------:R-:W-:Y:S01]  /*1630*/  LOP3.LUT P4, RZ, R3, 0x10, RZ, 0xc0, !PT ;  /* 0x0000001003ff7812 */ /* 0x000fe2000788c0ff */
[----:B------:R-:W-:Y:S01]  /*1640*/  IMAD.X R21, R2, 0x1, R17, P1 ;  /* 0x0000000102157824 */ /* 0x000fe200008e0611 */
[----:B------:R-:W-:Y:S01]  /*1650*/  ISETP.NE.U32.AND P1, PT, RZ, c[0x0][0x348], PT ;  /* 0x0000d200ff007a0c */ /* 0x000fe20003f25070 */
[----:B------:R-:W-:-:S03]  /*1660*/  IMAD.SHL.U32 R3, R99, 0x8, RZ ;  /* 0x0000000863037824 */ /* 0x000fc600078e00ff */
[----:B------:R-:W-:Y:S02]  /*1670*/  ISETP.NE.AND.EX P1, PT, RZ, c[0x0][0x34c], PT, P1 ;  /* 0x0000d300ff007a0c */ /* 0x000fe40003f25310 */
[----:B------:R-:W-:Y:S02]  /*1680*/  LOP3.LUT P6, RZ, R3, 0x10, RZ, 0xc0, !PT ;  /* 0x0000001003ff7812 */ /* 0x000fe400078cc0ff */
[----:B------:R-:W-:-:S03]  /*1690*/  SHF.L.U32 R3, R68, R85, RZ ;  /* 0x0000005544037219 */ /* 0x000fc600000006ff */
[----:B------:R3:W-:Y:S01]  /*16a0*/  LDGSTS.E.BYPASS.LTC128B.128 [R88+0x3000], [R22.64], P4 ;  /* 0x0300000016587fae */ /* 0x0007e2000a101d50 */
[C---:B------:R-:W-:Y:S02]  /*16b0*/  LOP3.LUT P4, RZ, R3.reuse, R90, RZ, 0xc0, !PT ;  /* 0x0000005a03ff7212 */ /* 0x040fe4000788c0ff */
[----:B------:R-:W-:Y:S02]  /*16c0*/  LOP3.LUT P2, RZ, R3, R92, RZ, 0xc0, !PT ;  /* 0x0000005c03ff7212 */ /* 0x000fe4000784c0ff */
[----:B------:R-:W-:Y:S02]  /*16d0*/  PLOP3.LUT P5, PT, P5, P4, PT, 0x2a, 0x0 ;  /* 0x000000000000781c */ /* 0x000fe40002fa8572 */
[C---:B-1----:R-:W-:Y:S01]  /*16e0*/  IADD3 R10, P4, R14.reuse, R10, RZ ;  /* 0x0000000a0e0a7210 */ /* 0x042fe20007f9e0ff */
[----:B------:R1:W-:Y:S01]  /*16f0*/  LDGSTS.E.BYPASS.LTC128B.128 [R86+0x3000], [R16.64], P6 ;  /* 0x0300000010567fae */ /* 0x0003e2000b101d50 */
[----:B------:R-:W-:Y:S02]  /*1700*/  ISETP.GE.U32.AND P6, PT, R101, R80, PT ;  /* 0x000000506500720c */ /* 0x000fe40003fc6070 */
[----:B------:R-:W-:Y:S01]  /*1710*/  PLOP3.LUT P0, PT, P0, P2, PT, 0x2a, 0x0 ;  /* 0x000000000000781c */ /* 0x000fe20000704572 */
[----:B------:R-:W-:Y:S01]  /*1720*/  IMAD.X R11, R15, 0x1, R11, P4 ;  /* 0x000000010f0b7824 */ /* 0x000fe200020e060b */
[----:B------:R-:W-:Y:S01]  /*1730*/  SEL R99, R99, RZ, !P6 ;  /* 0x000000ff63637207 */ /* 0x000fe20007000000 */
[----:B------:R-:W0:Y:S01]  /*1740*/  LDGDEPBAR ;  /* 0x00000000000079af */ /* 0x000e220000000000 */
[----:B--2---:R-:W-:-:S03]  /*1750*/  IADD3 R6, P4, R14, R6, RZ ;  /* 0x000000060e067210 */ /* 0x004fc60007f9e0ff */
[C---:B------:R-:W-:Y:S01]  /*1760*/  IMAD.SHL.U32 R3, R99.reuse, 0x10, RZ ;  /* 0x0000001063037824 */ /* 0x040fe200078e00ff */
[----:B------:R2:W-:Y:S01]  /*1770*/  LDGSTS.E.LTC128B.128 [R88+0x100], [R10.64], !P5 ;  /* 0x001000000a587fae */ /* 0x0005e2000e921d50 */
[----:B------:R-:W-:Y:S01]  /*1780*/  IMAD.SHL.U32 R2, R99, 0x8, RZ ;  /* 0x0000000863027824 */ /* 0x000fe200078e00ff */
[----:B------:R-:W-:Y:S01]  /*1790*/  IADD3 R26, P5, R20, c[0x0][0x288], RZ ;  /* 0x0000a200141a7a10 */ /* 0x000fe20007fbe0ff */
[----:B------:R-:W-:Y:S01]  /*17a0*/  IMAD.X R7, R15, 0x1, R7, P4 ;  /* 0x000000010f077824 */ /* 0x000fe200020e0607 */
[----:B------:R-:W-:Y:S02]  /*17b0*/  LOP3.LUT P2, RZ, R3, 0x10, RZ, 0xc0, !PT ;  /* 0x0000001003ff7812 */ /* 0x000fe4000784c0ff */
[----:B------:R-:W-:Y:S01]  /*17c0*/  LOP3.LUT P4, RZ, R2, 0x10, RZ, 0xc0, !PT ;  /* 0x0000001002ff7812 */ /* 0x000fe2000788c0ff */
[----:B---3--:R-:W-:Y:S02]  /*17d0*/  @P1 IMAD.MOV.U32 R22, RZ, RZ, c[0x0][0x348] ;  /* 0x0000d200ff161624 */ /* 0x008fe400078e00ff */
[----:B------:R-:W-:Y:S01]  /*17e0*/  @P1 IMAD.MOV.U32 R23, RZ, RZ, c[0x0][0x34c] ;  /* 0x0000d300ff171624 */ /* 0x000fe200078e00ff */
[----:B------:R-:W-:Y:S01]  /*17f0*/  SHF.R.U32.HI R24, RZ, 0x3, R157 ;  /* 0x00000003ff187819 */ /* 0x000fe2000001169d */
[----:B------:R-:W-:Y:S01]  /*1800*/  IMAD R29, R8, 0x80, R29 ;  /* 0x00000080081d7824 */ /* 0x000fe200078e021d */
[----:B------:R3:W-:Y:S01]  /*1810*/  LDGSTS.E.LTC128B.128 [R86+0x100], [R6.64], !P0 ;  /* 0x0010000006567fae */ /* 0x0007e2000c121d50 */
[----:B------:R-:W-:-:S02]  /*1820*/  IADD3.X R27, R21, c[0x0][0x28c], RZ, P5, !PT ;  /* 0x0000a300151b7a10 */ /* 0x000fc40002ffe4ff */
[----:B------:R-:W-:Y:S02]  /*1830*/  LOP3.LUT R24, R24, 0x2, RZ, 0xc0, !PT ;  /* 0x0000000218187812 */ /* 0x000fe400078ec0ff */
[----:B------:R4:W-:Y:S01]  /*1840*/  LDGSTS.E.BYPASS.LTC128B.128 [R88+0x3100], [R20.64], P2 ;  /* 0x0310000014587fae */ /* 0x0009e20009101d50 */
[----:B------:R-:W-:-:S03]  /*1850*/  IMAD R15, R18, 0x100, R29 ;  /* 0x00000100120f7824 */ /* 0x000fc600078e021d */
[----:B------:R2:W-:Y:S04]  /*1860*/  LDGSTS.E.BYPASS.LTC128B.128 [R86+0x3100], [R26.64], P4 ;  /* 0x031000001a567fae */ /* 0x0005e8000a101d50 */
[----:B------:R-:W0:Y:S04]  /*1870*/  LDGDEPBAR ;  /* 0x00000000000079af */ /* 0x000e280000000000 */
[----:B------:R2:W5:Y:S01]  /*1880*/  @P1 LDG.E R75, [R22.64] ;  /* 0x00000010164b1981 */ /* 0x000562000c1e1900 */
[--C-:B------:R-:W-:Y:S01]  /*1890*/  SHF.R.U32.HI R2, RZ, 0x5, R157.reuse ;  /* 0x00000005ff027819 */ /* 0x100fe2000001169d */
[C---:B------:R-:W-:Y:S01]  /*18a0*/  IMAD.SHL.U32 R14, R157.reuse, 0x2, RZ ;  /* 0x000000029d0e7824 */ /* 0x040fe200078e00ff */
[C---:B------:R-:W-:Y:S01]  /*18b0*/  LOP3.LUT R3, R157.reuse, 0x8, RZ, 0xc0, !PT ;  /* 0x000000089d037812 */ /* 0x040fe200078ec0ff */
[----:B-1----:R-:W-:Y:S01]  /*18c0*/  IMAD.SHL.U32 R17, R157, 0x2, RZ ;  /* 0x000000029d117824 */ /* 0x002fe200078e00ff */
[----:B------:R-:W-:Y:S01]  /*18d0*/  SHF.R.U32.HI R16, RZ, 0x4, R157 ;  /* 0x00000004ff107819 */ /* 0x000fe2000001169d */
[----:B------:R-:W-:Y:S01]  /*18e0*/  ULDC UR7, c[0x0][0x1b4] ;  /* 0x00006d0000077ab9 */ /* 0x000fe20000000800 */
[----:B------:R-:W1:Y:S01]  /*18f0*/  SHFL.IDX PT, R2, R2, RZ, 0x1f ;  /* 0x00001fff02027589 */ /* 0x000e6200000e0000 */
[----:B------:R-:W-:Y:S01]  /*1900*/  LOP3.LUT R8, R14, 0x2, RZ, 0xc0, !PT ;  /* 0x000000020e087812 */ /* 0x000fe200078ec0ff */
[----:B------:R-:W-:Y:S01]  /*1910*/  ULDC UR6, c[0x0][0x1ec] ;  /* 0x00007b0000067ab9 */ /* 0x000fe20000000800 */
[----:B------:R-:W-:Y:S01]  /*1920*/  LOP3.LUT R16, R16, 0x1, RZ, 0xc0, !PT ;  /* 0x0000000110107812 */ /* 0x000fe200078ec0ff */
[----:B------:R-:W-:Y:S01]  /*1930*/  ULOP3.LUT UR6, UR7, UR6, URZ, 0x3c, !UPT ;  /* 0x0000000607067292 */ /* 0x000fe2000f8e3c3f */
[----:B------:R-:W-:Y:S01]  /*1940*/  LEA.HI R3, R3, R8, RZ, 0x1d ;  /* 0x0000000803037211 */ /* 0x000fe200078fe8ff */
[----:B------:R-:W-:Y:S01]  /*1950*/  IMAD.SHL.U32 R71, R157, 0x4, RZ ;  /* 0x000000049d477824 */ /* 0x000fe200078e00ff */
[----:B------:R-:W-:Y:S01]  /*1960*/  IADD3 R8, R15, 0x10, RZ ;  /* 0x000000100f087810 */ /* 0x000fe20007ffe0ff */
[----:B------:R-:W-:Y:S01]  /*1970*/  CS2R R32, SRZ ;  /* 0x0000000000207805 */ /* 0x000fe2000001ff00 */
[----:B----4-:R-:W-:Y:S01]  /*1980*/  LOP3.LUT R21, R157, 0x4, RZ, 0xc0, !PT ;  /* 0x000000049d157812 */ /* 0x010fe200078ec0ff */
[----:B------:R-:W-:Y:S01]  /*1990*/  CS2R R34, SRZ ;  /* 0x0000000000227805 */ /* 0x000fe2000001ff00 */
[----:B------:R-:W-:Y:S01]  /*19a0*/  ISETP.GE.AND P6, PT, R8, c[0x0][0x1c0], PT ;  /* 0x0000700008007a0c */ /* 0x000fe20003fc6270 */
[----:B------:R-:W-:Y:S01]  /*19b0*/  CS2R R30, SRZ ;  /* 0x00000000001e7805 */ /* 0x000fe2000001ff00 */
[----:B------:R-:W-:Y:S01]  /*19c0*/  LEA.HI R24, R21, R24, RZ, 0x1e ;  /* 0x0000001815187211 */ /* 0x000fe200078ff0ff */
[C---:B------:R-:W-:Y:S01]  /*19d0*/  IMAD.SHL.U32 R21, R15.reuse, 0x20, RZ ;  /* 0x000000200f157824 */ /* 0x040fe200078e00ff */
[----:B------:R-:W-:Y:S01]  /*19e0*/  IADD3 R8, R15, 0x30, RZ ;  /* 0x000000300f087810 */ /* 0x000fe20007ffe0ff */
[----:B------:R-:W-:-:S04]  /*19f0*/  DEPBAR.LE SB0, 0x1 ;  /* 0x000080400000791a */ /* 0x000fc80000000000 */
[----:B--2---:R-:W-:Y:S01]  /*1a00*/  IMAD R23, R4, c[0x0][0x2d8], RZ ;  /* 0x0000b60004177a24 */ /* 0x004fe200078e02ff */
[----:B------:R-:W-:Y:S02]  /*1a10*/  IADD3 R4, R15, 0x40, RZ ;  /* 0x000000400f047810 */ /* 0x000fe40007ffe0ff */
[----:B------:R-:W-:Y:S01]  /*1a20*/  ISETP.GE.AND P4, PT, R8, c[0x0][0x1c0], PT ;  /* 0x0000700008007a0c */ /* 0x000fe20003f86270 */
[----:B-1----:R1:W2:Y:S01]  /*1a30*/  R2UR UR12, R2 ;  /* 0x00000000020c73c2 */ /* 0x0022a200000e0000 */
[----:B------:R-:W-:Y:S02]  /*1a40*/  IADD3 R78, P2, P0, R23, R21, R78 ;  /* 0x00000015174e7210 */ /* 0x000fe4000785e04e */
[----:B------:R-:W-:Y:S02]  /*1a50*/  SHF.R.S32.HI R21, RZ, 0x1f, R21 ;  /* 0x0000001fff157819 */ /* 0x000fe40000011415 */
[----:B------:R-:W-:Y:S02]  /*1a60*/  SHF.R.S32.HI R18, RZ, 0x1f, R23 ;  /* 0x0000001fff127819 */ /* 0x000fe40000011417 */
[----:B------:R-:W-:-:S02]  /*1a70*/  LOP3.LUT R17, R17, 0x2, R16, 0xe2, !PT ;  /* 0x0000000211117812 */ /* 0x000fc400078ee210 */
[----:B------:R-:W-:Y:S02]  /*1a80*/  IADD3.X R0, R18, R21, R0, P2, P0 ;  /* 0x0000001512007210 */ /* 0x000fe400017e0400 */
[----:B------:R-:W-:Y:S02]  /*1a90*/  ISETP.GE.AND P2, PT, R4, c[0x0][0x1c0], PT ;  /* 0x0000700004007a0c */ /* 0x000fe40003f46270 */
[----:B------:R-:W-:Y:S02]  /*1aa0*/  IABS R4, c[0x0][0x1ec] ;  /* 0x00007b0000047a13 */ /* 0x000fe40000000000 */
[C---:B------:R-:W-:Y:S02]  /*1ab0*/  ISETP.GE.AND P0, PT, R15.reuse, c[0x0][0x1c0], PT ;  /* 0x000070000f007a0c */ /* 0x040fe40003f06270 */
[----:B------:R-:W4:Y:S01]  /*1ac0*/  I2F.RP R18, R4 ;  /* 0x0000000400127306 */ /* 0x000f220000209400 */
[C---:B------:R-:W-:Y:S02]  /*1ad0*/  IADD3 R8, R15.reuse, 0x50, RZ ;  /* 0x000000500f087810 */ /* 0x040fe40007ffe0ff */
[----:B------:R-:W-:-:S02]  /*1ae0*/  IADD3 R16, R15, 0x20, RZ ;  /* 0x000000200f107810 */ /* 0x000fc40007ffe0ff */
[----:B------:R-:W-:Y:S02]  /*1af0*/  SEL R23, RZ, 0x1, P0 ;  /* 0x00000001ff177807 */ /* 0x000fe40000000000 */
[----:B-1----:R-:W-:Y:S01]  /*1b00*/  SHF.R.U32.HI R2, RZ, 0x2, R157 ;  /* 0x00000002ff027819 */ /* 0x002fe2000001169d */
[----:B--2---:R-:W-:Y:S01]  /*1b10*/  USHF.R.S32.HI UR8, URZ, 0x1f, UR12 ;  /* 0x0000001f3f087899 */ /* 0x004fe2000801140c */
[----:B------:R-:W-:Y:S02]  /*1b20*/  ISETP.GE.AND P0, PT, R8, c[0x0][0x1c0], PT ;  /* 0x0000700008007a0c */ /* 0x000fe40003f06270 */
[----:B------:R-:W-:Y:S01]  /*1b30*/  LOP3.LUT R2, R2, 0x3, RZ, 0xc0, !PT ;  /* 0x0000000302027812 */ /* 0x000fe200078ec0ff */
[----:B------:R-:W-:Y:S01]  /*1b40*/  ULEA.HI UR8, UR8, UR12, URZ, 0x2 ;  /* 0x0000000c08087291 */ /* 0x000fe2000f8f103f */
[----:B------:R-:W-:Y:S02]  /*1b50*/  ISETP.GE.AND P5, PT, R16, c[0x0][0x1c0], PT ;  /* 0x0000700010007a0c */ /* 0x000fe40003fa6270 */
[----:B------:R-:W-:Y:S01]  /*1b60*/  LOP3.LUT R25, R14, 0x4, RZ, 0xc0, !PT ;  /* 0x000000040e197812 */ /* 0x000fe200078ec0ff */
[----:B----4-:R-:W1:Y:S01]  /*1b70*/  MUFU.RCP R18, R18 ;  /* 0x0000001200127308 */ /* 0x010e620000001000 */
[----:B------:R-:W-:Y:S01]  /*1b80*/  LOP3.LUT R8, R17, R2, RZ, 0x3c, !PT ;  /* 0x0000000211087212 */ /* 0x000fe200078e3cff */
[----:B------:R-:W-:Y:S01]  /*1b90*/  IMAD R2, R2, 0x30, RZ ;  /* 0x0000003002027824 */ /* 0x000fe200078e02ff */
[C---:B------:R-:W-:Y:S01]  /*1ba0*/  IADD3 R16, R15.reuse, 0x60, RZ ;  /* 0x000000600f107810 */ /* 0x040fe20007ffe0ff */
[----:B------:R-:W-:Y:S01]  /*1bb0*/  ULOP3.LUT UR11, UR8, 0xfffffffc, URZ, 0xc0, !UPT ;  /* 0xfffffffc080b7892 */ /* 0x000fe2000f8ec03f */
[----:B------:R-:W-:Y:S01]  /*1bc0*/  IADD3 R15, R15, 0x70, RZ ;  /* 0x000000700f0f7810 */ /* 0x000fe20007ffe0ff */
[----:B------:R-:W-:Y:S01]  /*1bd0*/  IMAD.IADD R25, R8, 0x1, R25 ;  /* 0x0000000108197824 */ /* 0x000fe200078e0219 */
[----:B------:R-:W-:Y:S01]  /*1be0*/  SEL R21, RZ, 0x4, P5 ;  /* 0x00000004ff157807 */ /* 0x000fe20002800000 */
[----:B------:R-:W-:Y:S01]  /*1bf0*/  UIADD3 UR11, UR12, -UR11, URZ ;  /* 0x8000000b0c0b7290 */ /* 0x000fe2000fffe03f */
[----:B------:R-:W-:Y:S01]  /*1c00*/  ISETP.GE.AND P5, PT, R15, c[0x0][0x1c0], PT ;  /* 0x000070000f007a0c */ /* 0x000fe20003fa6270 */
[----:B------:R-:W-:Y:S01]  /*1c10*/  USHF.R.S32.HI UR8, URZ, 0x2, UR8 ;  /* 0x000000023f087899 */ /* 0x000fe20008011408 */
[----:B------:R-:W-:Y:S01]  /*1c20*/  SHF.R.S32.HI R8, RZ, 0x1f, R29 ;  /* 0x0000001fff087819 */ /* 0x000fe2000001141d */
[----:B------:R-:W-:Y:S01]  /*1c30*/  ULEA.HI UR5, UR11, UR11, URZ, 0x1 ;  /* 0x0000000b0b057291 */ /* 0x000fe2000f8f083f */
[----:B------:R-:W-:Y:S01]  /*1c40*/  IADD3 R15, R29, 0x10, RZ ;  /* 0x000000101d0f7810 */ /* 0x000fe20007ffe0ff */
[----:B------:R-:W-:Y:S01]  /*1c50*/  USHF.L.U32 UR14, UR8, 0x4, URZ ;  /* 0x00000004080e7899 */ /* 0x000fe2000800063f */
[----:B------:R-:W-:Y:S01]  /*1c60*/  SEL R22, RZ, 0xffffffff, P6 ;  /* 0xffffffffff167807 */ /* 0x000fe20003000000 */
[----:B------:R-:W-:Y:S01]  /*1c70*/  ULOP3.LUT UR10, UR5, 0xfffffffe, URZ, 0xc0, !UPT ;  /* 0xfffffffe050a7892 */ /* 0x000fe2000f8ec03f */
[----:B------:R-:W-:Y:S01]  /*1c80*/  SEL R100, R68, 0x2, !P3 ;  /* 0x0000000244647807 */ /* 0x000fe20005800000 */
[----:B------:R-:W-:Y:S01]  /*1c90*/  USHF.R.S32.HI UR5, URZ, 0x1, UR5 ;  /* 0x000000013f057899 */ /* 0x000fe20008011405 */
[----:B------:R-:W-:Y:S01]  /*1ca0*/  LEA.HI R17, R8, R29, RZ, 0x2 ;  /* 0x0000001d08117211 */ /* 0x000fe200078f10ff */
[----:B------:R-:W-:Y:S01]  /*1cb0*/  IMAD.SHL.U32 R22, R22, 0x2, RZ ;  /* 0x0000000216167824 */ /* 0x000fe200078e00ff */
[----:B------:R-:W-:Y:S01]  /*1cc0*/  SHF.R.S32.HI R8, RZ, 0x1f, R15 ;  /* 0x0000001fff087819 */ /* 0x000fe2000001140f */
[----:B------:R-:W-:Y:S01]  /*1cd0*/  UIADD3 UR9, UR11, -UR10, URZ ;  /* 0x8000000a0b097290 */ /* 0x000fe2000fffe03f */
[----:B------:R-:W-:Y:S01]  /*1ce0*/  IADD3 R85, R85, 0x1, RZ ;  /* 0x0000000155557810 */ /* 0x000fe20007ffe0ff */
[----:B------:R-:W-:Y:S01]  /*1cf0*/  UIMAD UR5, UR5, 0x180, UR14 ;  /* 0x00000180050578a4 */ /* 0x000fe2000f8e020e */
[----:B------:R-:W-:Y:S01]  /*1d00*/  ISETP.NE.AND P3, PT, R100, c[0x0][0x27c], PT ;  /* 0x00009f0064007a0c */ /* 0x000fe20003f65270 */
[----:B------:R-:W-:Y:S01]  /*1d10*/  UIMAD UR4, UR9, 0x180, UR14 ;  /* 0x00000180090478a4 */ /* 0x000fe2000f8e020e */
[----:B------:R-:W-:Y:S01]  /*1d20*/  LOP3.LUT R3, R24, R3, RZ, 0x3c, !PT ;  /* 0x0000000318037212 */ /* 0x000fe200078e3cff */
[----:B------:R-:W-:Y:S01]  /*1d30*/  ULEA.HI UR12, UR12, UR12, URZ, 0x1 ;  /* 0x0000000c0c0c7291 */ /* 0x000fe2000f8f083f */
[----:B------:R-:W-:Y:S01]  /*1d40*/  ISETP.GE.AND P6, PT, R16, c[0x0][0x1c0], PT ;  /* 0x0000700010007a0c */ /* 0x000fe20003fc6270 */
[----:B------:R-:W-:Y:S01]  /*1d50*/  USHF.L.U32 UR9, UR9, 0x5, URZ ;  /* 0x0000000509097899 */ /* 0x000fe2000800063f */
[----:B------:R-:W-:Y:S01]  /*1d60*/  SEL R20, RZ, 0x8, P4 ;  /* 0x00000008ff147807 */ /* 0x000fe20002000000 */
[----:B------:R-:W-:Y:S01]  /*1d70*/  USHF.L.U32 UR12, UR12, 0x4, URZ ;  /* 0x000000040c0c7899 */ /* 0x000fe2000800063f */
[----:B------:R-:W-:Y:S01]  /*1d80*/  LEA.HI R8, R8, R15, RZ, 0x2 ;  /* 0x0000000f08087211 */ /* 0x000fe200078f10ff */
[----:B------:R-:W-:Y:S01]  /*1d90*/  IMAD.U32 R72, RZ, RZ, UR8 ;  /* 0x00000008ff487e24 */ /* 0x000fe2000f8e00ff */
[----:B------:R-:W-:Y:S01]  /*1da0*/  ISETP.NE.AND P4, PT, R85, c[0x0][0x180], PT ;  /* 0x0000600055007a0c */ /* 0x000fe20003f85270 */
[----:B------:R-:W-:Y:S01]  /*1db0*/  ULOP3.LUT UR12, UR12, 0xffffffe0, URZ, 0xc0, !UPT ;  /* 0xffffffe00c0c7892 */ /* 0x000fe2000f8ec03f */
[----:B------:R-:W-:Y:S01]  /*1dc0*/  LOP3.LUT R16, R17, 0x7ffffffc, RZ, 0xc0, !PT ;  /* 0x7ffffffc11107812 */ /* 0x000fe200078ec0ff */
[----:B------:R-:W-:Y:S01]  /*1dd0*/  UIMAD UR14, UR11, 0x300, UR14 ;  /* 0x000003000b0e78a4 */ /* 0x000fe2000f8e020e */
[----:B------:R-:W-:Y:S01]  /*1de0*/  SEL R28, RZ, c[0x0][0x280], P3 ;  /* 0x0000a000ff1c7a07 */ /* 0x000fe20001800000 */
[----:B------:R-:W-:Y:S01]  /*1df0*/  ULEA UR12, UR13, UR12, 0x6 ;  /* 0x0000000c0d0c7291 */ /* 0x000fe2000f8e303f */
[----:B------:R-:W-:Y:S01]  /*1e00*/  LOP3.LUT R3, R3, 0x4, R14, 0xf8, !PT ;  /* 0x0000000403037812 */ /* 0x000fe200078ef80e */
[----:B------:R-:W-:Y:S01]  /*1e10*/  IMAD.IADD R16, R29, 0x1, -R16 ;  /* 0x000000011d107824 */ /* 0x000fe200078e0a10 */
[----:B------:R-:W-:Y:S01]  /*1e20*/  LOP3.LUT R14, R8, 0x7ffffffc, RZ, 0xc0, !PT ;  /* 0x7ffffffc080e7812 */ /* 0x000fe200078ec0ff */
[----:B------:R-:W-:Y:S01]  /*1e30*/  IMAD.IADD R101, R101, 0x1, R28 ;  /* 0x0000000165657824 */ /* 0x000fe200078e021c */
[----:B------:R-:W-:Y:S01]  /*1e40*/  LOP3.LUT R23, R22, 0x2, R23, 0xe2, !PT ;  /* 0x0000000216177812 */ /* 0x000fe200078ee217 */
[----:B------:R-:W-:Y:S01]  /*1e50*/  IMAD R16, R16, 0x2, R19 ;  /* 0x0000000210107824 */ /* 0x000fe200078e0213 */
[----:B-1----:R-:W-:Y:S01]  /*1e60*/  IADD3 R18, R18, 0xffffffe, RZ ;  /* 0x0ffffffe12127810 */ /* 0x002fe20007ffe0ff */
[----:B------:R-:W-:Y:S01]  /*1e70*/  IMAD.IADD R28, R15, 0x1, -R14 ;  /* 0x000000010f1c7824 */ /* 0x000fe200078e0a0e */
[----:B------:R-:W-:Y:S01]  /*1e80*/  LOP3.LUT R21, R20, R21, R23, 0xfe, !PT ;  /* 0x0000001514157212 */ /* 0x000fe200078efe17 */
[----:B------:R-:W-:Y:S01]  /*1e90*/  IMAD R3, R24, 0x30, R3 ;  /* 0x0000003018037824 */ /* 0x000fe200078e0203 */
[----:B------:R-:W-:Y:S01]  /*1ea0*/  SEL R15, RZ, 0x10, P2 ;  /* 0x00000010ff0f7807 */ /* 0x000fe20001000000 */
[----:B------:R-:W-:Y:S01]  /*1eb0*/  IMAD R28, R28, 0x2, R19 ;  /* 0x000000021c1c7824 */ /* 0x000fe200078e0213 */
[----:B------:R-:W-:Y:S01]  /*1ec0*/  SEL R20, RZ, 0x20, P0 ;  /* 0x00000020ff147807 */ /* 0x000fe20000000000 */
[----:B------:R-:W-:Y:S01]  /*1ed0*/  IMAD.MOV.U32 R24, RZ, RZ, RZ ;  /* 0x000000ffff187224 */ /* 0x000fe200078e00ff */
[----:B------:R-:W-:Y:S01]  /*1ee0*/  LOP3.LUT R2, R25, R2, RZ, 0xfc, !PT ;  /* 0x0000000219027212 */ /* 0x000fe200078efcff */
[----:B------:R-:W-:Y:S01]  /*1ef0*/  @!P4 IMAD.MOV.U32 R85, RZ, RZ, RZ ;  /* 0x000000ffff55c224 */ /* 0x000fe200078e00ff */
[----:B------:R-:W-:Y:S01]  /*1f00*/  @!P4 IADD3 R14, R87, 0x1, RZ ;  /* 0x00000001570ec810 */ /* 0x000fe20007ffe0ff */
[----:B------:R-:W1:Y:S01]  /*1f10*/  F2I.FTZ.U32.TRUNC.NTZ R25, R18 ;  /* 0x0000001200197305 */ /* 0x000e62000021f000 */
[----:B------:R-:W-:Y:S01]  /*1f20*/  LOP3.LUT R15, R20, R15, R21, 0xfe, !PT ;  /* 0x0000000f140f7212 */ /* 0x000fe200078efe15 */
[----:B------:R-:W-:Y:S01]  /*1f30*/  CS2R R22, SRZ ;  /* 0x0000000000167805 */ /* 0x000fe2000001ff00 */
[----:B------:R-:W-:-:S02]  /*1f40*/  SHF.R.S32.HI R74, RZ, 0x2, R17 ;  /* 0x00000002ff4a7819 */ /* 0x000fc40000011411 */
[----:B------:R-:W-:Y:S02]  /*1f50*/  SHF.R.S32.HI R19, RZ, 0x1f, R17 ;  /* 0x0000001fff137819 */ /* 0x000fe40000011411 */
[----:B------:R-:W-:Y:S02]  /*1f60*/  SHF.R.S32.HI R21, RZ, 0x1f, R16 ;  /* 0x0000001fff157819 */ /* 0x000fe40000011410 */
[----:B------:R-:W-:Y:S02]  /*1f70*/  @!P4 ISETP.GE.AND P2, PT, R14, c[0x0][0x17c], PT ;  /* 0x00005f000e00ca0c */ /* 0x000fe40003f46270 */
[----:B------:R-:W-:Y:S02]  /*1f80*/  SEL R53, R12, c[0x0][0x290], !P3 ;  /* 0x0000a4000c357a07 */ /* 0x000fe40005800000 */
[----:B------:R-:W-:Y:S02]  /*1f90*/  LEA.HI R19, R19, R74, RZ, 0x2 ;  /* 0x0000004a13137211 */ /* 0x000fe400078f10ff */
[----:B------:R-:W-:Y:S01]  /*1fa0*/  LEA.HI R12, R21, R16, RZ, 0x2 ;  /* 0x00000010150c7211 */ /* 0x000fe200078f10ff */
[----:B-1----:R-:W-:Y:S01]  /*1fb0*/  IMAD.MOV R17, RZ, RZ, -R25 ;  /* 0x000000ffff117224 */ /* 0x002fe200078e0a19 */
[----:B------:R-:W-:Y:S01]  /*1fc0*/  @!P4 SEL R24, R68, 0x2, !P2 ;  /* 0x000000024418c807 */ /* 0x000fe20005000000 */
[----:B------:R-:W-:Y:S01]  /*1fd0*/  CS2R R20, SRZ ;  /* 0x0000000000147805 */ /* 0x000fe2000001ff00 */
[----:B------:R-:W-:Y:S01]  /*1fe0*/  @!P4 SEL R87, R14, RZ, !P2 ;  /* 0x000000ff0e57c207 */ /* 0x000fe20005000000 */
[----:B------:R-:W-:Y:S01]  /*1ff0*/  IMAD R17, R17, R4, RZ ;  /* 0x0000000411117224 */ /* 0x000fe200078e02ff */
[----:B------:R-:W-:Y:S01]  /*2000*/  LOP3.LUT R19, R19, 0xffffffc, RZ, 0xc0, !PT ;  /* 0x0ffffffc13137812 */ /* 0x000fe200078ec0ff */
[----:B------:R-:W-:Y:S01]  /*2010*/  IMAD R13, R24, R13, c[0x2][0x0] ;  /* 0x00800000180d7624 */ /* 0x000fe200078e020d */
[----:B------:R-:W-:-:S02]  /*2020*/  IADD3 R52, P2, R53, R26, RZ ;  /* 0x0000001a35347210 */ /* 0x000fc40007f5e0ff */
[----:B------:R-:W-:Y:S01]  /*2030*/  SEL R9, R9, c[0x0][0x294], !P3 ;  /* 0x0000a50009097a07 */ /* 0x000fe20005800000 */
[----:B------:R-:W-:Y:S01]  /*2040*/  IMAD.IADD R14, R74, 0x1, -R19 ;  /* 0x000000014a0e7824 */ /* 0x000fe200078e0a13 */
[----:B------:R-:W-:Y:S02]  /*2050*/  LOP3.LUT R12, R12, 0xfffffffc, RZ, 0xc0, !PT ;  /* 0xfffffffc0c0c7812 */ /* 0x000fe400078ec0ff */
[----:B------:R-:W-:Y:S01]  /*2060*/  SEL R18, RZ, 0x40, P6 ;  /* 0x00000040ff127807 */ /* 0x000fe20003000000 */
[----:B------:R-:W-:Y:S01]  /*2070*/  IMAD.X R53, R9, 0x1, R27, P2 ;  /* 0x0000000109357824 */ /* 0x000fe200010e061b */
[----:B------:R-:W-:Y:S01]  /*2080*/  SEL R69, RZ, 0x80, P5 ;  /* 0x00000080ff457807 */ /* 0x000fe20002800000 */
[----:B------:R-:W-:Y:S01]  /*2090*/  IMAD.IADD R19, R16, 0x1, -R12 ;  /* 0x0000000110137824 */ /* 0x000fe200078e0a0c */
[--C-:B------:R-:W-:Y:S01]  /*20a0*/  SHF.R.S32.HI R73, RZ, 0x2, R8.reuse ;  /* 0x00000002ff497819 */ /* 0x100fe20000011408 */
[----:B------:R-:W-:Y:S01]  /*20b0*/  CS2R R26, SRZ ;  /* 0x00000000001a7805 */ /* 0x000fe2000001ff00 */
[----:B------:R-:W-:-:S02]  /*20c0*/  SHF.R.S32.HI R16, RZ, 0x1f, R8 ;  /* 0x0000001fff107819 */ /* 0x000fc40000011408 */
[----:B------:R-:W-:Y:S02]  /*20d0*/  SHF.R.S32.HI R9, RZ, 0x1f, R28 ;  /* 0x0000001fff097819 */ /* 0x000fe4000001141c */
[----:B------:R-:W-:Y:S01]  /*20e0*/  ISETP.NE.AND P0, PT, R24, 0x2, PT ;  /* 0x000000021800780c */ /* 0x000fe20003f05270 */
[----:B------:R-:W-:Y:S01]  /*20f0*/  IMAD.MOV.U32 R24, RZ, RZ, RZ ;  /* 0x000000ffff187224 */ /* 0x000fe200078e00ff */
[----:B------:R-:W-:Y:S02]  /*2100*/  LOP3.LUT R69, R69, R18, R15, 0xfe, !PT ;  /* 0x0000001245457212 */ /* 0x000fe400078efe0f */
[----:B------:R-:W-:Y:S01]  /*2110*/  LOP3.LUT R14, R19, R14, RZ, 0x3c, !PT ;  /* 0x0000000e130e7212 */ /* 0x000fe200078e3cff */
[----:B------:R-:W-:Y:S01]  /*2120*/  IMAD.HI.U32 R17, R25, R17, R24 ;  /* 0x0000001119117227 */ /* 0x000fe200078e0018 */
[----:B------:R-:W-:Y:S01]  /*2130*/  LEA.HI R16, R16, R73, RZ, 0x2 ;  /* 0x0000004910107211 */ /* 0x000fe200078f10ff */
[----:B------:R1:W2:Y:S01]  /*2140*/  LDC.64 R18, c[0x0][R13+0x160] ;  /* 0x000058000d127b82 */ /* 0x0002a20000000a00 */
[----:B------:R-:W-:Y:S01]  /*2150*/  LEA.HI R8, R9, R28, RZ, 0x2 ;  /* 0x0000001c09087211 */ /* 0x000fe200078f10ff */
[----:B------:R-:W-:Y:S01]  /*2160*/  IMAD.MOV.U32 R25, RZ, RZ, RZ ;  /* 0x000000ffff197224 */ /* 0x000fe200078e00ff */
[----:B------:R-:W-:-:S02]  /*2170*/  LOP3.LUT R16, R16, 0xffffffc, RZ, 0xc0, !PT ;  /* 0x0ffffffc10107812 */ /* 0x000fc400078ec0ff */
[----:B------:R-:W-:Y:S02]  /*2180*/  LOP3.LUT R8, R8, 0xfffffffc, RZ, 0xc0, !PT ;  /* 0xfffffffc08087812 */ /* 0x000fe400078ec0ff */
[----:B------:R-:W-:Y:S02]  /*2190*/  IABS R15, c[0x0][0x1b4] ;  /* 0x00006d00000f7a13 */ /* 0x000fe40000000000 */
[----:B------:R-:W-:Y:S01]  /*21a0*/  IADD3 R9, R14, R12, R5 ;  /* 0x0000000c0e097210 */ /* 0x000fe20007ffe005 */
[----:B------:R-:W-:Y:S01]  /*21b0*/  IMAD.IADD R12, R73, 0x1, -R16 ;  /* 0x00000001490c7824 */ /* 0x000fe200078e0a10 */
[----:B------:R-:W-:Y:S01]  /*21c0*/  @!P0 IADD3 R84, R84, c[0x0][0x248], RZ ;  /* 0x0000920054548a10 */ /* 0x000fe20007ffe0ff */
[----:B------:R-:W-:Y:S01]  /*21d0*/  IMAD.HI.U32 R70, R17, R15, RZ ;  /* 0x0000000f11467227 */ /* 0x000fe200078e00ff */
[----:B------:R-:W-:Y:S01]  /*21e0*/  ISETP.GE.U32.AND P5, PT, R101, R80, PT ;  /* 0x000000506500720c */ /* 0x000fe20003fa6070 */
[----:B------:R-:W-:Y:S01]  /*21f0*/  CS2R R16, SRZ ;  /* 0x0000000000107805 */ /* 0x000fe2000001ff00 */
[----:B------:R-:W-:Y:S01]  /*2200*/  ISETP.GE.U32.AND P2, PT, R84, c[0x0][0x16c], PT ;  /* 0x00005b0054007a0c */ /* 0x000fe20003f46070 */
[----:B------:R-:W-:Y:S01]  /*2210*/  IMAD R74, R74, 0x30, R9 ;  /* 0x000000304a4a7824 */ /* 0x000fe200078e0209 */
[----:B------:R-:W-:-:S02]  /*2220*/  SEL R99, R99, RZ, !P5 ;  /* 0x000000ff63637207 */ /* 0x000fc40006800000 */
[----:B------:R-:W-:Y:S01]  /*2230*/  SHF.L.U32 R14, R68, R87, RZ ;  /* 0x00000057440e7219 */ /* 0x000fe200000006ff */
[----:B------:R-:W-:Y:S01]  /*2240*/  IMAD.SHL.U32 R74, R74, 0x10, RZ ;  /* 0x000000104a4a7824 */ /* 0x000fe200078e00ff */
[----:B------:R-:W-:Y:S01]  /*2250*/  SEL R100, R100, RZ, P3 ;  /* 0x000000ff64647207 */ /* 0x000fe20001800000 */
[----:B-1----:R-:W-:Y:S01]  /*2260*/  IMAD.IADD R13, R28, 0x1, -R8 ;  /* 0x000000011c0d7824 */ /* 0x002fe200078e0a08 */
[----:B--2---:R-:W-:Y:S01]  /*2270*/  IADD3 R82, P4, R18, R10, RZ ;  /* 0x0000000a12527210 */ /* 0x004fe20007f9e0ff */
[----:B------:R-:W-:Y:S01]  /*2280*/  CS2R R28, SRZ ;  /* 0x00000000001c7805 */ /* 0x000fe2000001ff00 */
[----:B------:R-:W-:Y:S02]  /*2290*/  ISETP.LE.AND P3, PT, R68, c[0x0][0x218], PT ;  /* 0x0000860044007a0c */ /* 0x000fe40003f63270 */
[----:B------:R-:W-:Y:S01]  /*22a0*/  LOP3.LUT R12, R13, R12, RZ, 0x3c, !PT ;  /* 0x0000000c0d0c7212 */ /* 0x000fe200078e3cff */
[----:B------:R-:W-:Y:S01]  /*22b0*/  IMAD.MOV R13, RZ, RZ, -R70 ;  /* 0x000000ffff0d7224 */ /* 0x000fe200078e0a46 */
[----:B------:R-:W-:Y:S01]  /*22c0*/  @P2 CS2R R90, SRZ ;  /* 0x00000000005a2805 */ /* 0x000fe2000001ff00 */
[C---:B------:R-:W-:Y:S01]  /*22d0*/  IMAD.X R81, R19.reuse, 0x1, R11, P4 ;  /* 0x0000000113517824 */ /* 0x040fe200020e060b */
[----:B------:R-:W-:Y:S01]  /*22e0*/  IADD3 R94, P4, R18, R6, RZ ;  /* 0x00000006125e7210 */ /* 0x000fe20007f9e0ff */
[----:B------:R-:W-:Y:S01]  /*22f0*/  IMAD R13, R4, R13, R15 ;  /* 0x0000000d040d7224 */ /* 0x000fe200078e020f */
[----:B------:R-:W-:Y:S01]  /*2300*/  SHF.L.U32 R15, R68, R85, RZ ;  /* 0x00000055440f7219 */ /* 0x000fe200000006ff */
[----:B------:R-:W-:Y:S01]  /*2310*/  @P2 IMAD.MOV.U32 R89, RZ, RZ, RZ ;  /* 0x000000ffff592224 */ /* 0x000fe200078e00ff */
[----:B------:R-:W-:Y:S01]  /*2320*/  IADD3 R12, R12, R8, R5 ;  /* 0x000000080c0c7210 */ /* 0x000fe20007ffe005 */
[----:B------:R-:W-:Y:S01]  /*2330*/  IMAD.X R93, R19, 0x1, R7, P4 ;  /* 0x00000001135d7824 */ /* 0x000fe200020e0607 */
[----:B------:R-:W-:Y:S01]  /*2340*/  ISETP.GT.U32.AND P6, PT, R4, R13, PT ;  /* 0x0000000d0400720c */ /* 0x000fe20003fc4070 */
[----:B------:R-:W-:Y:S01]  /*2350*/  IMAD.SHL.U32 R5, R99, 0x10, RZ ;  /* 0x0000001063057824 */ /* 0x000fe200078e00ff */
[----:B------:R-:W-:Y:S01]  /*2360*/  LOP3.LUT P0, RZ, R14, R89, RZ, 0xc0, !PT ;  /* 0x000000590eff7212 */ /* 0x000fe2000780c0ff */
[----:B------:R-:W-:Y:S01]  /*2370*/  IMAD.MOV.U32 R83, RZ, RZ, R81 ;  /* 0x000000ffff537224 */ /* 0x000fe200078e0051 */
[----:B------:R-:W-:Y:S01]  /*2380*/  LOP3.LUT P4, RZ, R15, R90, RZ, 0xc0, !PT ;  /* 0x0000005a0fff7212 */ /* 0x000fe2000788c0ff */
[----:B------:R-:W-:Y:S01]  /*2390*/  IMAD R73, R73, 0x30, R12 ;  /* 0x0000003049497824 */ /* 0x000fe200078e020c */
[----:B---3--:R-:W-:Y:S01]  /*23a0*/  IADD3 R6, R3, UR5, RZ ;  /* 0x0000000503067c10 */ /* 0x008fe2000fffe0ff */
[----:B------:R-:W-:Y:S01]  /*23b0*/  CS2R R8, SRZ ;  /* 0x0000000000087805 */ /* 0x000fe2000001ff00 */
[----:B------:R-:W-:Y:S01]  /*23c0*/  PLOP3.LUT P4, PT, P0, P4, PT, 0x2a, 0x0 ;  /* 0x000000000000781c */ /* 0x000fe20000788572 */
[----:B------:R-:W-:Y:S01]  /*23d0*/  IMAD.SHL.U32 R73, R73, 0x10, RZ ;  /* 0x0000001049497824 */ /* 0x000fe200078e00ff */
[----:B------:R-:W-:Y:S01]  /*23e0*/  LOP3.LUT P0, RZ, R5, 0x10, RZ, 0xc0, !PT ;  /* 0x0000001005ff7812 */ /* 0x000fe2000780c0ff */
[----:B------:R-:W-:Y:S01]  /*23f0*/  IMAD.SHL.U32 R6, R6, 0x10, RZ ;  /* 0x0000001006067824 */ /* 0x000fe200078e00ff */
[----:B------:R-:W-:Y:S01]  /*2400*/  BAR.SYNC.DEFER_BLOCKING 0x0 ;  /* 0x0000000000007b1d */ /* 0x000fe20000010000 */
[----:B------:R-:W-:Y:S01]  /*2410*/  @!P6 IMAD.IADD R13, R13, 0x1, -R4 ;  /* 0x000000010d0de824 */ /* 0x000fe200078e0a04 */
[----:B------:R-:W-:Y:S01]  /*2420*/  @!P6 IADD3 R70, R70, 0x1, RZ ;  /* 0x000000014646e810 */ /* 0x000fe20007ffe0ff */
[----:B------:R-:W-:Y:S01]  /*2430*/  CS2R R10, SRZ ;  /* 0x00000000000a7805 */ /* 0x000fe2000001ff00 */
[----:B------:R-:W-:Y:S01]  /*2440*/  LOP3.LUT R76, R71, 0xc, RZ, 0xc0, !PT ;  /* 0x0000000c474c7812 */ /* 0x000fe200078ec0ff */
[----:B------:R-:W-:Y:S01]  /*2450*/  CS2R R14, SRZ ;  /* 0x00000000000e7805 */ /* 0x000fe2000001ff00 */
[----:B------:R-:W-:Y:S01]  /*2460*/  ISETP.GE.U32.AND P5, PT, R13, R4, PT ;  /* 0x000000040d00720c */ /* 0x000fe20003fa6070 */
[----:B------:R-:W-:Y:S01]  /*2470*/  CS2R R18, SRZ ;  /* 0x0000000000127805 */ /* 0x000fe2000001ff00 */
[----:B------:R-:W-:Y:S01]  /*2480*/  IADD3 R4, R2, UR4, RZ ;  /* 0x0000000402047c10 */ /* 0x000fe2000fffe0ff */
[----:B------:R-:W-:Y:S01]  /*2490*/  CS2R R12, SRZ ;  /* 0x00000000000c7805 */ /* 0x000fe2000001ff00 */
[----:B------:R-:W-:Y:S01]  /*24a0*/  LOP3.LUT R71, R71, 0x7c, RZ, 0xc0, !PT ;  /* 0x0000007c47477812 */ /* 0x000fe200078ec0ff */
[----:B------:R-:W-:Y:S01]  /*24b0*/  @P2 IMAD.MOV.U32 R92, RZ, RZ, RZ ;  /* 0x000000ffff5c2224 */ /* 0x000fe200078e00ff */
[----:B------:R-:W-:Y:S01]  /*24c0*/  IADD3 R76, R76, UR12, RZ ;  /* 0x0000000c4c4c7c10 */ /* 0x000fe2000fffe0ff */
[----:B------:R-:W-:Y:S01]  /*24d0*/  IMAD.SHL.U32 R4, R4, 0x10, RZ ;  /* 0x0000001004047824 */ /* 0x000fe200078e00ff */
[----:B------:R-:W-:Y:S01]  /*24e0*/  SHF.R.S32.HI R74, RZ, 0x4, R74 ;  /* 0x00000004ff4a7819 */ /* 0x000fe2000001144a */
[----:B------:R-:W-:Y:S01]  /*24f0*/  IMAD R72, R72, 0x1000, R71 ;  /* 0x0000100048487824 */ /* 0x000fe200078e0247 */
[----:B------:R-:W-:-:S02]  /*2500*/  SHF.R.U64 R71, R71, 0x1, RZ ;  /* 0x0000000147477819 */ /* 0x000fc400000012ff */
[----:B------:R-:W-:Y:S02]  /*2510*/  SHF.R.S32.HI R73, RZ, 0x4, R73 ;  /* 0x00000004ff497819 */ /* 0x000fe40000011449 */
[----:B------:R-:W-:Y:S02]  /*2520*/  @P5 IADD3 R70, R70, 0x1, RZ ;  /* 0x0000000146465810 */ /* 0x000fe40007ffe0ff */
[----:B------:R-:W-:Y:S01]  /*2530*/  IADD3 R78, P5, R78, c[0x0][0x300], RZ ;  /* 0x0000c0004e4e7a10 */ /* 0x000fe20007fbe0ff */
[----:B------:R-:W1:Y:S03]  /*2540*/  LDSM.16.M88.4 R36, [R4] ;  /* 0x000000000424783b */ /* 0x000e660000000200 */
[----:B------:R-:W-:Y:S01]  /*2550*/  IADD3.X R79, R0, c[0x0][0x304], RZ, P5, !PT ;  /* 0x0000c100004f7a10 */ /* 0x000fe20002ffe4ff */
[----:B------:R2:W3:Y:S04]  /*2560*/  LDSM.16.M88.4 R48, [R4+0xc00] ;  /* 0x000c00000430783b */ /* 0x0004e80000000200 */
[----:B------:R-:W4:Y:S04]  /*2570*/  LDSM.16.M88.4 R40, [R6+0x3000] ;  /* 0x003000000628783b */ /* 0x000f280000000200 */
[----:B------:R1:W3:Y:S04]  /*2580*/  LDSM.16.M88.4 R44, [R6+0x3c00] ;  /* 0x003c0000062c783b */ /* 0x0002e80000000200 */
[----:B------:R-:W-:Y:S01]  /*2590*/  @!PT LDS RZ, [RZ] ;  /* 0x00000000fffff984 */ /* 0x000fe20000000800 */
[----:B------:R-:W-:Y:S01]  /*25a0*/  @!PT LDS RZ, [RZ] ;  /* 0x00000000fffff984 */ /* 0x000fe20000000800 */
[----:B------:R-:W-:Y:S01]  /*25b0*/  @!PT LDS RZ, [RZ] ;  /* 0x00000000fffff984 */ /* 0x000fe20000000800 */
[----:B------:R3:W-:Y:S01]  /*25c0*/  LDGSTS.E.LTC128B.128 [R88+0x200], [R82.64], !P4 ;  /* 0x0020000052587fae */ /* 0x0007e2000e121d50 */
[----:B------:R-:W-:Y:S01]  /*25d0*/  ISETP.LE.AND P4, PT, RZ, UR6, PT ;  /* 0x00000006ff007c0c */ /* 0x000fe2000bf83270 */
[----:B------:R-:W-:-:S02]  /*25e0*/  UIMAD.WIDE UR6, UR10, 0x400, URZ ;  /* 0x000004000a0678a5 */ /* 0x000fc4000f8e023f */
[----:B------:R3:W-:Y:S01]  /*25f0*/  LDGSTS.E.BYPASS.LTC128B.128 [R88+0x3200], [R52.64], P0 ;  /* 0x0320000034587fae */ /* 0x0007e20008101d50 */
[----:B------:R-:W-:Y:S01]  /*2600*/  ISETP.NE.AND P0, PT, RZ, c[0x0][0x1ec], PT ;  /* 0x00007b00ff007a0c */ /* 0x000fe20003f05270 */
[----:B------:R-:W-:-:S04]  /*2610*/  UIMAD.WIDE UR6, UR9, 0x10, UR6 ;  /* 0x00000010090678a5 */ /* 0x000fc8000f8e0206 */
[----:B------:R-:W-:Y:S01]  /*2620*/  USHF.R.S64 UR6, UR6, 0x1, UR7 ;  /* 0x0000000106067899 */ /* 0x000fe20008001007 */
[----:B--2---:R-:W-:-:S03]  /*2630*/  CS2R R4, SRZ ;  /* 0x0000000000047805 */ /* 0x004fc6000001ff00 */
[----:B------:R-:W-:Y:S02]  /*2640*/  @!P4 IMAD.MOV R70, RZ, RZ, -R70 ;  /* 0x000000ffff46c224 */ /* 0x000fe400078e0a46 */
[----:B------:R-:W-:Y:S02]  /*2650*/  IADD3 R71, R71, UR6, RZ ;  /* 0x0000000647477c10 */ /* 0x000fe4000fffe0ff */
[----:B------:R-:W-:Y:S01]  /*2660*/  @!P0 LOP3.LUT R70, RZ, c[0x0][0x1ec], RZ, 0x33, !PT ;  /* 0x00007b00ff468a12 */ /* 0x000fe200078e33ff */
[----:B-1----:R-:W-:Y:S01]  /*2670*/  CS2R R6, SRZ ;  /* 0x0000000000067805 */ /* 0x002fe2000001ff00 */
[----:B------:R-:W-:-:S04]  /*2680*/  IADD3 R96, P0, R52, c[0x0][0x288], RZ ;  /* 0x0000a20034607a10 */ /* 0x000fc80007f1e0ff */
[----:B------:R-:W-:Y:S01]  /*2690*/  IADD3.X R97, R53, c[0x0][0x28c], RZ, P0, !PT ;  /* 0x0000a30035617a10 */ /* 0x000fe200007fe4ff */
[----:B------:R-:W-:Y:S01]  /*26a0*/  @!P1 IMAD.MOV.U32 R75, RZ, RZ, c[0x0][0x338] ;  /* 0x0000ce00ff4b9624 */ /* 0x000fe200078e00ff */
[----:B------:R-:W-:-:S04]  /*26b0*/  ISETP.GE.U32.AND P1, PT, R77, R70, PT ;  /* 0x000000464d00720c */ /* 0x000fc80003f26070 */
[----:B------:R-:W-:Y:S01]  /*26c0*/  SEL R69, R69, RZ, !P1 ;  /* 0x000000ff45457207 */ /* 0x000fe20004800000 */
[----:B------:R-:W-:Y:S05]  /*26d0*/  @!P3 BRA `(.L_x_574) ;  /* 0x000008b00000b947 */ /* 0x000fea0003800000 */
[----:B---34-:R-:W-:Y:S01]  /*26e0*/  IADD3 R98, -R98, c[0x0][0x218], RZ ;  /* 0x0000860062627a10 */ /* 0x018fe20007ffe1ff */
[----:B------:R-:W-:Y:S01]  /*26f0*/  IMAD.SHL.U32 R2, R2, 0x10, RZ ;  /* 0x0000001002027824 */ /* 0x000fe200078e00ff */
[----:B------:R-:W-:Y:S01]  /*2700*/  SHF.L.U32 R0, R3, 0x4, RZ ;  /* 0x0000000403007819 */ /* 0x000fe200000006ff */
[----:B------:R-:W-:Y:S01]  /*2710*/  IMAD.MOV.U32 R104, RZ, RZ, 0x8 ;  /* 0x00000008ff687424 */ /* 0x000fe200078e00ff */
[----:B------:R-:W-:Y:S01]  /*2720*/  MOV R103, c[0x0][0x298] ;  /* 0x0000a60000677a02 */ /* 0x000fe20000000f00 */
[----:B------:R-:W-:Y:S01]  /*2730*/  IMAD.MOV.U32 R102, RZ, RZ, c[0x0][0x29c] ;  /* 0x0000a700ff667624 */ /* 0x000fe200078e00ff */
[----:B------:R-:W-:Y:S01]  /*2740*/  CS2R R4, SRZ ;  /* 0x0000000000047805 */ /* 0x000fe2000001ff00 */
        /* <DEDUP_REMOVED lines=15> */
[----:B------:R-:W-:-:S02]  /*2840*/  ULEA UR5, UR5, 0x3080, 0x4 ;  /* 0x0000308005057891 */ /* 0x000fc4000f8e203f */
[----:B------:R-:W-:Y:S02]  /*2850*/  ULEA UR4, UR4, 0x80, 0x4 ;  /* 0x0000008004047891 */ /* 0x000fe4000f8e203f */
[----:B------:R-:W-:Y:S02]  /*2860*/  UMOV UR13, 0x2 ;  /* 0x00000002000d7882 */ /* 0x000fe40000000000 */
[----:B------:R-:W-:Y:S02]  /*2870*/  UMOV UR12, 0x200 ;  /* 0x00000200000c7882 */ /* 0x000fe40000000000 */
[----:B------:R-:W-:Y:S02]  /*2880*/  UMOV UR11, 0x200 ;  /* 0x00000200000b7882 */ /* 0x000fe40000000000 */
[----:B------:R-:W-:Y:S02]  /*2890*/  UMOV UR10, URZ ;  /* 0x0000003f000a7c82 */ /* 0x000fe40008000000 */
.L_x_575:
[C---:B--2---:R-:W-:Y:S01]  /*28a0*/  IMMA.16832.S8.S8.SAT R4, R36.reuse.ROW, R40.COL, R4 ;  /* 0x0000002824047237 */ /* 0x044fe20000445c04 */
[----:B------:R-:W-:Y:S01]  /*28b0*/  LDSM.16.M88.4 R52, [R2+UR4] ;  /* 0x000000040234783b */ /* 0x000fe20008000200 */
[----:B------:R-:W-:Y:S02]  /*28c0*/  UISETP.NE.AND UP0, UPT, UR10, 0x2, UPT ;  /* 0x000000020a00788c */ /* 0x000fe4000bf05270 */
[----:B------:R-:W-:Y:S01]  /*28d0*/  UISETP.NE.AND UP1, UPT, UR13, 0x2, UPT ;  /* 0x000000020d00788c */ /* 0x000fe2000bf25270 */
[C---:B-1----:R-:W-:Y:S01]  /*28e0*/  SHF.L.U32 R106, R68.reuse, R87, RZ ;  /* 0x00000057446a7219 */ /* 0x042fe200000006ff */
[----:B------:R-:W-:Y:S01]  /*28f0*/  IMAD.MOV.U32 R95, RZ, RZ, R93 ;  /* 0x000000ffff5f7224 */ /* 0x000fe200078e005d */
[----:B------:R-:W-:Y:S01]  /*2900*/  SHF.L.U32 R83, R68, R85, RZ ;  /* 0x0000005544537219 */ /* 0x000fe200000006ff */
[C---:B------:R-:W-:Y:S01]  /*2910*/  IMMA.16832.S8.S8.SAT R8, R36.reuse.ROW, R42.COL, R8 ;  /* 0x0000002a24087237 */ /* 0x040fe20000445c08 */
[----:B------:R-:W1:Y:S01]  /*2920*/  LDSM.16.M88.4 R56, [R0+UR5] ;  /* 0x000000050038783b */ /* 0x000e620008000200 */
[----:B------:R-:W-:Y:S01]  /*2930*/  UMOV UR6, UR11 ;  /* 0x0000000b00067c82 */ /* 0x000fe20008000000 */
[----:B------:R-:W-:Y:S01]  /*2940*/  LOP3.LUT P0, RZ, R106, R91, RZ, 0xc0, !PT ;  /* 0x0000005b6aff7212 */ /* 0x000fe2000780c0ff */
[----:B------:R-:W-:Y:S01]  /*2950*/  UMOV UR7, UR12 ;  /* 0x0000000c00077c82 */ /* 0x000fe20008000000 */
[----:B------:R-:W-:Y:S01]  /*2960*/  LOP3.LUT P1, RZ, R83, R92, RZ, 0xc0, !PT ;  /* 0x0000005c53ff7212 */ /* 0x000fe2000782c0ff */
[----:B------:R-:W-:Y:S01]  /*2970*/  IMAD.SHL.U32 R83, R99, 0x8, RZ ;  /* 0x0000000863537824 */ /* 0x000fe200078e00ff */
[C---:B------:R-:W-:Y:S01]  /*2980*/  IADD3 R105, R86.reuse, UR11, RZ ;  /* 0x0000000b56697c10 */ /* 0x040fe2000fffe0ff */
[C---:B------:R-:W-:Y:S01]  /*2990*/  IMMA.16832.S8.S8.SAT R12, R36.reuse.ROW, R44.COL, R12 ;  /* 0x0000002c240c7237 */ /* 0x040fe20000445c0c */
[----:B------:R-:W-:Y:S01]  /*29a0*/  PLOP3.LUT P1, PT, P0, P1, PT, 0x2a, 0x0 ;  /* 0x000000000000781c */ /* 0x000fe20000722572 */
[----:B------:R-:W1:Y:S01]  /*29b0*/  LDSM.16.M88.4 R60, [R0+UR5+0xc00] ;  /* 0x000c0005003c783b */ /* 0x000e620008000200 */
[----:B------:R-:W-:Y:S01]  /*29c0*/  LOP3.LUT P0, RZ, R83, 0x10, RZ, 0xc0, !PT ;  /* 0x0000001053ff7812 */ /* 0x000fe2000780c0ff */
[----:B------:R-:W-:Y:S01]  /*29d0*/  @UP0 UIADD3 UR8, UR4, 0x80, URZ ;  /* 0x0000008004080890 */ /* 0x000fe2000fffe03f */
[----:B------:R-:W-:Y:S01]  /*29e0*/  IADD3 R83, R86, UR12, RZ ;  /* 0x0000000c56537c10 */ /* 0x000fe2000fffe0ff */
[----:B------:R-:W-:Y:S01]  /*29f0*/  @UP0 UIADD3 UR9, UR5, 0x80, URZ ;  /* 0x0000008005090890 */ /* 0x000fe2000fffe03f */
[----:B------:R-:W-:Y:S01]  /*2a00*/  IADD3 R85, R85, 0x1, RZ ;  /* 0x0000000155557810 */ /* 0x000fe20007ffe0ff */
[-C--:B------:R-:W-:Y:S01]  /*2a10*/  IMMA.16832.S8.S8.SAT R16, R36.ROW, R46.reuse.COL, R16 ;  /* 0x0000002e24107237 */ /* 0x080fe20000445c10 */
[----:B------:R-:W-:Y:S01]  /*2a20*/  @!UP0 UIADD3 UR8, UR4, -0x280, URZ ;  /* 0xfffffd8004088890 */ /* 0x000fe2000fffe03f */
[----:B------:R-:W2:Y:S01]  /*2a30*/  LDSM.16.M88.4 R64, [R2+UR4+0xc00] ;  /* 0x000c00040240783b */ /* 0x000ea20008000200 */
[----:B------:R-:W-:Y:S01]  /*2a40*/  ISETP.NE.AND P4, PT, R85, c[0x0][0x180], PT ;  /* 0x0000600055007a0c */ /* 0x000fe20003f85270 */
[----:B------:R-:W-:Y:S01]  /*2a50*/  @!UP0 UIADD3 UR9, UR5, -0x280, URZ ;  /* 0xfffffd8005098890 */ /* 0x000fe2000fffe03f */
[----:B------:R-:W-:Y:S01]  /*2a60*/  IADD3 R100, R100, 0x1, RZ ;  /* 0x0000000164647810 */ /* 0x000fe20007ffe0ff */
[----:B------:R-:W-:Y:S01]  /*2a70*/  @UP1 UIADD3 UR11, UR11, 0x100, URZ ;  /* 0x000001000b0b1890 */ /* 0x000fe2000fffe03f */
[----:B------:R-:W-:Y:S01]  /*2a80*/  IADD3 R98, R98, -0x1, RZ ;  /* 0xffffffff62627810 */ /* 0x000fe20007ffe0ff */
[C---:B------:R-:W-:Y:S01]  /*2a90*/  IMMA.16832.S8.S8.SAT R20, R48.reuse.ROW, R46.COL, R20 ;  /* 0x0000002e30147237 */ /* 0x040fe20000445c14 */
[----:B------:R-:W-:Y:S01]  /*2aa0*/  @!UP1 UIADD3 UR11, UR6, -0x200, URZ ;  /* 0xfffffe00060b9890 */ /* 0x000fe2000fffe03f */
[----:B------:R-:W-:Y:S01]  /*2ab0*/  @!PT LDS RZ, [RZ] ;  /* 0x00000000fffff984 */ /* 0x000fe20000000800 */
[----:B------:R-:W-:Y:S01]  /*2ac0*/  @!PT LDS RZ, [RZ] ;  /* 0x00000000fffff984 */ /* 0x000fe20000000800 */
[----:B------:R-:W-:Y:S01]  /*2ad0*/  @!PT LDS RZ, [RZ] ;  /* 0x00000000fffff984 */ /* 0x000fe20000000800 */
[----:B------:R3:W-:Y:S01]  /*2ae0*/  LDGSTS.E.LTC128B.128 [R105], [R94.64], !P1 ;  /* 0x000000005e697fae */ /* 0x0007e2000c921d50 */
[----:B------:R-:W-:Y:S01]  /*2af0*/  @UP1 UIADD3 UR12, UR12, 0x100, URZ ;  /* 0x000001000c0c1890 */ /* 0x000fe2000fffe03f */
[C---:B------:R-:W-:Y:S01]  /*2b00*/  ISETP.NE.AND P1, PT, R100.reuse, c[0x0][0x27c], PT ;  /* 0x00009f0064007a0c */ /* 0x040fe20003f25270 */
[----:B------:R-:W-:Y:S02]  /*2b10*/  @!UP1 UIADD3 UR12, UR7, -0x200, URZ ;  /* 0xfffffe00070c9890 */ /* 0x000fe4000fffe03f */
[----:B------:R-:W-:Y:S01]  /*2b20*/  @UP1 UIADD3 UR13, UR13, 0x1, URZ ;  /* 0x000000010d0d1890 */ /* 0x000fe2000fffe03f */
[C---:B------:R-:W-:Y:S01]  /*2b30*/  IMMA.16832.S8.S8.SAT R24, R48.reuse.ROW, R44.COL, R24 ;  /* 0x0000002c30187237 */ /* 0x040fe20000445c18 */
[----:B------:R-:W-:Y:S01]  /*2b40*/  @!P4 IMAD.MOV.U32 R85, RZ, RZ, RZ ;  /* 0x000000ffff55c224 */ /* 0x000fe200078e00ff */
[----:B------:R4:W-:Y:S01]  /*2b50*/  LDGSTS.E.BYPASS.LTC128B.128 [R83+0x3000], [R96.64], P0 ;  /* 0x0300000060537fae */ /* 0x0009e20008101d50 */
[----:B------:R-:W-:Y:S01]  /*2b60*/  @UP0 UIADD3 UR10, UR10, 0x1, URZ ;  /* 0x000000010a0a0890 */ /* 0x000fe2000fffe03f */
[----:B------:R-:W-:Y:S01]  /*2b70*/  SEL R107, R103, c[0x0][0x290], !P1 ;  /* 0x0000a400676b7a07 */ /* 0x000fe20004800000 */
[----:B------:R-:W-:Y:S01]  /*2b80*/  UIADD3 UR4, UR8, 0x80, URZ ;  /* 0x0000008008047890 */ /* 0x000fe2000fffe03f */
[----:B------:R-:W-:Y:S01]  /*2b90*/  SEL R100, R100, RZ, P1 ;  /* 0x000000ff64647207 */ /* 0x000fe20000800000 */
[----:B------:R-:W-:Y:S01]  /*2ba0*/  @!UP1 UMOV UR13, URZ ;  /* 0x0000003f000d9c82 */ /* 0x000fe20008000000 */
[C---:B------:R-:W-:Y:S01]  /*2bb0*/  IMMA.16832.S8.S8.SAT R28, R48.reuse.ROW, R42.COL, R28 ;  /* 0x0000002a301c7237 */ /* 0x040fe20000445c1c */
[----:B------:R-:W-:Y:S01]  /*2bc0*/  UIADD3 UR5, UR9, 0x80, URZ ;  /* 0x0000008009057890 */ /* 0x000fe2000fffe03f */
[----:B------:R-:W0:Y:S01]  /*2bd0*/  LDGDEPBAR ;  /* 0x00000000000079af */ /* 0x000e220000000000 */
[----:B------:R-:W-:Y:S01]  /*2be0*/  @!UP0 UMOV UR10, URZ ;  /* 0x0000003f000a8c82 */ /* 0x000fe20008000000 */
[----:B------:R-:W-:Y:S04]  /*2bf0*/  IADD3 R106, P2, R96, R107, RZ ;  /* 0x0000006b606a7210 */ /* 0x000fe80007f5e0ff */
[----:B------:R-:W-:Y:S01]  /*2c00*/  IMMA.16832.S8.S8.SAT R32, R48.ROW, R40.COL, R32 ;  /* 0x0000002830207237 */ /* 0x000fe20000445c20 */
[----:B---3--:R-:W-:-:S07]  /*2c10*/  IMAD.MOV.U32 R95, RZ, RZ, RZ ;  /* 0x000000ffff5f7224 */ /* 0x008fce00078e00ff */
[C---:B-1----:R-:W-:Y:S05]  /*2c20*/  IMMA.16832.S8.S8.SAT R4, R52.reuse.ROW, R56.COL, R4 ;  /* 0x0000003834047237 */ /* 0x042fea0000445c04 */
[----:B----4-:R-:W-:Y:S02]  /*2c30*/  @!P4 IADD3 R83, R87, 0x1, RZ ;  /* 0x000000015753c810 */ /* 0x010fe40007ffe0ff */
[----:B------:R-:W-:Y:S01]  /*2c40*/  SEL R96, RZ, c[0x0][0x280], P1 ;  /* 0x0000a000ff607a07 */ /* 0x000fe20000800000 */
[C---:B------:R-:W-:Y:S01]  /*2c50*/  IMMA.16832.S8.S8.SAT R8, R52.reuse.ROW, R58.COL, R8 ;  /* 0x0000003a34087237 */ /* 0x040fe20000445c08 */
[----:B------:R-:W-:Y:S04]  /*2c60*/  DEPBAR.LE SB0, 0x1 ;  /* 0x000080400000791a */ /* 0x000fe80000000000 */
[----:B------:R-:W-:Y:S01]  /*2c70*/  BAR.SYNC.DEFER_BLOCKING 0x0 ;  /* 0x0000000000007b1d */ /* 0x000fe20000010000 */
[C---:B------:R-:W-:Y:S02]  /*2c80*/  @!P4 ISETP.GE.AND P0, PT, R83.reuse, c[0x0][0x17c], PT ;  /* 0x00005f005300ca0c */ /* 0x040fe40003f06270 */
[C---:B------:R-:W-:Y:S05]  /*2c90*/  IMMA.16832.S8.S8.SAT R12, R52.reuse.ROW, R60.COL, R12 ;  /* 0x0000003c340c7237 */ /* 0x040fea0000445c0c */
[----:B------:R-:W-:Y:S01]  /*2ca0*/  @!P4 SEL R95, R68, 0x2, !P0 ;  /* 0x00000002445fc807 */ /* 0x000fe20004000000 */
[----:B------:R-:W-:Y:S01]  /*2cb0*/  IMAD.IADD R101, R96, 0x1, R101 ;  /* 0x0000000160657824 */ /* 0x000fe200078e0265 */
[----:B------:R-:W-:Y:S01]  /*2cc0*/  @!P4 SEL R87, R83, RZ, !P0 ;  /* 0x000000ff5357c207 */ /* 0x000fe20004000000 */
[-C--:B------:R-:W-:Y:S03]  /*2cd0*/  IMMA.16832.S8.S8.SAT R16, R52.ROW, R62.reuse.COL, R16 ;  /* 0x0000003e34107237 */ /* 0x080fe60000445c10 */
[C---:B------:R-:W-:Y:S01]  /*2ce0*/  ISETP.NE.AND P3, PT, R95.reuse, 0x2, PT ;  /* 0x000000025f00780c */ /* 0x040fe20003f65270 */
[----:B------:R-:W-:Y:S01]  /*2cf0*/  IMAD R105, R95, R104, c[0x2][0x0] ;  /* 0x008000005f697624 */ /* 0x000fe200078e0268 */
[----:B------:R-:W-:Y:S02]  /*2d00*/  SEL R96, R102, c[0x0][0x294], !P1 ;  /* 0x0000a50066607a07 */ /* 0x000fe40004800000 */
[C---:B------:R-:W-:Y:S01]  /*2d10*/  SHF.L.U32 R83, R68.reuse, R85, RZ ;  /* 0x0000005544537219 */ /* 0x040fe200000006ff */
[C---:B--2---:R-:W-:Y:S04]  /*2d20*/  IMMA.16832.S8.S8.SAT R20, R64.reuse.ROW, R62.COL, R20 ;  /* 0x0000003e40147237 */ /* 0x044fe80000445c14 */
[----:B------:R-:W-:Y:S01]  /*2d30*/  IMAD.X R107, R97, 0x1, R96, P2 ;  /* 0x00000001616b7824 */ /* 0x000fe200010e0660 */
[----:B------:R-:W-:Y:S01]  /*2d40*/  SHF.L.U32 R96, R68, R87, RZ ;  /* 0x0000005744607219 */ /* 0x000fe200000006ff */
[----:B------:R1:W2:Y:S01]  /*2d50*/  LDSM.16.M88.4 R36, [R2+UR8] ;  /* 0x000000080224783b */ /* 0x0002a20008000200 */
[----:B------:R3:W4:Y:S01]  /*2d60*/  LDC.64 R108, c[0x0][R105+0x160] ;  /* 0x00005800696c7b82 */ /* 0x0007220000000a00 */
[----:B------:R-:W-:Y:S01]  /*2d70*/  @!P3 IADD3 R84, R84, c[0x0][0x248], RZ ;  /* 0x000092005454ba10 */ /* 0x000fe20007ffe0ff */
[C---:B------:R-:W-:Y:S05]  /*2d80*/  IMMA.16832.S8.S8.SAT R24, R64.reuse.ROW, R60.COL, R24 ;  /* 0x0000003c40187237 */ /* 0x040fea0000445c18 */
[----:B------:R1:W2:Y:S03]  /*2d90*/  LDSM.16.M88.4 R48, [R2+UR8+0xc00] ;  /* 0x000c00080230783b */ /* 0x0002a60008000200 */
[C---:B------:R-:W-:Y:S05]  /*2da0*/  IMMA.16832.S8.S8.SAT R28, R64.reuse.ROW, R58.COL, R28 ;  /* 0x0000003a401c7237 */ /* 0x040fea0000445c1c */
[----:B------:R1:W2:Y:S03]  /*2db0*/  LDSM.16.M88.4 R40, [R0+UR9] ;  /* 0x000000090028783b */ /* 0x0002a60008000200 */
[----:B------:R-:W-:Y:S04]  /*2dc0*/  IMMA.16832.S8.S8.SAT R32, R64.ROW, R56.COL, R32 ;  /* 0x0000003840207237 */ /* 0x000fe80000445c20 */
[----:B---3--:R-:W-:Y:S01]  /*2dd0*/  IADD3 R105, R88, UR11, RZ ;  /* 0x0000000b58697c10 */ /* 0x008fe2000fffe0ff */
[----:B------:R1:W2:Y:S01]  /*2de0*/  LDSM.16.M88.4 R44, [R0+UR9+0xc00] ;  /* 0x000c0009002c783b */ /* 0x0002a20008000200 */
[C---:B----4-:R-:W-:Y:S02]  /*2df0*/  IADD3 R94, P0, R108.reuse, R94, RZ ;  /* 0x0000005e6c5e7210 */ /* 0x050fe40007f1e0ff */
[----:B------:R-:W-:Y:S04]  /*2e00*/  IADD3 R82, P2, R108, R82, RZ ;  /* 0x000000526c527210 */ /* 0x000fe80007f5e0ff */
[C---:B------:R-:W-:Y:S01]  /*2e10*/  IMAD.X R93, R109.reuse, 0x1, R93, P0 ;  /* 0x000000016d5d7824 */ /* 0x040fe200000e065d */
[----:B------:R-:W-:Y:S01]  /*2e20*/  ISETP.GE.U32.AND P0, PT, R84, c[0x0][0x16c], PT ;  /* 0x00005b0054007a0c */ /* 0x000fe20003f06070 */
[----:B------:R-:W-:Y:S01]  /*2e30*/  IMAD.X R81, R109, 0x1, R81, P2 ;  /* 0x000000016d517824 */ /* 0x000fe200010e0651 */
[----:B------:R-:W-:Y:S04]  /*2e40*/  ISETP.GE.U32.AND P2, PT, R101, R80, PT ;  /* 0x000000506500720c */ /* 0x000fe80003f46070 */
[----:B------:R-:W-:Y:S05]  /*2e50*/  SEL R99, R99, RZ, !P2 ;  /* 0x000000ff63637207 */ /* 0x000fea0005000000 */
[----:B------:R-:W-:Y:S02]  /*2e60*/  IMAD.SHL.U32 R95, R99, 0x10, RZ ;  /* 0x00000010635f7824 */ /* 0x000fe400078e00ff */
[----:B------:R-:W-:Y:S01]  /*2e70*/  @P0 CS2R R90, SRZ ;  /* 0x00000000005a0805 */ /* 0x000fe2000001ff00 */
[----:B------:R-:W-:Y:S02]  /*2e80*/  @P0 IMAD.MOV.U32 R89, RZ, RZ, RZ ;  /* 0x000000ffff590224 */ /* 0x000fe400078e00ff */
[----:B------:R-:W-:Y:S03]  /*2e90*/  @P0 IMAD.MOV.U32 R92, RZ, RZ, RZ ;  /* 0x000000ffff5c0224 */ /* 0x000fe600078e00ff */
[----:B------:R-:W-:Y:S02]  /*2ea0*/  LOP3.LUT P1, RZ, R96, R89, RZ, 0xc0, !PT ;  /* 0x0000005960ff7212 */ /* 0x000fe4000782c0ff */
[----:B------:R-:W-:Y:S01]  /*2eb0*/  LOP3.LUT P0, RZ, R83, R90, RZ, 0xc0, !PT ;  /* 0x0000005a53ff7212 */ /* 0x000fe2000780c0ff */
[----:B------:R-:W-:Y:S03]  /*2ec0*/  IMAD.MOV.U32 R83, RZ, RZ, R81 ;  /* 0x000000ffff537224 */ /* 0x000fe600078e0051 */
[----:B------:R-:W-:Y:S02]  /*2ed0*/  PLOP3.LUT P0, PT, P1, P0, PT, 0x2a, 0x0 ;  /* 0x000000000000781c */ /* 0x000fe40000f00572 */
[----:B------:R-:W-:Y:S02]  /*2ee0*/  LOP3.LUT P1, RZ, R95, 0x10, RZ, 0xc0, !PT ;  /* 0x000000105fff7812 */ /* 0x000fe4000782c0ff */
[----:B------:R-:W-:Y:S09]  /*2ef0*/  IADD3 R95, R88, UR12, RZ ;  /* 0x0000000c585f7c10 */ /* 0x000ff2000fffe0ff */
[----:B------:R-:W-:Y:S01]  /*2f00*/  @!PT LDS RZ, [RZ] ;  /* 0x00000000fffff984 */ /* 0x000fe20000000800 */
[----:B------:R-:W-:Y:S01]  /*2f10*/  @!PT LDS RZ, [RZ] ;  /* 0x00000000fffff984 */ /* 0x000fe20000000800 */
[----:B------:R-:W-:Y:S01]  /*2f20*/  @!PT LDS RZ, [RZ] ;  /* 0x00000000fffff984 */ /* 0x000fe20000000800 */
[----:B------:R1:W-:Y:S01]  /*2f30*/  LDGSTS.E.LTC128B.128 [R105], [R82.64], !P0 ;  /* 0x0000000052697fae */ /* 0x0003e2000c121d50 */
[----:B------:R-:W-:Y:S04]  /*2f40*/  IADD3 R96, P0, R106, c[0x0][0x288], RZ ;  /* 0x0000a2006a607a10 */ /* 0x000fe80007f1e0ff */
[----:B------:R-:W-:Y:S02]  /*2f50*/  IADD3.X R97, R107, c[0x0][0x28c], RZ, P0, !PT ;  /* 0x0000a3006b617a10 */ /* 0x000fe400007fe4ff */
[----:B------:R-:W-:Y:S01]  /*2f60*/  ISETP.GT.AND P0, PT, R98, -0x1, PT ;  /* 0xffffffff6200780c */ /* 0x000fe20003f04270 */
[----:B------:R1:W-:-:S12]  /*2f70*/  LDGSTS.E.BYPASS.LTC128B.128 [R95+0x3000], [R106.64], P1 ;  /* 0x030000006a5f7fae */ /* 0x0003d80008901d50 */
[----:B------:R-:W-:-:S05]  /*2f80*/  @P0 BRA `(.L_x_575) ;  /* 0xfffff91000000947 */ /* 0x000fca000383ffff */
.L_x_574:
[----:B---34-:R-:W0:Y:S01]  /*2f90*/  LDGDEPBAR ;  /* 0x00000000000079af */ /* 0x018e220000000000 */
[C---:B------:R-:W-:Y:S01]  /*2fa0*/  ISETP.GE.AND P0, PT, R76.reuse, c[0x0][0x178], PT ;  /* 0x00005e004c007a0c */ /* 0x040fe20003f06270 */
[----:B--2---:R-:W-:Y:S01]  /*2fb0*/  IMAD.MOV.U32 R45, RZ, RZ, 0x4 ;  /* 0x00000004ff2d7424 */ /* 0x004fe200078e00ff */
[----:B------:R-:W-:Y:S01]  /*2fc0*/  CS2R R40, SRZ ;  /* 0x0000000000287805 */ /* 0x000fe2000001ff00 */
[----:B------:R-:W0:Y:S01]  /*2fd0*/  LDGDEPBAR ;  /* 0x00000000000079af */ /* 0x000e220000000000 */
[----:B------:R-:W-:Y:S01]  /*2fe0*/  CS2R R42, SRZ ;  /* 0x00000000002a7805 */ /* 0x000fe2000001ff00 */
[----:B------:R-:W-:Y:S01]  /*2ff0*/  IMAD.WIDE R44, R76, R45, c[0x0][0x2c8] ;  /* 0x0000b2004c2c7625 */ /* 0x000fe200078e022d */
[----:B------:R-:W-:-:S04]  /*3000*/  DEPBAR.LE SB0, 0x0 ;  /* 0x000080000000791a */ /* 0x000fc80000000000 */
[----:B------:R-:W-:Y:S01]  /*3010*/  BAR.SYNC.DEFER_BLOCKING 0x0 ;  /* 0x0000000000007b1d */ /* 0x000fe20000010000 */
[----:B------:R-:W-:Y:S01]  /*3020*/  IADD3 R76, R76, 0x10, RZ ;  /* 0x000000104c4c7810 */ /* 0x000fe20007ffe0ff */
[----:B------:R-:W-:Y:S01]  /*3030*/  CS2R R36, SRZ ;  /* 0x0000000000247805 */ /* 0x000fe2000001ff00 */
[----:B------:R-:W-:-:S03]  /*3040*/  CS2R R38, SRZ ;  /* 0x0000000000267805 */ /* 0x000fc6000001ff00 */
[----:B------:R2:W3:Y:S01]  /*3050*/  @!P0 LDG.E.LTC128B.128 R40, [R44.64] ;  /* 0x000000102c288981 */ /* 0x0004e2000c1e1d20 */
[----:B------:R-:W-:-:S13]  /*3060*/  ISETP.GE.AND P0, PT, R76, c[0x0][0x178], PT ;  /* 0x00005e004c007a0c */ /* 0x000fda0003f06270 */
[----:B------:R2:W4:Y:S01]  /*3070*/  @!P0 LDG.E.LTC128B.128 R36, [R44.64+0x40] ;  /* 0x000040102c248981 */ /* 0x000522000c1e1d20 */
[----:B------:R-:W3:Y:S01]  /*3080*/  I2F R4, R4 ;  /* 0x0000000400047306 */ /* 0x000ee20000201400 */
[----:B------:R-:W-:Y:S01]  /*3090*/  IMAD.SHL.U32 R71, R71, 0x2, RZ ;  /* 0x0000000247477824 */ /* 0x000fe200078e00ff */
[----:B------:R-:W-:-:S06]  /*30a0*/  ISETP.NE.AND P1, PT, R68, c[0x0][0x2dc], PT ;  /* 0x0000b70044007a0c */ /* 0x000fcc0003f25270 */
[----:B-1----:R-:W1:Y:S07]  /*30b0*/  I2F R0, R5 ;  /* 0x0000000500007306 */ /* 0x002e6e0000201400 */
[----:B------:R-:W-:Y:S01]  /*30c0*/  @!P1 IADD3 R77, R77, c[0x0][0x2e0], RZ ;  /* 0x0000b8004d4d9a10 */ /* 0x000fe20007ffe0ff */
[----:B------:R-:W-:Y:S08]  /*30d0*/  I2F R6, R6 ;  /* 0x0000000600067306 */ /* 0x000ff00000201400 */
[----:B------:R-:W1:Y:S08]  /*30e0*/  I2F R8, R8 ;  /* 0x0000000800087306 */ /* 0x000e700000201400 */
[----:B------:R-:W1:Y:S08]  /*30f0*/  I2F R46, R9 ;  /* 0x00000009002e7306 */ /* 0x000e700000201400 */
[----:B------:R-:W1:Y:S08]  /*3100*/  I2F R10, R10 ;  /* 0x0000000a000a7306 */ /* 0x000e700000201400 */
[----:B------:R-:W1:Y:S08]  /*3110*/  I2F R48, R11 ;  /* 0x0000000b00307306 */ /* 0x000e700000201400 */
[----:B------:R-:W1:Y:S08]  /*3120*/  I2F R32, R32 ;  /* 0x0000002000207306 */ /* 0x000e700000201400 */
[----:B------:R-:W1:Y:S08]  /*3130*/  I2F R50, R33 ;  /* 0x0000002100327306 */ /* 0x000e700000201400 */
[----:B------:R-:W-:Y:S08]  /*3140*/  I2F R34, R34 ;  /* 0x0000002200227306 */ /* 0x000ff00000201400 */
[----:B--2---:R-:W-:Y:S08]  /*3150*/  I2F R44, R35 ;  /* 0x00000023002c7306 */ /* 0x004ff00000201400 */
[----:B------:R-:W2:Y:S08]  /*3160*/  I2F R28, R28 ;  /* 0x0000001c001c7306 */ /* 0x000eb00000201400 */
[----:B------:R-:W1:Y:S08]  /*3170*/  I2F R52, R29 ;  /* 0x0000001d00347306 */ /* 0x000e700000201400 */
[----:B------:R-:W1:Y:S08]  /*3180*/  I2F R30, R30 ;  /* 0x0000001e001e7306 */ /* 0x000e700000201400 */
[----:B------:R-:W1:Y:S08]  /*3190*/  I2F R54, R31 ;  /* 0x0000001f00367306 */ /* 0x000e700000201400 */
[----:B------:R-:W4:Y:S08]  /*31a0*/  I2F R12, R12 ;  /* 0x0000000c000c7306 */ /* 0x000f300000201400 */
[----:B------:R-:W1:Y:S08]  /*31b0*/  I2F R56, R13 ;  /* 0x0000000d00387306 */ /* 0x000e700000201400 */
[----:B------:R-:W-:Y:S08]  /*31c0*/  I2F R14, R14 ;  /* 0x0000000e000e7306 */ /* 0x000ff00000201400 */
        /* <DEDUP_REMOVED lines=8> */
[----:B------:R-:W1:Y:S08]  /*3250*/  I2F R20, R20 ;  /* 0x0000001400147306 */ /* 0x000e700000201400 */
[----:B------:R-:W1:Y:S08]  /*3260*/  I2F R76, R21 ;  /* 0x00000015004c7306 */ /* 0x000e700000201400 */
[----:B------:R-:W1:Y:S08]  /*3270*/  I2F R22, R22 ;  /* 0x0000001600167306 */ /* 0x000e700000201400 */
[----:B------:R1:W1:Y:S08]  /*3280*/  I2F R2, R7 ;  /* 0x0000000700027306 */ /* 0x0002700000201400 */
[----:B------:R-:W1:Y:S08]  /*3290*/  I2F R66, R27 ;  /* 0x0000001b00427306 */ /* 0x000e700000201400 */
[----:B------:R1:W1:Y:S01]  /*32a0*/  I2F R80, R23 ;  /* 0x0000001700507306 */ /* 0x0002620000201400 */
[----:B---3-5:R-:W-:-:S02]  /*32b0*/  FFMA R4, R4, R75, R40 ;  /* 0x0000004b04047223 */ /* 0x028fc40000000028 */
[-C--:B-1----:R-:W-:Y:S02]  /*32c0*/  FFMA R0, R0, R75.reuse, R41 ;  /* 0x0000004b00007223 */ /* 0x082fe40000000029 */
[-C--:B------:R-:W-:Y:S01]  /*32d0*/  FFMA R8, R8, R75.reuse, R42 ;  /* 0x0000004b08087223 */ /* 0x080fe2000000002a */
[----:B------:R-:W-:Y:S01]  /*32e0*/  FMNMX.NAN R4, R4, c[0x0][0x340], !PT ;  /* 0x0000d00004047a09 */ /* 0x000fe20007820000 */
[-CC-:B------:R-:W-:Y:S01]  /*32f0*/  FFMA R46, R46, R75.reuse, R43.reuse ;  /* 0x0000004b2e2e7223 */ /* 0x180fe2000000002b */
[----:B------:R-:W-:Y:S01]  /*3300*/  FMNMX.NAN R0, R0, c[0x0][0x340], !PT ;  /* 0x0000d00000007a09 */ /* 0x000fe20007820000 */
[-C--:B------:R-:W-:Y:S01]  /*3310*/  FFMA R6, R6, R75.reuse, R40 ;  /* 0x0000004b06067223 */ /* 0x080fe20000000028 */
[----:B------:R-:W-:Y:S01]  /*3320*/  FMNMX.NAN R8, R8, c[0x0][0x340], !PT ;  /* 0x0000d00008087a09 */ /* 0x000fe20007820000 */
[-C--:B------:R-:W-:Y:S01]  /*3330*/  FFMA R10, R10, R75.reuse, R42 ;  /* 0x0000004b0a0a7223 */ /* 0x080fe2000000002a */
[----:B------:R-:W-:Y:S01]  /*3340*/  F2I.NTZ R4, R4 ;  /* 0x0000000400047305 */ /* 0x000fe20000203100 */
[-C--:B------:R-:W-:Y:S01]  /*3350*/  FFMA R48, R48, R75.reuse, R43 ;  /* 0x0000004b30307223 */ /* 0x080fe2000000002b */
[----:B------:R-:W-:Y:S01]  /*3360*/  FMNMX.NAN R7, R46, c[0x0][0x340], !PT ;  /* 0x0000d0002e077a09 */ /* 0x000fe20007820000 */
[-C--:B------:R-:W-:Y:S01]  /*3370*/  FFMA R32, R32, R75.reuse, R40 ;  /* 0x0000004b20207223 */ /* 0x080fe20000000028 */
[----:B------:R-:W-:Y:S01]  /*3380*/  FMNMX.NAN R6, R6, c[0x0][0x340], !PT ;  /* 0x0000d00006067a09 */ /* 0x000fe20007820000 */
[-C--:B------:R-:W-:Y:S01]  /*3390*/  FFMA R50, R50, R75.reuse, R41 ;  /* 0x0000004b32327223 */ /* 0x080fe20000000029 */
[----:B------:R-:W-:Y:S01]  /*33a0*/  FMNMX.NAN R10, R10, c[0x0][0x340], !PT ;  /* 0x0000d0000a0a7a09 */ /* 0x000fe20007820000 */
[-C--:B--2---:R-:W-:Y:S01]  /*33b0*/  FFMA R28, R28, R75.reuse, R42 ;  /* 0x0000004b1c1c7223 */ /* 0x084fe2000000002a */
[----:B------:R1:W2:Y:S01]  /*33c0*/  F2I.NTZ R5, R0 ;  /* 0x0000000000057305 */ /* 0x0002a20000203100 */
[-C--:B------:R-:W-:Y:S01]  /*33d0*/  FFMA R52, R52, R75.reuse, R43 ;  /* 0x0000004b34347223 */ /* 0x080fe2000000002b */
[----:B------:R-:W-:Y:S01]  /*33e0*/  FMNMX.NAN R11, R48, c[0x0][0x340], !PT ;  /* 0x0000d000300b7a09 */ /* 0x000fe20007820000 */
        /* <DEDUP_REMOVED lines=8> */
[-C--:B----4-:R-:W-:Y:S01]  /*3470*/  FFMA R12, R12, R75.reuse, R36 ;  /* 0x0000004b0c0c7223 */ /* 0x090fe20000000024 */
        /* <DEDUP_REMOVED lines=23> */
[-C--:B-1----:R-:W-:Y:S01]  /*35f0*/  FFMA R0, R26, R75.reuse, R36 ;  /* 0x0000004b1a007223 */ /* 0x082fe20000000024 */
[----:B------:R-:W-:Y:S01]  /*3600*/  FMNMX.NAN R24, R24, c[0x0][0x340], !PT ;  /* 0x0000d00018187a09 */ /* 0x000fe20007820000 */
[-C--:B------:R-:W-:Y:S01]  /*3610*/  FFMA R22, R22, R75.reuse, R38 ;  /* 0x0000004b16167223 */ /* 0x080fe20000000026 */
[----:B------:R-:W-:Y:S01]  /*3620*/  FMNMX.NAN R29, R64, c[0x0][0x340], !PT ;  /* 0x0000d000401d7a09 */ /* 0x000fe20007820000 */
[-C--:B------:R-:W-:Y:S01]  /*3630*/  FFMA R2, R2, R75.reuse, R41 ;  /* 0x0000004b02027223 */ /* 0x080fe20000000029 */
[----:B------:R-:W-:Y:S01]  /*3640*/  FMNMX.NAN R20, R20, c[0x0][0x340], !PT ;  /* 0x0000d00014147a09 */ /* 0x000fe20007820000 */
[-C--:B------:R-:W-:Y:S01]  /*3650*/  FFMA R66, R66, R75.reuse, R37 ;  /* 0x0000004b42427223 */ /* 0x080fe20000000025 */
[----:B------:R-:W-:Y:S01]  /*3660*/  FMNMX.NAN R31, R76, c[0x0][0x340], !PT ;  /* 0x0000d0004c1f7a09 */ /* 0x000fe20007820000 */
[----:B------:R-:W-:Y:S01]  /*3670*/  FFMA R80, R80, R75, R39 ;  /* 0x0000004b50507223 */ /* 0x000fe20000000027 */
[----:B------:R-:W-:Y:S01]  /*3680*/  FMNMX.NAN R0, R0, c[0x0][0x340], !PT ;  /* 0x0000d00000007a09 */ /* 0x000fe20007820000 */
[----:B------:R-:W-:Y:S01]  /*3690*/  F2I.NTZ R8, R8 ;  /* 0x0000000800087305 */ /* 0x000fe20000203100 */
[----:B------:R-:W-:Y:S01]  /*36a0*/  FMNMX.NAN R22, R22, c[0x0][0x340], !PT ;  /* 0x0000d00016167a09 */ /* 0x000fe20007820000 */
[----:B------:R-:W-:Y:S01]  /*36b0*/  IMAD.SHL.U32 R26, R69, 0x10, RZ ;  /* 0x00000010451a7824 */ /* 0x000fe200078e00ff */
[----:B------:R-:W-:-:S02]  /*36c0*/  FMNMX.NAN R2, R2, c[0x0][0x340], !PT ;  /* 0x0000d00002027a09 */ /* 0x000fc40007820000 */
[----:B------:R-:W-:Y:S02]  /*36d0*/  FMNMX.NAN R66, R66, c[0x0][0x340], !PT ;  /* 0x0000d00042427a09 */ /* 0x000fe40007820000 */
[----:B------:R-:W-:Y:S01]  /*36e0*/  FMNMX.NAN R80, R80, c[0x0][0x340], !PT ;  /* 0x0000d00050507a09 */ /* 0x000fe20007820000 */
[----:B------:R-:W1:Y:S01]  /*36f0*/  F2I.NTZ R7, R7 ;  /* 0x0000000700077305 */ /* 0x000e620000203100 */
[----:B--2---:R-:W-:Y:S02]  /*3700*/  I2IP.S8.S32.SAT R4, R5, R4, RZ ;  /* 0x0000000405047239 */ /* 0x004fe400000010ff */
[----:B------:R-:W-:Y:S01]  /*3710*/  LOP3.LUT P2, RZ, R26, 0x10, RZ, 0xc0, !PT ;  /* 0x000000101aff7812 */ /* 0x000fe2000784c0ff */
[----:B------:R-:W-:Y:S02]  /*3720*/  IMAD.SHL.U32 R26, R69, 0x4, RZ ;  /* 0x00000004451a7824 */ /* 0x000fe400078e00ff */
[----:B------:R2:W-:Y:S02]  /*3730*/  STS.U16 [R71+0xf000], R4 ;  /* 0x00f0000447007388 */ /* 0x0005e40000000400 */
[----:B------:R-:W-:Y:S01]  /*3740*/  F2I.NTZ R6, R6 ;  /* 0x0000000600067305 */ /* 0x000fe20000203100 */
[----:B------:R-:W-:-:S07]  /*3750*/  LOP3.LUT P5, RZ, R26, 0x10, RZ, 0xc0, !PT ;  /* 0x000000101aff7812 */ /* 0x000fce00078ac0ff */
[----:B------:R-:W3:Y:S01]  /*3760*/  F2I.NTZ R9, R2 ;  /* 0x0000000200097305 */ /* 0x000ee20000203100 */
[----:B-1----:R-:W-:Y:S02]  /*3770*/  I2IP.S8.S32.SAT R7, R7, R8, RZ ;  /* 0x0000000807077239 */ /* 0x002fe400000010ff */
[----:B------:R-:W-:-:S03]  /*3780*/  IADD3 R8, P0, R78, c[0x0][0x2e8], RZ ;  /* 0x0000ba004e087a10 */ /* 0x000fc60007f1e0ff */
[----:B------:R-:W-:Y:S02]  /*3790*/  STS.U16 [R71+0xf002], R7 ;  /* 0x00f0020747007388 */ /* 0x000fe40000000400 */
[----:B------:R-:W-:Y:S01]  /*37a0*/  F2I.NTZ R10, R10 ;  /* 0x0000000a000a7305 */ /* 0x000fe20000203100 */
[----:B--2---:R-:W-:-:S07]  /*37b0*/  LOP3.LUT R4, R69, 0x20, RZ, 0xc0, !PT ;  /* 0x0000002045047812 */ /* 0x004fce00078ec0ff */
[----:B------:R-:W1:Y:S01]  /*37c0*/  F2I.NTZ R11, R11 ;  /* 0x0000000b000b7305 */ /* 0x000e620000203100 */
[----:B---3--:R-:W-:Y:S01]  /*37d0*/  I2IP.S8.S32.SAT R6, R9, R6, RZ ;  /* 0x0000000609067239 */ /* 0x008fe200000010ff */
[----:B------:R-:W-:Y:S01]  /*37e0*/  IMAD.SHL.U32 R2, R69, 0x8, RZ ;  /* 0x0000000845027824 */ /* 0x000fe200078e00ff */
[----:B------:R-:W-:Y:S02]  /*37f0*/  IADD3.X R9, R79, c[0x0][0x2ec], RZ, P0, !PT ;  /* 0x0000bb004f097a10 */ /* 0x000fe400007fe4ff */
[----:B------:R-:W-:Y:S01]  /*3800*/  SHF.R.U32.HI R4, RZ, 0x1, R4 ;  /* 0x00000001ff047819 */ /* 0x000fe20000011604 */
[----:B------:R2:W-:Y:S01]  /*3810*/  STS.U16 [R71+0xf080], R6 ;  /* 0x00f0800647007388 */ /* 0x0005e20000000400 */
[----:B------:R-:W-:Y:S01]  /*3820*/  LOP3.LUT P6, RZ, R2, 0x10, RZ, 0xc0, !PT ;  /* 0x0000001002ff7812 */ /* 0x000fe200078cc0ff */
[----:B------:R-:W-:Y:S01]  /*3830*/  F2I.NTZ R32, R32 ;  /* 0x0000002000207305 */ /* 0x000fe20000203100 */
[----:B------:R-:W-:Y:S01]  /*3840*/  IMAD.SHL.U32 R2, R69, 0x2, RZ ;  /* 0x0000000245027824 */ /* 0x000fe200078e00ff */
[----:B------:R-:W-:-:S04]  /*3850*/  ISETP.NE.U32.AND P4, PT, R4, RZ, PT ;  /* 0x000000ff0400720c */ /* 0x000fc80003f85070 */
[----:B------:R-:W-:Y:S02]  /*3860*/  LOP3.LUT P3, RZ, R2, 0x10, RZ, 0xc0, !PT ;  /* 0x0000001002ff7812 */ /* 0x000fe4000786c0ff */
[----:B------:R-:W3:Y:S01]  /*3870*/  F2I.NTZ R13, R13 ;  /* 0x0000000d000d7305 */ /* 0x000ee20000203100 */
[----:B-1----:R-:W-:Y:S01]  /*3880*/  I2IP.S8.S32.SAT R10, R11, R10, RZ ;  /* 0x0000000a0b0a7239 */ /* 0x002fe200000010ff */
[----:B------:R-:W-:Y:S01]  /*3890*/  IMAD.SHL.U32 R11, R73, 0x10, RZ ;  /* 0x00000010490b7824 */ /* 0x000fe200078e00ff */
[----:B------:R-:W-:Y:S02]  /*38a0*/  LOP3.LUT R2, R69, 0x40, RZ, 0xc0, !PT ;  /* 0x0000004045027812 */ /* 0x000fe400078ec0ff */
[----:B------:R-:W-:Y:S01]  /*38b0*/  LEA R73, R73, 0x3000, 0x4 ;  /* 0x0000300049497811 */ /* 0x000fe200078e20ff */
[----:B------:R1:W-:Y:S01]  /*38c0*/  STS.U16 [R71+0xf082], R10 ;  /* 0x00f0820a47007388 */ /* 0x0003e20000000400 */
[----:B------:R-:W-:Y:S01]  /*38d0*/  SHF.R.U32.HI R2, RZ, 0x2, R2 ;  /* 0x00000002ff027819 */ /* 0x000fe20000011602 */
[----:B------:R-:W-:Y:S01]  /*38e0*/  F2I.NTZ R28, R28 ;  /* 0x0000001c001c7305 */ /* 0x000fe20000203100 */
[----:B--2---:R-:W-:-:S07]  /*38f0*/  IADD3 R6, P0, R8, c[0x0][0x2e8], RZ ;  /* 0x0000ba0008067a10 */ /* 0x004fce0007f1e0ff */
[----:B------:R-:W2:Y:S01]  /*3900*/  F2I.NTZ R15, R15 ;  /* 0x0000000f000f7305 */ /* 0x000ea20000203100 */
[----:B---3--:R-:W-:Y:S02]  /*3910*/  I2IP.S8.S32.SAT R13, R13, R32, RZ ;  /* 0x000000200d0d7239 */ /* 0x008fe400000010ff */
[----:B------:R-:W-:Y:S02]  /*3920*/  IADD3.X R7, R9, c[0x0][0x2ec], RZ, P0, !PT ;  /* 0x0000bb0009077a10 */ /* 0x000fe400007fe4ff */
[----:B------:R-:W-:Y:S01]  /*3930*/  ISETP.NE.U32.AND P0, PT, R2, RZ, PT ;  /* 0x000000ff0200720c */ /* 0x000fe20003f05070 */
[----:B------:R-:W-:Y:S01]  /*3940*/  STS.U16 [R71+0xf100], R13 ;  /* 0x00f1000d47007388 */ /* 0x000fe20000000400 */
[----:B------:R-:W-:Y:S01]  /*3950*/  IMAD.MOV.U32 R2, RZ, RZ, 0x2 ;  /* 0x00000002ff027424 */ /* 0x000fe200078e00ff */
[----:B------:R-:W-:Y:S01]  /*3960*/  F2I.NTZ R34, R34 ;  /* 0x0000002200227305 */ /* 0x000fe20000203100 */
[----:B------:R-:W-:Y:S02]  /*3970*/  @!P1 IMAD.MOV.U32 R2, RZ, RZ, 0x1 ;  /* 0x00000001ff029424 */ /* 0x000fe400078e00ff */
[----:B-1----:R-:W-:-:S05]  /*3980*/  IMAD.MOV.U32 R10, RZ, RZ, 0x190 ;  /* 0x00000190ff0a7424 */ /* 0x002fca00078e00ff */
[----:B------:R-:W1:Y:S01]  /*3990*/  F2I.NTZ R17, R17 ;  /* 0x0000001100117305 */ /* 0x000e620000203100 */
[----:B--2---:R-:W-:Y:S01]  /*39a0*/  I2IP.S8.S32.SAT R28, R15, R28, RZ ;  /* 0x0000001c0f1c7239 */ /* 0x004fe200000010ff */
[----:B------:R-:W-:Y:S01]  /*39b0*/  @!P1 IMAD.MOV.U32 R10, RZ, RZ, 0x198 ;  /* 0x00000198ff0a9424 */ /* 0x000fe200078e00ff */
[----:B------:R-:W-:-:S03]  /*39c0*/  ISETP.NE.AND P1, PT, R2, c[0x0][0x2dc], PT ;  /* 0x0000b70002007a0c */ /* 0x000fc60003f25270 */
[----:B------:R-:W-:Y:S02]  /*39d0*/  STS.U16 [R71+0xf102], R28 ;  /* 0x00f1021c47007388 */ /* 0x000fe40000000400 */
[----:B------:R-:W-:Y:S08]  /*39e0*/  F2I.NTZ R30, R30 ;  /* 0x0000001e001e7305 */ /* 0x000ff00000203100 */
[----:B------:R-:W2:Y:S01]  /*39f0*/  F2I.NTZ R19, R19 ;  /* 0x0000001300137305 */ /* 0x000ea20000203100 */
[----:B-1----:R-:W-:Y:S01]  /*3a00*/  I2IP.S8.S32.SAT R34, R17, R34, RZ ;  /* 0x0000002211227239 */ /* 0x002fe200000010ff */
[----:B------:R-:W-:-:S04]  /*3a10*/  @!P1 IMAD.MOV.U32 R2, RZ, RZ, RZ ;  /* 0x000000ffff029224 */ /* 0x000fc800078e00ff */
[----:B------:R-:W-:Y:S01]  /*3a20*/  STS.U16 [R71+0xf180], R34 ;  /* 0x00f1802247007388 */ /* 0x000fe20000000400 */
[----:B------:R-:W-:Y:S01]  /*3a30*/  IADD3 R2, R2, 0x1, RZ ;  /* 0x0000000102027810 */ /* 0x000fe20007ffe0ff */
[----:B------:R-:W-:Y:S08]  /*3a40*/  F2I.NTZ R12, R12 ;  /* 0x0000000c000c7305 */ /* 0x000ff00000203100 */
[----:B------:R-:W1:Y:S01]  /*3a50*/  F2I.NTZ R21, R21 ;  /* 0x0000001500157305 */ /* 0x000e620000203100 */
[----:B--2---:R-:W-:-:S05]  /*3a60*/  I2IP.S8.S32.SAT R30, R19, R30, RZ ;  /* 0x0000001e131e7239 */ /* 0x004fca00000010ff */
[----:B------:R-:W-:Y:S02]  /*3a70*/  STS.U16 [R71+0xf182], R30 ;  /* 0x00f1821e47007388 */ /* 0x000fe40000000400 */
[----:B------:R-:W-:Y:S08]  /*3a80*/  F2I.NTZ R16, R16 ;  /* 0x0000001000107305 */ /* 0x000ff00000203100 */
[----:B------:R-:W2:Y:S01]  /*3a90*/  F2I.NTZ R23, R23 ;  /* 0x0000001700177305 */ /* 0x000ea20000203100 */
[----:B-1----:R-:W-:-:S05]  /*3aa0*/  I2IP.S8.S32.SAT R12, R21, R12, RZ ;  /* 0x0000000c150c7239 */ /* 0x002fca00000010ff */
[----:B------:R-:W-:Y:S02]  /*3ab0*/  STS.U16 [R71+0xf400], R12 ;  /* 0x00f4000c47007388 */ /* 0x000fe40000000400 */
        /* <DEDUP_REMOVED lines=11> */
[----:B------:R2:W-:Y:S02]  /*3b70*/  STS.U16 [R71+0xf482], R18 ;  /* 0x00f4821247007388 */ /* 0x0005e40000000400 */
[----:B------:R-:W-:Y:S08]  /*3b80*/  F2I.NTZ R20, R20 ;  /* 0x0000001400147305 */ /* 0x000ff00000203100 */
[----:B------:R-:W3:Y:S01]  /*3b90*/  F2I.NTZ R31, R31 ;  /* 0x0000001f001f7305 */ /* 0x000ee20000203100 */
[----:B-1----:R-:W-:-:S05]  /*3ba0*/  I2IP.S8.S32.SAT R24, R29, R24, RZ ;  /* 0x000000181d187239 */ /* 0x002fca00000010ff */
[----:B------:R-:W-:Y:S02]  /*3bb0*/  STS.U16 [R71+0xf500], R24 ;  /* 0x00f5001847007388 */ /* 0x000fe40000000400 */
[----:B------:R-:W-:Y:S01]  /*3bc0*/  F2I.NTZ R0, R0 ;  /* 0x0000000000007305 */ /* 0x000fe20000203100 */
[----:B--2---:R-:W-:-:S07]  /*3bd0*/  IADD3 R18, R3, UR14, RZ ;  /* 0x0000000e03127c10 */ /* 0x004fce000fffe0ff */
[----:B------:R-:W1:Y:S01]  /*3be0*/  F2I.NTZ R33, R66 ;  /* 0x0000004200217305 */ /* 0x000e620000203100 */
[----:B---3--:R-:W-:Y:S01]  /*3bf0*/  I2IP.S8.S32.SAT R20, R31, R20, RZ ;  /* 0x000000141f147239 */ /* 0x008fe200000010ff */
[----:B------:R-:W-:-:S04]  /*3c00*/  IMAD.SHL.U32 R18, R18, 0x10, RZ ;  /* 0x0000001012127824 */ /* 0x000fc800078e00ff */
[----:B------:R2:W-:Y:S02]  /*3c10*/  STS.U16 [R71+0xf502], R20 ;  /* 0x00f5021447007388 */ /* 0x0005e40000000400 */
[----:B------:R-:W-:Y:S08]  /*3c20*/  F2I.NTZ R22, R22 ;  /* 0x0000001600167305 */ /* 0x000ff00000203100 */
[----:B------:R-:W3:Y:S01]  /*3c30*/  F2I.NTZ R5, R80 ;  /* 0x0000005000057305 */ /* 0x000ee20000203100 */
[----:B-1----:R-:W-:-:S05]  /*3c40*/  I2IP.S8.S32.SAT R0, R33, R0, RZ ;  /* 0x0000000021007239 */ /* 0x002fca00000010ff */
[----:B------:R1:W-:Y:S01]  /*3c50*/  STS.U16 [R71+0xf580], R0 ;  /* 0x00f5800047007388 */ /* 0x0003e20000000400 */
[----:B--2---:R-:W-:Y:S01]  /*3c60*/  IMAD.MOV.U32 R20, RZ, RZ, 0x190 ;  /* 0x00000190ff147424 */ /* 0x004fe200078e00ff */
[----:B---3--:R-:W-:Y:S01]  /*3c70*/  I2IP.S8.S32.SAT R22, R5, R22, RZ ;  /* 0x0000001605167239 */ /* 0x008fe200000010ff */
[C---:B------:R-:W-:Y:S01]  /*3c80*/  IMAD.SHL.U32 R5, R74.reuse, 0x10, RZ ;  /* 0x000000104a057824 */ /* 0x040fe200078e00ff */
[----:B------:R-:W-:-:S03]  /*3c90*/  LEA R74, R74, 0x3000, 0x4 ;  /* 0x000030004a4a7811 */ /* 0x000fc600078e20ff */
[----:B------:R2:W-:Y:S04]  /*3ca0*/  STS.U16 [R71+0xf582], R22 ;  /* 0x00f5821647007388 */ /* 0x0005e80000000400 */
[----:B------:R-:W-:Y:S01]  /*3cb0*/  BAR.SYNC.DEFER_BLOCKING 0x0 ;  /* 0x0000000000007b1d */ /* 0x000fe20000010000 */
[----:B-1----:R-:W-:-:S04]  /*3cc0*/  LOP3.LUT R0, R69, 0x80, RZ, 0xc0, !PT ;  /* 0x0000008045007812 */ /* 0x002fc800078ec0ff */
[----:B------:R-:W-:Y:S01]  /*3cd0*/  SHF.R.U32.HI R0, RZ, 0x3, R0 ;  /* 0x00000003ff007819 */ /* 0x000fe20000011600 */
[----:B------:R-:W-:Y:S01]  /*3ce0*/  @!PT LDS RZ, [RZ] ;  /* 0x00000000fffff984 */ /* 0x000fe20000000800 */
[----:B------:R-:W-:Y:S01]  /*3cf0*/  @!PT LDS RZ, [RZ] ;  /* 0x00000000fffff984 */ /* 0x000fe20000000800 */
[----:B------:R-:W-:Y:S01]  /*3d00*/  @!PT LDS RZ, [RZ] ;  /* 0x00000000fffff984 */ /* 0x000fe20000000800 */
[----:B------:R1:W-:Y:S01]  /*3d10*/  LDGSTS.E.BYPASS.LTC128B.128 [R5+0x3000], [R78.64], P2 ;  /* 0x030000004e057fae */ /* 0x0003e20009101d50 */
[----:B------:R-:W-:-:S03]  /*3d20*/  IADD3 R12, P2, R6, c[0x0][0x2e8], RZ ;  /* 0x0000ba00060c7a10 */ /* 0x000fc60007f5e0ff */
[----:B------:R3:W-:Y:S01]  /*3d30*/  LDGSTS.E.BYPASS.LTC128B.128 [R11+0x3000], [R8.64], P6 ;  /* 0x03000000080b7fae */ /* 0x0007e2000b101d50 */
[----:B------:R-:W-:Y:S02]  /*3d40*/  IADD3.X R13, R7, c[0x0][0x2ec], RZ, P2, !PT ;  /* 0x0000bb00070d7a10 */ /* 0x000fe400017fe4ff */
[----:B------:R-:W-:Y:S01]  /*3d50*/  IADD3 R14, P2, R12, c[0x0][0x2e8], RZ ;  /* 0x0000ba000c0e7a10 */ /* 0x000fe20007f5e0ff */
[----:B------:R4:W-:Y:S01]  /*3d60*/  LDGSTS.E.BYPASS.LTC128B.128 [R5+0x4800], [R6.64], P5 ;  /* 0x0480000006057fae */ /* 0x0009e2000a901d50 */
[----:B------:R-:W-:Y:S02]  /*3d70*/  LOP3.LUT P5, RZ, R69, 0x10, RZ, 0xc0, !PT ;  /* 0x0000001045ff7812 */ /* 0x000fe400078ac0ff */
[----:B------:R-:W-:Y:S01]  /*3d80*/  IADD3.X R15, R13, c[0x0][0x2ec], RZ, P2, !PT ;  /* 0x0000bb000d0f7a10 */ /* 0x000fe200017fe4ff */
[----:B------:R1:W-:Y:S01]  /*3d90*/  LDGSTS.E.BYPASS.LTC128B.128 [R11+0x4800], [R12.64], P3 ;  /* 0x048000000c0b7fae */ /* 0x0003e20009901d50 */
[----:B------:R-:W-:Y:S02]  /*3da0*/  ISETP.GE.U32.AND P3, PT, R77, R70, PT ;  /* 0x000000464d00720c */ /* 0x000fe40003f66070 */
[----:B------:R-:W-:-:S02]  /*3db0*/  ISETP.NE.U32.AND P2, PT, R0, RZ, PT ;  /* 0x000000ff0000720c */ /* 0x000fc40003f45070 */
[----:B------:R-:W-:Y:S02]  /*3dc0*/  SEL R0, R69, RZ, !P3 ;  /* 0x000000ff45007207 */ /* 0x000fe40005800000 */
[----:B------:R-:W-:-:S03]  /*3dd0*/  @!P1 IADD3 R77, R77, c[0x0][0x2e0], RZ ;  /* 0x0000b8004d4d9a10 */ /* 0x000fc60007ffe0ff */
[----:B------:R2:W-:Y:S01]  /*3de0*/  LDGSTS.E.BYPASS.LTC128B.128 [R5+0x6000], [R14.64], P5 ;  /* 0x060000000e057fae */ /* 0x0005e2000a901d50 */
[C---:B------:R-:W-:Y:S01]  /*3df0*/  IMAD.SHL.U32 R4, R0.reuse, 0x10, RZ ;  /* 0x0000001000047824 */ /* 0x040fe200078e00ff */
[----:B---3--:R-:W3:Y:S01]  /*3e00*/  LDC.64 R8, c[0x0][R10+0x160] ;  /* 0x000058000a087b82 */ /* 0x008ee20000000a00 */
[----:B----4-:R-:W-:Y:S01]  /*3e10*/  IMAD.SHL.U32 R6, R0, 0x8, RZ ;  /* 0x0000000800067824 */ /* 0x010fe200078e00ff */
[----:B-1----:R-:W-:-:S04]  /*3e20*/  IADD3 R12, P3, R14, c[0x0][0x2e8], RZ ;  /* 0x0000ba000e0c7a10 */ /* 0x002fc80007f7e0ff */
[----:B------:R-:W-:Y:S01]  /*3e30*/  LOP3.LUT P6, RZ, R6, 0x10, RZ, 0xc0, !PT ;  /* 0x0000001006ff7812 */ /* 0x000fe200078cc0ff */
[----:B------:R-:W-:Y:S01]  /*3e40*/  IMAD.SHL.U32 R6, R0, 0x4, RZ ;  /* 0x0000000400067824 */ /* 0x000fe200078e00ff */
[----:B------:R-:W-:Y:S02]  /*3e50*/  IADD3.X R13, R15, c[0x0][0x2ec], RZ, P3, !PT ;  /* 0x0000bb000f0d7a10 */ /* 0x000fe40001ffe4ff */
[----:B------:R-:W-:Y:S02]  /*3e60*/  IADD3 R16, P5, R12, c[0x0][0x2e8], RZ ;  /* 0x0000ba000c107a10 */ /* 0x000fe40007fbe0ff */
[----:B------:R-:W-:Y:S01]  /*3e70*/  LOP3.LUT P3, RZ, R4, 0x10, RZ, 0xc0, !PT ;  /* 0x0000001004ff7812 */ /* 0x000fe2000786c0ff */
[----:B------:R1:W-:Y:S01]  /*3e80*/  LDGSTS.E.BYPASS.LTC128B.128 [R11+0x6000], [R12.64], P4 ;  /* 0x060000000c0b7fae */ /* 0x0003e2000a101d50 */
[----:B------:R-:W-:Y:S01]  /*3e90*/  IADD3.X R17, R13, c[0x0][0x2ec], RZ, P5, !PT ;  /* 0x0000bb000d117a10 */ /* 0x000fe20002ffe4ff */
[----:B------:R-:W-:Y:S01]  /*3ea0*/  IMAD.SHL.U32 R4, R0, 0x2, RZ ;  /* 0x0000000200047824 */ /* 0x000fe200078e00ff */
[----:B--2---:R-:W-:-:S02]  /*3eb0*/  IADD3 R14, P4, R16, c[0x0][0x2e8], RZ ;  /* 0x0000ba00100e7a10 */ /* 0x004fc40007f9e0ff */
[----:B------:R-:W-:Y:S01]  /*3ec0*/  LOP3.LUT P5, RZ, R6, 0x10, RZ, 0xc0, !PT ;  /* 0x0000001006ff7812 */ /* 0x000fe200078ac0ff */
[----:B------:R2:W-:Y:S01]  /*3ed0*/  LDGSTS.E.BYPASS.LTC128B.128 [R5+0x7800], [R16.64], P0 ;  /* 0x0780000010057fae */ /* 0x0005e20008101d50 */
[----:B------:R-:W-:Y:S02]  /*3ee0*/  IADD3.X R15, R17, c[0x0][0x2ec], RZ, P4, !PT ;  /* 0x0000bb00110f7a10 */ /* 0x000fe400027fe4ff */
[----:B---3--:R-:W-:Y:S02]  /*3ef0*/  IADD3 R8, P0, R8, R14, RZ ;  /* 0x0000000e08087210 */ /* 0x008fe40007f1e0ff */
[----:B------:R-:W-:Y:S01]  /*3f00*/  LOP3.LUT P4, RZ, R4, 0x10, RZ, 0xc0, !PT ;  /* 0x0000001004ff7812 */ /* 0x000fe2000788c0ff */
[----:B------:R3:W-:Y:S01]  /*3f10*/  LDGSTS.E.BYPASS.LTC128B.128 [R11+0x7800], [R14.64], P2 ;  /* 0x078000000e0b7fae */ /* 0x0007e20009101d50 */
[----:B------:R-:W-:Y:S01]  /*3f20*/  ISETP.NE.AND P2, PT, R2, c[0x0][0x2dc], PT ;  /* 0x0000b70002007a0c */ /* 0x000fe20003f45270 */
[----:B------:R-:W-:Y:S01]  /*3f30*/  IMAD.X R9, R9, 0x1, R15, P0 ;  /* 0x0000000109097824 */ /* 0x000fe200000e060f */
[----:B------:R-:W-:Y:S01]  /*3f40*/  IADD3 R4, P0, R8, c[0x0][0x2e8], RZ ;  /* 0x0000ba0008047a10 */ /* 0x000fe20007f1e0ff */
[----:B------:R-:W0:Y:S01]  /*3f50*/  LDGDEPBAR ;  /* 0x00000000000079af */ /* 0x000e220000000000 */
[----:B------:R-:W-:-:S03]  /*3f60*/  LOP3.LUT R2, R0, 0x20, RZ, 0xc0, !PT ;  /* 0x0000002000027812 */ /* 0x000fc600078ec0ff */
[----:B------:R4:W-:Y:S01]  /*3f70*/  LDGSTS.E.BYPASS.LTC128B.128 [R74+0x100], [R8.64], P3 ;  /* 0x00100000084a7fae */ /* 0x0009e20009901d50 */
[----:B------:R-:W-:Y:S02]  /*3f80*/  SHF.R.U32.HI R10, RZ, 0x1, R2 ;  /* 0x00000001ff0a7819 */ /* 0x000fe40000011602 */
[----:B------:R-:W-:Y:S02]  /*3f90*/  LOP3.LUT R2, R0, 0x40, RZ, 0xc0, !PT ;  /* 0x0000004000027812 */ /* 0x000fe400078ec0ff */
[----:B------:R-:W-:Y:S01]  /*3fa0*/  ISETP.NE.U32.AND P3, PT, R10, RZ, PT ;  /* 0x000000ff0a00720c */ /* 0x000fe20003f65070 */
[----:B------:R-:W-:Y:S01]  /*3fb0*/  @!P2 IMAD.MOV.U32 R20, RZ, RZ, 0x198 ;  /* 0x00000198ff14a424 */ /* 0x000fe200078e00ff */
[----:B------:R-:W-:-:S05]  /*3fc0*/  SHF.R.U32.HI R2, RZ, 0x2, R2 ;  /* 0x00000002ff027819 */ /* 0x000fca0000011602 */
[----:B------:R-:W4:Y:S01]  /*3fd0*/  LDC.64 R20, c[0x0][R20+0x160] ;  /* 0x0000580014147b82 */ /* 0x000f220000000a00 */
[----:B--2---:R-:W-:Y:S02]  /*3fe0*/  IADD3.X R5, R9, c[0x0][0x2ec], RZ, P0, !PT ;  /* 0x0000bb0009057a10 */ /* 0x004fe400007fe4ff */
[----:B------:R-:W-:-:S03]  /*3ff0*/  IADD3 R6, P0, R4, c[0x0][0x2e8], RZ ;  /* 0x0000ba0004067a10 */ /* 0x000fc60007f1e0ff */
[----:B------:R2:W-:Y:S01]  /*4000*/  LDGSTS.E.BYPASS.LTC128B.128 [R73+0x100], [R4.64], P6 ;  /* 0x0010000004497fae */ /* 0x0005e2000b101d50 */
[----:B------:R-:W-:Y:S02]  /*4010*/  IADD3.X R7, R5, c[0x0][0x2ec], RZ, P0, !PT ;  /* 0x0000bb0005077a10 */ /* 0x000fe400007fe4ff */
[----:B-1----:R-:W-:-:S03]  /*4020*/  IADD3 R12, P0, R6, c[0x0][0x2e8], RZ ;  /* 0x0000ba00060c7a10 */ /* 0x002fc60007f1e0ff */
[----:B------:R1:W-:Y:S01]  /*4030*/  LDGSTS.E.BYPASS.LTC128B.128 [R74+0x1900], [R6.64], P5 ;  /* 0x01900000064a7fae */ /* 0x0003e2000a901d50 */
[----:B------:R-:W-:Y:S02]  /*4040*/  IADD3.X R13, R7, c[0x0][0x2ec], RZ, P0, !PT ;  /* 0x0000bb00070d7a10 */ /* 0x000fe400007fe4ff */
[----:B---3--:R-:W-:Y:S02]  /*4050*/  IADD3 R14, P5, R12, c[0x0][0x2e8], RZ ;  /* 0x0000ba000c0e7a10 */ /* 0x008fe40007fbe0ff */
[----:B----4-:R-:W-:Y:S01]  /*4060*/  LOP3.LUT R8, R0, 0x80, RZ, 0xc0, !PT ;  /* 0x0000008000087812 */ /* 0x010fe200078ec0ff */
[----:B------:R3:W-:Y:S01]  /*4070*/  LDGSTS.E.BYPASS.LTC128B.128 [R73+0x1900], [R12.64], P4 ;  /* 0x019000000c497fae */ /* 0x0007e2000a101d50 */
[----:B------:R-:W-:Y:S02]  /*4080*/  IADD3.X R15, R13, c[0x0][0x2ec], RZ, P5, !PT ;  /* 0x0000bb000d0f7a10 */ /* 0x000fe40002ffe4ff */
[----:B------:R-:W-:Y:S02]  /*4090*/  IADD3 R10, P5, R14, c[0x0][0x2e8], RZ ;  /* 0x0000ba000e0a7a10 */ /* 0x000fe40007fbe0ff */
[----:B------:R-:W-:Y:S01]  /*40a0*/  ISETP.NE.U32.AND P0, PT, R2, RZ, PT ;  /* 0x000000ff0200720c */ /* 0x000fe20003f05070 */
[----:B------:R-:W-:Y:S01]  /*40b0*/  IMAD.MOV.U32 R2, RZ, RZ, 0x190 ;  /* 0x00000190ff027424 */ /* 0x000fe200078e00ff */
[----:B------:R-:W-:Y:S01]  /*40c0*/  SHF.R.U32.HI R8, RZ, 0x3, R8 ;  /* 0x00000003ff087819 */ /* 0x000fe20000011608 */
[----:B------:R-:W-:Y:S01]  /*40d0*/  @!P1 IMAD.MOV.U32 R2, RZ, RZ, 0x198 ;  /* 0x00000198ff029424 */ /* 0x000fe200078e00ff */
[----:B------:R-:W-:-:S02]  /*40e0*/  LOP3.LUT P4, RZ, R0, 0x10, RZ, 0xc0, !PT ;  /* 0x0000001000ff7812 */ /* 0x000fc4000788c0ff */
[----:B------:R-:W-:Y:S02]  /*40f0*/  IADD3.X R11, R15, c[0x0][0x2ec], RZ, P5, !PT ;  /* 0x0000bb000f0b7a10 */ /* 0x000fe40002ffe4ff */
[----:B------:R-:W-:Y:S02]  /*4100*/  ISETP.NE.U32.AND P5, PT, R8, RZ, PT ;  /* 0x000000ff0800720c */ /* 0x000fe40003fa5070 */
[----:B--2---:R-:W-:Y:S01]  /*4110*/  IADD3 R4, P1, R10, c[0x0][0x2e8], RZ ;  /* 0x0000ba000a047a10 */ /* 0x004fe20007f3e0ff */
[----:B------:R2:W4:Y:S03]  /*4120*/  LDC.64 R8, c[0x0][R2+0x160] ;  /* 0x0000580002087b82 */ /* 0x0005260000000a00 */
[----:B------:R-:W-:Y:S02]  /*4130*/  IADD3.X R5, R11, c[0x0][0x2ec], RZ, P1, !PT ;  /* 0x0000bb000b057a10 */ /* 0x000fe40000ffe4ff */
[----:B-1----:R-:W-:Y:S01]  /*4140*/  IADD3 R6, P1, R4, c[0x0][0x2e8], RZ ;  /* 0x0000ba0004067a10 */ /* 0x002fe20007f3e0ff */
[----:B------:R4:W-:Y:S01]  /*4150*/  LDGSTS.E.BYPASS.LTC128B.128 [R74+0x3100], [R14.64], P4 ;  /* 0x031000000e4a7fae */ /* 0x0009e2000a101d50 */
[----:B------:R-:W-:-:S02]  /*4160*/  ISETP.GE.U32.AND P4, PT, R77, R70, PT ;  /* 0x000000464d00720c */ /* 0x000fc40003f86070 */
[----:B------:R-:W-:Y:S01]  /*4170*/  IADD3.X R7, R5, c[0x0][0x2ec], RZ, P1, !PT ;  /* 0x0000bb0005077a10 */ /* 0x000fe20000ffe4ff */
[----:B------:R1:W-:Y:S01]  /*4180*/  LDGSTS.E.BYPASS.LTC128B.128 [R73+0x3100], [R10.64], P3 ;  /* 0x031000000a497fae */ /* 0x0003e20009901d50 */
[----:B------:R-:W-:Y:S02]  /*4190*/  SEL R0, R0, RZ, !P4 ;  /* 0x000000ff00007207 */ /* 0x000fe40006000000 */
[----:B------:R-:W-:Y:S01]  /*41a0*/  @!P2 IADD3 R77, R77, c[0x0][0x2e0], RZ ;  /* 0x0000b8004d4daa10 */ /* 0x000fe20007ffe0ff */
[----:B------:R1:W-:Y:S01]  /*41b0*/  LDGSTS.E.BYPASS.LTC128B.128 [R74+0x4900], [R4.64], P0 ;  /* 0x04900000044a7fae */ /* 0x0003e20008101d50 */
[C---:B------:R-:W-:Y:S01]  /*41c0*/  LOP3.LUT R3, R0.reuse, 0x20, RZ, 0xc0, !PT ;  /* 0x0000002000037812 */ /* 0x040fe200078ec0ff */
[----:B---3--:R-:W-:Y:S01]  /*41d0*/  IMAD.SHL.U32 R12, R0, 0x10, RZ ;  /* 0x00000010000c7824 */ /* 0x008fe200078e00ff */
[----:B------:R-:W-:Y:S01]  /*41e0*/  ISETP.GE.U32.AND P1, PT, R77, R70, PT ;  /* 0x000000464d00720c */ /* 0x000fe20003f26070 */
[----:B------:R3:W-:Y:S01]  /*41f0*/  LDGSTS.E.BYPASS.LTC128B.128 [R73+0x4900], [R6.64], P5 ;  /* 0x0490000006497fae */ /* 0x0007e2000a901d50 */
[----:B------:R-:W-:-:S02]  /*4200*/  SHF.R.U32.HI R3, RZ, 0x1, R3 ;  /* 0x00000001ff037819 */ /* 0x000fc40000011603 */
[----:B------:R-:W-:Y:S01]  /*4210*/  LOP3.LUT P6, RZ, R12, 0x10, RZ, 0xc0, !PT ;  /* 0x000000100cff7812 */ /* 0x000fe200078cc0ff */
[----:B------:R-:W0:Y:S01]  /*4220*/  LDGDEPBAR ;  /* 0x00000000000079af */ /* 0x000e220000000000 */
[C---:B------:R-:W-:Y:S01]  /*4230*/  IMAD.SHL.U32 R12, R0.reuse, 0x4, RZ ;  /* 0x00000004000c7824 */ /* 0x040fe200078e00ff */
[C---:B------:R-:W-:Y:S01]  /*4240*/  LOP3.LUT P2, RZ, R0.reuse, 0x10, RZ, 0xc0, !PT ;  /* 0x0000001000ff7812 */ /* 0x040fe2000784c0ff */
[C---:B--2---:R-:W-:Y:S01]  /*4250*/  IMAD.SHL.U32 R2, R0.reuse, 0x8, RZ ;  /* 0x0000000800027824 */ /* 0x044fe200078e00ff */
[----:B------:R-:W-:Y:S02]  /*4260*/  SEL R19, R0, RZ, !P1 ;  /* 0x000000ff00137207 */ /* 0x000fe40004800000 */
[----:B------:R-:W-:Y:S02]  /*4270*/  LOP3.LUT P4, RZ, R12, 0x10, RZ, 0xc0, !PT ;  /* 0x000000100cff7812 */ /* 0x000fe4000788c0ff */
[----:B------:R-:W-:Y:S01]  /*4280*/  LOP3.LUT P5, RZ, R2, 0x10, RZ, 0xc0, !PT ;  /* 0x0000001002ff7812 */ /* 0x000fe200078ac0ff */
[----:B------:R-:W-:Y:S01]  /*4290*/  IMAD.SHL.U32 R2, R0, 0x2, RZ ;  /* 0x0000000200027824 */ /* 0x000fe200078e00ff */
[----:B----4-:R-:W-:-:S04]  /*42a0*/  IADD3 R14, P0, R8, R6, RZ ;  /* 0x00000006080e7210 */ /* 0x010fc80007f1e0ff */
[----:B------:R-:W-:Y:S01]  /*42b0*/  LOP3.LUT P3, RZ, R2, 0x10, RZ, 0xc0, !PT ;  /* 0x0000001002ff7812 */ /* 0x000fe2000786c0ff */
[----:B------:R-:W-:Y:S01]  /*42c0*/  IMAD.X R15, R9, 0x1, R7, P0 ;  /* 0x00000001090f7824 */ /* 0x000fe200000e0607 */
[----:B------:R-:W-:Y:S02]  /*42d0*/  IADD3 R12, P0, R14, c[0x0][0x2e8], RZ ;  /* 0x0000ba000e0c7a10 */ /* 0x000fe40007f1e0ff */
[----:B------:R-:W-:Y:S02]  /*42e0*/  LOP3.LUT R2, R0, 0x40, RZ, 0xc0, !PT ;  /* 0x0000004000027812 */ /* 0x000fe400078ec0ff */
[----:B------:R-:W-:Y:S02]  /*42f0*/  IADD3.X R13, R15, c[0x0][0x2ec], RZ, P0, !PT ;  /* 0x0000bb000f0d7a10 */ /* 0x000fe400007fe4ff */
[----:B------:R-:W-:Y:S01]  /*4300*/  IADD3 R8, P0, R12, c[0x0][0x2e8], RZ ;  /* 0x0000ba000c087a10 */ /* 0x000fe20007f1e0ff */
[----:B------:R-:W-:-:S04]  /*4310*/  DEPBAR.LE SB0, 0x1 ;  /* 0x000080400000791a */ /* 0x000fc80000000000 */
[----:B------:R-:W-:Y:S01]  /*4320*/  BAR.SYNC.DEFER_BLOCKING 0x0 ;  /* 0x0000000000007b1d */ /* 0x000fe20000010000 */
[----:B------:R-:W-:Y:S02]  /*4330*/  IADD3.X R9, R13, c[0x0][0x2ec], RZ, P0, !PT ;  /* 0x0000bb000d097a10 */ /* 0x000fe400007fe4ff */
[----:B-1----:R-:W-:Y:S02]  /*4340*/  IADD3 R10, P0, R8, c[0x0][0x2e8], RZ ;  /* 0x0000ba00080a7a10 */ /* 0x002fe40007f1e0ff */
[----:B------:R-:W-:Y:S02]  /*4350*/  SHF.R.U32.HI R2, RZ, 0x2, R2 ;  /* 0x00000002ff027819 */ /* 0x000fe40000011602 */
[----:B------:R-:W-:Y:S02]  /*4360*/  IADD3.X R11, R9, c[0x0][0x2ec], RZ, P0, !PT ;  /* 0x0000bb00090b7a10 */ /* 0x000fe400007fe4ff */
[----:B------:R-:W-:-:S04]  /*4370*/  IADD3 R16, P0, R10, c[0x0][0x2e8], RZ ;  /* 0x0000ba000a107a10 */ /* 0x000fc80007f1e0ff */
[----:B------:R-:W-:Y:S01]  /*4380*/  IADD3.X R17, R11, c[0x0][0x2ec], RZ, P0, !PT ;  /* 0x0000bb000b117a10 */ /* 0x000fe200007fe4ff */
[----:B------:R-:W-:Y:S04]  /*4390*/  LDS R68, [R72+0xf000] ;  /* 0x00f0000048447984 */ /* 0x000fe80000000800 */
        /* <DEDUP_REMOVED lines=9> */
[----:B---3--:R-:W-:Y:S04]  /*4430*/  LDS R6, [R72+0xf600] ;  /* 0x00f6000048067984 */ /* 0x008fe80000000800 */
[----:B------:R-:W-:Y:S04]  /*4440*/  LDS R7, [R72+0xf680] ;  /* 0x00f6800048077984 */ /* 0x000fe80000000800 */
[----:B------:R-:W-:Y:S04]  /*4450*/  LDS R100, [R72+0xf300] ;  /* 0x00f3000048647984 */ /* 0x000fe80000000800 */
[----:B------:R-:W-:Y:S04]  /*4460*/  LDS R101, [R72+0xf380] ;  /* 0x00f3800048657984 */ /* 0x000fe80000000800 */
[----:B------:R-:W-:Y:S04]  /*4470*/  LDS R102, [R72+0xf700] ;  /* 0x00f7000048667984 */ /* 0x000fe80000000800 */
[----:B------:R-:W-:Y:S04]  /*4480*/  LDS R103, [R72+0xf780] ;  /* 0x00f7800048677984 */ /* 0x000fe80000000800 */
[----:B------:R-:W1:Y:S04]  /*4490*/  LDSM.16.M88.4 R152, [R18+0x3000] ;  /* 0x003000001298783b */ /* 0x000e680000000200 */
[----:B------:R-:W2:Y:S04]  /*44a0*/  LDSM.16.M88.4 R108, [R18+0x3c00] ;  /* 0x003c0000126c783b */ /* 0x000ea80000000200 */
[----:B------:R-:W3:Y:S04]  /*44b0*/  LDSM.16.M88.4 R116, [R18+0x4800] ;  /* 0x004800001274783b */ /* 0x000ee80000000200 */
[----:B------:R-:W4:Y:S04]  /*44c0*/  LDSM.16.M88.4 R124, [R18+0x5400] ;  /* 0x00540000127c783b */ /* 0x000f280000000200 */
[----:B------:R-:W-:Y:S01]  /*44d0*/  @!PT LDS RZ, [RZ] ;  /* 0x00000000fffff984 */ /* 0x000fe20000000800 */
[----:B------:R-:W-:Y:S01]  /*44e0*/  @!PT LDS RZ, [RZ] ;  /* 0x00000000fffff984 */ /* 0x000fe20000000800 */
[----:B------:R-:W-:Y:S01]  /*44f0*/  @!PT LDS RZ, [RZ] ;  /* 0x00000000fffff984 */ /* 0x000fe20000000800 */
[----:B------:R1:W-:Y:S01]  /*4500*/  LDGSTS.E.BYPASS.LTC128B.128 [R74+0x200], [R14.64], P6 ;  /* 0x002000000e4a7fae */ /* 0x0003e2000b101d50 */
[----:B------:R-:W-:-:S03]  /*4510*/  ISETP.NE.U32.AND P6, PT, R3, RZ, PT ;  /* 0x000000ff0300720c */ /* 0x000fc60003fc5070 */
[----:B------:R2:W-:Y:S01]  /*4520*/  LDGSTS.E.BYPASS.LTC128B.128 [R73+0x200], [R12.64], P5 ;  /* 0x002000000c497fae */ /* 0x0005e2000a901d50 */
[----:B------:R-:W-:Y:S02]  /*4530*/  ISETP.NE.U32.AND P5, PT, R2, RZ, PT ;  /* 0x000000ff0200720c */ /* 0x000fe40003fa5070 */
[----:B------:R-:W-:Y:S01]  /*4540*/  LOP3.LUT R2, R0, 0x80, RZ, 0xc0, !PT ;  /* 0x0000008000027812 */ /* 0x000fe200078ec0ff */
[----:B------:R3:W-:Y:S01]  /*4550*/  LDGSTS.E.BYPASS.LTC128B.128 [R74+0x1a00], [R8.64], P4 ;  /* 0x01a00000084a7fae */ /* 0x0007e2000a101d50 */
[C---:B------:R-:W-:Y:S02]  /*4560*/  IMAD.SHL.U32 R0, R19.reuse, 0x10, RZ ;  /* 0x0000001013007824 */ /* 0x040fe400078e00ff */
[----:B------:R-:W-:Y:S01]  /*4570*/  SHF.R.U32.HI R2, RZ, 0x3, R2 ;  /* 0x00000003ff027819 */ /* 0x000fe20000011602 */
[----:B------:R4:W-:Y:S02]  /*4580*/  LDGSTS.E.BYPASS.LTC128B.128 [R73+0x1a00], [R10.64], P3 ;  /* 0x01a000000a497fae */ /* 0x0009e40009901d50 */
[----:B------:R-:W-:Y:S01]  /*4590*/  LOP3.LUT P4, RZ, R0, 0x10, RZ, 0xc0, !PT ;  /* 0x0000001000ff7812 */ /* 0x000fe2000788c0ff */
[----:B------:R-:W-:Y:S01]  /*45a0*/  IMAD.SHL.U32 R0, R19, 0x4, RZ ;  /* 0x0000000413007824 */ /* 0x000fe200078e00ff */
[----:B------:R-:W-:Y:S01]  /*45b0*/  ISETP.NE.U32.AND P3, PT, R2, RZ, PT ;  /* 0x000000ff0200720c */ /* 0x000fe20003f65070 */
[----:B------:R-:W-:Y:S04]  /*45c0*/  LDS R112, [R72+0xf900] ;  /* 0x00f9000048707984 */ /* 0x000fe80000000800 */
[----:B------:R-:W-:Y:S04]  /*45d0*/  LDS R113, [R72+0xf980] ;  /* 0x00f9800048717984 */ /* 0x000fe80000000800 */
[----:B------:R-:W-:Y:S01]  /*45e0*/  LDS R114, [R72+0xfd00] ;  /* 0x00fd000048727984 */ /* 0x000fe20000000800 */
[----:B-1----:R-:W-:-:S03]  /*45f0*/  IADD3 R14, P0, R16, c[0x0][0x2e8], RZ ;  /* 0x0000ba00100e7a10 */ /* 0x002fc60007f1e0ff */
[----:B------:R-:W-:Y:S01]  /*4600*/  LDS R115, [R72+0xfd80] ;  /* 0x00fd800048737984 */ /* 0x000fe20000000800 */
[----:B------:R-:W-:Y:S02]  /*4610*/  IADD3.X R15, R17, c[0x0][0x2ec], RZ, P0, !PT ;  /* 0x0000bb00110f7a10 */ /* 0x000fe400007fe4ff */
[----:B--2---:R-:W-:Y:S01]  /*4620*/  IADD3 R12, P0, R14, c[0x0][0x2e8], RZ ;  /* 0x0000ba000e0c7a10 */ /* 0x004fe20007f1e0ff */
[----:B------:R-:W-:Y:S03]  /*4630*/  LDS R104, [R72+0xfa00] ;  /* 0x00fa000048687984 */ /* 0x000fe60000000800 */
[----:B------:R-:W-:Y:S01]  /*4640*/  IADD3.X R13, R15, c[0x0][0x2ec], RZ, P0, !PT ;  /* 0x0000bb000f0d7a10 */ /* 0x000fe200007fe4ff */
[----:B---3--:R-:W-:Y:S01]  /*4650*/  LDS R8, [R72+0xf800] ;  /* 0x00f8000048087984 */ /* 0x008fe20000000800 */
[----:B------:R-:W-:-:S03]  /*4660*/  IADD3 R2, P0, R12, c[0x0][0x2e8], RZ ;  /* 0x0000ba000c027a10 */ /* 0x000fc60007f1e0ff */
[----:B------:R-:W-:Y:S01]  /*4670*/  LDS R9, [R72+0xf880] ;  /* 0x00f8800048097984 */ /* 0x000fe20000000800 */
[----:B------:R-:W-:Y:S02]  /*4680*/  IADD3.X R3, R13, c[0x0][0x2ec], RZ, P0, !PT ;  /* 0x0000bb000d037a10 */ /* 0x000fe400007fe4ff */
[----:B------:R-:W-:Y:S01]  /*4690*/  IADD3 R22, P0, R20, R2, RZ ;  /* 0x0000000214167210 */ /* 0x000fe20007f1e0ff */
[----:B----4-:R-:W-:Y:S04]  /*46a0*/  LDS R10, [R72+0xfc00] ;  /* 0x00fc0000480a7984 */ /* 0x010fe80000000800 */
[----:B------:R-:W-:Y:S01]  /*46b0*/  LDS R11, [R72+0xfc80] ;  /* 0x00fc8000480b7984 */ /* 0x000fe20000000800 */
[----:B------:R-:W-:Y:S01]  /*46c0*/  IMAD.X R23, R21, 0x1, R3, P0 ;  /* 0x0000000115177824 */ /* 0x000fe200000e0603 */
[----:B------:R-:W-:-:S02]  /*46d0*/  IADD3 R20, P0, R22, c[0x0][0x2e8], RZ ;  /* 0x0000ba0016147a10 */ /* 0x000fc40007f1e0ff */
[----:B------:R-:W-:Y:S02]  /*46e0*/  LDS R105, [R72+0xfa80] ;  /* 0x00fa800048697984 */ /* 0x000fe40000000800 */
[----:B------:R-:W-:Y:S02]  /*46f0*/  IADD3.X R21, R23, c[0x0][0x2ec], RZ, P0, !PT ;  /* 0x0000bb0017157a10 */ /* 0x000fe400007fe4ff */
[----:B------:R-:W-:Y:S04]  /*4700*/  LDS R106, [R72+0xfe00] ;  /* 0x00fe0000486a7984 */ /* 0x000fe80000000800 */
[----:B------:R-:W-:Y:S04]  /*4710*/  LDS R107, [R72+0xfe80] ;  /* 0x00fe8000486b7984 */ /* 0x000fe80000000800 */
[----:B------:R-:W-:Y:S04]  /*4720*/  LDS R148, [R72+0xfb00] ;  /* 0x00fb000048947984 */ /* 0x000fe80000000800 */
[----:B------:R-:W-:Y:S04]  /*4730*/  LDS R149, [R72+0xfb80] ;  /* 0x00fb800048957984 */ /* 0x000fe80000000800 */
[----:B------:R-:W-:Y:S04]  /*4740*/  LDS R150, [R72+0xff00] ;  /* 0x00ff000048967984 */ /* 0x000fe80000000800 */
[----:B------:R1:W-:Y:S04]  /*4750*/  LDS R151, [R72+0xff80] ;  /* 0x00ff800048977984 */ /* 0x0003e80000000800 */
[----:B------:R-:W2:Y:S04]  /*4760*/  LDSM.16.M88.4 R144, [R18+0x3080] ;  /* 0x003080001290783b */ /* 0x000ea80000000200 */
[----:B------:R-:W3:Y:S04]  /*4770*/  LDSM.16.M88.4 R140, [R18+0x3c80] ;  /* 0x003c8000128c783b */ /* 0x000ee80000000200 */
[----:B------:R-:W4:Y:S04]  /*4780*/  LDSM.16.M88.4 R136, [R18+0x4880] ;  /* 0x004880001288783b */ /* 0x000f280000000200 */
[----:B------:R-:W1:Y:S04]  /*4790*/  LDSM.16.M88.4 R132, [R18+0x5480] ;  /* 0x005480001284783b */ /* 0x000e680000000200 */
[----:B------:R-:W-:Y:S01]  /*47a0*/  @!PT LDS RZ, [RZ] ;  /* 0x00000000fffff984 */ /* 0x000fe20000000800 */
[----:B------:R-:W-:Y:S01]  /*47b0*/  @!PT LDS RZ, [RZ] ;  /* 0x00000000fffff984 */ /* 0x000fe20000000800 */
[----:B------:R-:W-:Y:S01]  /*47c0*/  @!PT LDS RZ, [RZ] ;  /* 0x00000000fffff984 */ /* 0x000fe20000000800 */
[----:B------:R2:W-:Y:S01]  /*47d0*/  LDGSTS.E.BYPASS.LTC128B.128 [R74+0x3200], [R16.64], P2 ;  /* 0x03200000104a7fae */ /* 0x0005e20009101d50 */
[----:B------:R-:W-:-:S03]  /*47e0*/  LOP3.LUT P2, RZ, R0, 0x10, RZ, 0xc0, !PT ;  /* 0x0000001000ff7812 */ /* 0x000fc6000784c0ff */
[----:B------:R1:W-:Y:S04]  /*47f0*/  LDGSTS.E.BYPASS.LTC128B.128 [R73+0x3200], [R14.64], P6 ;  /* 0x032000000e497fae */ /* 0x0003e8000b101d50 */
[----:B------:R1:W-:Y:S04]  /*4800*/  LDGSTS.E.BYPASS.LTC128B.128 [R74+0x4a00], [R12.64], P5 ;  /* 0x04a000000c4a7fae */ /* 0x0003e8000a901d50 */
[----:B------:R3:W-:Y:S04]  /*4810*/  LDGSTS.E.BYPASS.LTC128B.128 [R73+0x4a00], [R2.64], P3 ;  /* 0x04a0000002497fae */ /* 0x0007e80009901d50 */
[----:B------:R-:W0:Y:S01]  /*4820*/  LDGDEPBAR ;  /* 0x00000000000079af */ /* 0x000e220000000000 */
[----:B--2---:R-:W-:-:S02]  /*4830*/  IMAD.SHL.U32 R16, R19, 0x8, RZ ;  /* 0x0000000813107824 */ /* 0x004fc400078e00ff */
[----:B------:R-:W-:-:S03]  /*4840*/  IMAD.SHL.U32 R19, R19, 0x2, RZ ;  /* 0x0000000213137824 */ /* 0x000fc600078e00ff */
[----:B------:R-:W-:Y:S02]  /*4850*/  LOP3.LUT P3, RZ, R16, 0x10, RZ, 0xc0, !PT ;  /* 0x0000001010ff7812 */ /* 0x000fe4000786c0ff */
[----:B------:R-:W-:Y:S02]  /*4860*/  LOP3.LUT P1, RZ, R19, 0x10, RZ, 0xc0, !PT ;  /* 0x0000001013ff7812 */ /* 0x000fe4000782c0ff */
[----:B-1----:R-:W-:Y:S01]  /*4870*/  IADD3 R12, P0, R20, c[0x0][0x2e8], RZ ;  /* 0x0000ba00140c7a10 */ /* 0x002fe20007f1e0ff */
[----:B------:R-:W-:-:S04]  /*4880*/  DEPBAR.LE SB0, 0x1 ;  /* 0x000080400000791a */ /* 0x000fc80000000000 */
[----:B------:R-:W-:Y:S01]  /*4890*/  BAR.SYNC.DEFER_BLOCKING 0x0 ;  /* 0x0000000000007b1d */ /* 0x000fe20000010000 */
[----:B------:R-:W-:Y:S02]  /*48a0*/  IADD3.X R13, R21, c[0x0][0x2ec], RZ, P0, !PT ;  /* 0x0000bb00150d7a10 */ /* 0x000fe400007fe4ff */
[----:B---3--:R-:W-:-:S04]  /*48b0*/  IADD3 R2, P0, R12, c[0x0][0x2e8], RZ ;  /* 0x0000ba000c027a10 */ /* 0x008fc80007f1e0ff */
[----:B------:R-:W-:Y:S01]  /*48c0*/  IADD3.X R3, R13, c[0x0][0x2ec], RZ, P0, !PT ;  /* 0x0000bb000d037a10 */ /* 0x000fe200007fe4ff */
[----:B------:R-:W-:Y:S01]  /*48d0*/  @!PT LDS RZ, [RZ] ;  /* 0x00000000fffff984 */ /* 0x000fe20000000800 */
[----:B------:R-:W-:Y:S01]  /*48e0*/  @!PT LDS RZ, [RZ] ;  /* 0x00000000fffff984 */ /* 0x000fe20000000800 */
[----:B------:R-:W-:Y:S01]  /*48f0*/  @!PT LDS RZ, [RZ] ;  /* 0x00000000fffff984 */ /* 0x000fe20000000800 */
[----:B------:R1:W-:Y:S04]  /*4900*/  LDGSTS.E.BYPASS.LTC128B.128 [R74], [R22.64], P4 ;  /* 0x00000000164a7fae */ /* 0x0003e8000a101d50 */
[----:B------:R1:W-:Y:S04]  /*4910*/  LDGSTS.E.BYPASS.LTC128B.128 [R73], [R20.64], P3 ;  /* 0x0000000014497fae */ /* 0x0003e80009901d50 */
[----:B------:R1:W-:Y:S04]  /*4920*/  LDGSTS.E.BYPASS.LTC128B.128 [R74+0x1800], [R12.64], P2 ;  /* 0x018000000c4a7fae */ /* 0x0003e80009101d50 */
[----:B------:R2:W-:Y:S01]  /*4930*/  LDGSTS.E.BYPASS.LTC128B.128 [R73+0x1800], [R2.64], P1 ;  /* 0x0180000002497fae */ /* 0x0005e20008901d50 */
[----:B------:R-:W-:-:S03]  /*4940*/  ISETP.NE.U32.AND P1, PT, RZ, c[0x0][0x368], PT ;  /* 0x0000da00ff007a0c */ /* 0x000fc60003f25070 */
[----:B------:R-:W0:Y:S01]  /*4950*/  LDGDEPBAR ;  /* 0x00000000000079af */ /* 0x000e220000000000 */
[----:B------:R-:W-:-:S03]  /*4960*/  ISETP.NE.AND.EX P1, PT, RZ, c[0x0][0x36c], PT, P1 ;  /* 0x0000db00ff007a0c */ /* 0x000fc60003f25310 */
[----:B------:R-:W0:Y:S10]  /*4970*/  LDGDEPBAR ;  /* 0x00000000000079af */ /* 0x000e340000000000 */
[----:B------:R-:W-:-:S02]  /*4980*/  @P1 IMAD.MOV.U32 R14, RZ, RZ, c[0x0][0x368] ;  /* 0x0000da00ff0e1624 */ /* 0x000fc400078e00ff */
[----:B------:R-:W-:Y:S01]  /*4990*/  @P1 IMAD.MOV.U32 R15, RZ, RZ, c[0x0][0x36c] ;  /* 0x0000db00ff0f1624 */ /* 0x000fe200078e00ff */
[----:B------:R-:W-:-:S04]  /*49a0*/  DEPBAR.LE SB0, 0x0 ;  /* 0x000080000000791a */ /* 0x000fc80000000000 */
[----:B------:R-:W-:Y:S06]  /*49b0*/  BAR.SYNC.DEFER_BLOCKING 0x0 ;  /* 0x0000000000007b1d */ /* 0x000fec0000010000 */
[----:B------:R3:W5:Y:S01]  /*49c0*/  @P1 LDG.E R0, [R14.64] ;  /* 0x000000100e001981 */ /* 0x000762000c1e1900 */
[C---:B------:R-:W-:Y:S03]  /*49d0*/  IMMA.16832.S8.S8.SAT R96, R68.reuse.ROW, R152.COL, RZ ;  /* 0x0000009844607237 */ /* 0x040fe60000445cff */
[----:B--2---:R-:W2:Y:S04]  /*49e0*/  S2R R2, SR_CTAID.X ;  /* 0x0000000000027919 */ /* 0x004ea80000002500 */
[----:B------:R-:W1:Y:S01]  /*49f0*/  S2R R3, SR_CTAID.Y ;  /* 0x0000000000037919 */ /* 0x000e620000002600 */
[C---:B------:R-:W-:Y:S08]  /*4a00*/  IMMA.16832.S8.S8.SAT R92, R68.reuse.ROW, R154.COL, RZ ;  /* 0x0000009a445c7237 */ /* 0x040ff00000445cff */
[C---:B------:R-:W-:Y:S08]  /*4a10*/  IMMA.16832.S8.S8.SAT R88, R68.reuse.ROW, R108.COL, RZ ;  /* 0x0000006c44587237 */ /* 0x040ff00000445cff */
[----:B------:R-:W-:Y:S01]  /*4a20*/  IMMA.16832.S8.S8.SAT R84, R68.ROW, R110.COL, RZ ;  /* 0x0000006e44547237 */ /* 0x000fe20000445cff */
[----:B-1----:R-:W-:-:S07]  /*4a30*/  SHF.L.U32 R3, R3, c[0x0][0x214], RZ ;  /* 0x0000850003037a19 */ /* 0x002fce00000006ff */
[C---:B------:R-:W-:Y:S08]  /*4a40*/  IMMA.16832.S8.S8.SAT R80, R68.reuse.ROW, R116.COL, RZ ;  /* 0x0000007444507237 */ /* 0x040ff00000445cff */
[C---:B------:R-:W-:Y:S08]  /*4a50*/  IMMA.16832.S8.S8.SAT R76, R68.reuse.ROW, R118.COL, RZ ;  /* 0x00000076444c7237 */ /* 0x040ff00000445cff */
[C---:B------:R-:W-:Y:S08]  /*4a60*/  IMMA.16832.S8.S8.SAT R72, R68.reuse.ROW, R124.COL, RZ ;  /* 0x0000007c44487237 */ /* 0x040ff00000445cff */
[----:B------:R-:W-:Y:S08]  /*4a70*/  IMMA.16832.S8.S8.SAT R68, R68.ROW, R126.COL, RZ ;  /* 0x0000007e44447237 */ /* 0x000ff00000445cff */
[C---:B------:R-:W-:Y:S08]  /*4a80*/  IMMA.16832.S8.S8.SAT R96, R8.reuse.ROW, R144.COL, R96 ;  /* 0x0000009008607237 */ /* 0x040ff00000445c60 */
[C---:B------:R-:W-:Y:S08]  /*4a90*/  IMMA.16832.S8.S8.SAT R92, R8.reuse.ROW, R146.COL, R92 ;  /* 0x00000092085c7237 */ /* 0x040ff00000445c5c */
[C---:B------:R-:W-:Y:S08]  /*4aa0*/  IMMA.16832.S8.S8.SAT R88, R8.reuse.ROW, R140.COL, R88 ;  /* 0x0000008c08587237 */ /* 0x040ff00000445c58 */
[C---:B------:R-:W-:Y:S08]  /*4ab0*/  IMMA.16832.S8.S8.SAT R84, R8.reuse.ROW, R142.COL, R84 ;  /* 0x0000008e08547237 */ /* 0x040ff00000445c54 */
[C---:B----4-:R-:W-:Y:S08]  /*4ac0*/  IMMA.16832.S8.S8.SAT R80, R8.reuse.ROW, R136.COL, R80 ;  /* 0x0000008808507237 */ /* 0x050ff00000445c50 */
[C---:B------:R-:W-:Y:S08]  /*4ad0*/  IMMA.16832.S8.S8.SAT R76, R8.reuse.ROW, R138.COL, R76 ;  /* 0x0000008a084c7237 */ /* 0x040ff00000445c4c */
[C---:B------:R-:W-:Y:S08]  /*4ae0*/  IMMA.16832.S8.S8.SAT R72, R8.reuse.ROW, R132.COL, R72 ;  /* 0x0000008408487237 */ /* 0x040ff00000445c48 */
[----:B------:R-:W-:Y:S08]  /*4af0*/  IMMA.16832.S8.S8.SAT R68, R8.ROW, R134.COL, R68 ;  /* 0x0000008608447237 */ /* 0x000ff00000445c44 */
[C---:B------:R-:W-:Y:S08]  /*4b00*/  IMMA.16832.S8.S8.SAT R32, R4.reuse.ROW, R152.COL, RZ ;  /* 0x0000009804207237 */ /* 0x040ff00000445cff */
[C---:B------:R-:W-:Y:S08]  /*4b10*/  IMMA.16832.S8.S8.SAT R28, R4.reuse.ROW, R154.COL, RZ ;  /* 0x0000009a041c7237 */ /* 0x040ff00000445cff */
[C---:B------:R-:W-:Y:S08]  /*4b20*/  IMMA.16832.S8.S8.SAT R24, R4.reuse.ROW, R108.COL, RZ ;  /* 0x0000006c04187237 */ /* 0x040ff00000445cff */
[C---:B------:R-:W-:Y:S08]  /*4b30*/  IMMA.16832.S8.S8.SAT R20, R4.reuse.ROW, R110.COL, RZ ;  /* 0x0000006e04147237 */ /* 0x040ff00000445cff */
[C---:B------:R-:W-:Y:S08]  /*4b40*/  IMMA.16832.S8.S8.SAT R16, R4.reuse.ROW, R116.COL, RZ ;  /* 0x0000007404107237 */ /* 0x040ff00000445cff */
[C---:B---3--:R-:W-:Y:S08]  /*4b50*/  IMMA.16832.S8.S8.SAT R12, R4.reuse.ROW, R118.COL, RZ ;  /* 0x00000076040c7237 */ /* 0x048ff00000445cff */
[C---:B------:R-:W-:Y:S08]  /*4b60*/  IMMA.16832.S8.S8.SAT R8, R4.reuse.ROW, R124.COL, RZ ;  /* 0x0000007c04087237 */ /* 0x040ff00000445cff */
[-C--:B------:R-:W-:Y:S08]  /*4b70*/  IMMA.16832.S8.S8.SAT R4, R4.ROW, R126.reuse.COL, RZ ;  /* 0x0000007e04047237 */ /* 0x080ff00000445cff */
[C---:B------:R-:W-:Y:S08]  /*4b80*/  IMMA.16832.S8.S8.SAT R64, R36.reuse.ROW, R126.COL, RZ ;  /* 0x0000007e24407237 */ /* 0x040ff00000445cff */
[C---:B------:R-:W-:Y:S08]  /*4b90*/  IMMA.16832.S8.S8.SAT R60, R36.reuse.ROW, R124.COL, RZ ;  /* 0x0000007c243c7237 */ /* 0x040ff00000445cff */
[C---:B------:R-:W-:Y:S08]  /*4ba0*/  IMMA.16832.S8.S8.SAT R56, R36.reuse.ROW, R118.COL, RZ ;  /* 0x0000007624387237 */ /* 0x040ff00000445cff */
[C---:B------:R-:W-:Y:S08]  /*4bb0*/  IMMA.16832.S8.S8.SAT R52, R36.reuse.ROW, R116.COL, RZ ;  /* 0x0000007424347237 */ /* 0x040ff00000445cff */
[C---:B------:R-:W-:Y:S08]  /*4bc0*/  IMMA.16832.S8.S8.SAT R48, R36.reuse.ROW, R110.COL, RZ ;  /* 0x0000006e24307237 */ /* 0x040ff00000445cff */
[C---:B------:R-:W-:Y:S08]  /*4bd0*/  IMMA.16832.S8.S8.SAT R44, R36.reuse.ROW, R108.COL, RZ ;  /* 0x0000006c242c7237 */ /* 0x040ff00000445cff */
[C---:B------:R-:W-:Y:S08]  /*4be0*/  IMMA.16832.S8.S8.SAT R40, R36.reuse.ROW, R154.COL, RZ ;  /* 0x0000009a24287237 */ /* 0x040ff00000445cff */
[----:B------:R-:W-:Y:S08]  /*4bf0*/  IMMA.16832.S8.S8.SAT R36, R36.ROW, R152.COL, RZ ;  /* 0x0000009824247237 */ /* 0x000ff00000445cff */
[C---:B------:R-:W-:Y:S08]  /*4c00*/  IMMA.16832.S8.S8.SAT R128, R100.reuse.ROW, R126.COL, RZ ;  /* 0x0000007e64807237 */ /* 0x040ff00000445cff */
[----:B------:R-:W-:Y:S08]  /*4c10*/  IMMA.16832.S8.S8.SAT R124, R100.ROW, R124.COL, RZ ;  /* 0x0000007c647c7237 */ /* 0x000ff00000445cff */
[C---:B------:R-:W-:Y:S08]  /*4c20*/  IMMA.16832.S8.S8.SAT R32, R104.reuse.ROW, R144.COL, R32 ;  /* 0x0000009068207237 */ /* 0x040ff00000445c20 */
[C---:B------:R-:W-:Y:S08]  /*4c30*/  IMMA.16832.S8.S8.SAT R28, R104.reuse.ROW, R146.COL, R28 ;  /* 0x00000092681c7237 */ /* 0x040ff00000445c1c */
[C---:B------:R-:W-:Y:S08]  /*4c40*/  IMMA.16832.S8.S8.SAT R24, R104.reuse.ROW, R140.COL, R24 ;  /* 0x0000008c68187237 */ /* 0x040ff00000445c18 */
[----:B------:R-:W-:Y:S01]  /*4c50*/  IMMA.16832.S8.S8.SAT R20, R104.ROW, R142.COL, R20 ;  /* 0x0000008e68147237 */ /* 0x000fe20000445c14 */
[----:B------:R-:W-:-:S07]  /*4c60*/  @!P1 IMAD.MOV.U32 R0, RZ, RZ, c[0x0][0x358] ;  /* 0x0000d600ff009624 */ /* 0x000fce00078e00ff */
[C---:B------:R-:W-:Y:S08]  /*4c70*/  IMMA.16832.S8.S8.SAT R16, R104.reuse.ROW, R136.COL, R16 ;  /* 0x0000008868107237 */ /* 0x040ff00000445c10 */
[C---:B------:R-:W-:Y:S08]  /*4c80*/  IMMA.16832.S8.S8.SAT R12, R104.reuse.ROW, R138.COL, R12 ;  /* 0x0000008a680c7237 */ /* 0x040ff00000445c0c */
[C---:B------:R-:W-:Y:S08]  /*4c90*/  IMMA.16832.S8.S8.SAT R8, R104.reuse.ROW, R132.COL, R8 ;  /* 0x0000008468087237 */ /* 0x040ff00000445c08 */
[----:B------:R-:W-:Y:S08]  /*4ca0*/  IMMA.16832.S8.S8.SAT R4, R104.ROW, R134.COL, R4 ;  /* 0x0000008668047237 */ /* 0x000ff00000445c04 */
[----:B------:R-:W-:Y:S08]  /*4cb0*/  IMMA.16832.S8.S8.SAT R104, R100.ROW, R154.COL, RZ ;  /* 0x0000009a64687237 */ /* 0x000ff00000445cff */
[C---:B------:R-:W-:Y:S08]  /*4cc0*/  IMMA.16832.S8.S8.SAT R64, R112.reuse.ROW, R134.COL, R64 ;  /* 0x0000008670407237 */ /* 0x040ff00000445c40 */
[C---:B------:R-:W-:Y:S08]  /*4cd0*/  IMMA.16832.S8.S8.SAT R60, R112.reuse.ROW, R132.COL, R60 ;  /* 0x00000084703c7237 */ /* 0x040ff00000445c3c */
[C---:B------:R-:W-:Y:S08]  /*4ce0*/  IMMA.16832.S8.S8.SAT R56, R112.reuse.ROW, R138.COL, R56 ;  /* 0x0000008a70387237 */ /* 0x040ff00000445c38 */
[C---:B------:R-:W-:Y:S08]  /*4cf0*/  IMMA.16832.S8.S8.SAT R52, R112.reuse.ROW, R136.COL, R52 ;  /* 0x0000008870347237 */ /* 0x040ff00000445c34 */
[C---:B------:R-:W-:Y:S08]  /*4d00*/  IMMA.16832.S8.S8.SAT R48, R112.reuse.ROW, R142.COL, R48 ;  /* 0x0000008e70307237 */ /* 0x040ff00000445c30 */
[C---:B------:R-:W-:Y:S08]  /*4d10*/  IMMA.16832.S8.S8.SAT R44, R112.reuse.ROW, R140.COL, R44 ;  /* 0x0000008c702c7237 */ /* 0x040ff00000445c2c */
[C---:B------:R-:W-:Y:S08]  /*4d20*/  IMMA.16832.S8.S8.SAT R40, R112.reuse.ROW, R146.COL, R40 ;  /* 0x0000009270287237 */ /* 0x040ff00000445c28 */
[----:B------:R-:W-:Y:S08]  /*4d30*/  IMMA.16832.S8.S8.SAT R36, R112.ROW, R144.COL, R36 ;  /* 0x0000009070247237 */ /* 0x000ff00000445c24 */
[C---:B------:R-:W-:Y:S08]  /*4d40*/  IMMA.16832.S8.S8.SAT R112, R100.reuse.ROW, R110.COL, RZ ;  /* 0x0000006e64707237 */ /* 0x040ff00000445cff */
[----:B------:R-:W-:Y:S08]  /*4d50*/  IMMA.16832.S8.S8.SAT R120, R100.ROW, R118.COL, RZ ;  /* 0x0000007664787237 */ /* 0x000ff00000445cff */
[----:B------:R-:W-:Y:S07]  /*4d60*/  IMMA.16832.S8.S8.SAT R124, R148.ROW, R132.COL, R124 ;  /* 0x00000084947c7237 */ /* 0x000fee0000445c7c */
[----:B------:R-:W-:Y:S01]  /*4d70*/  IMAD.MOV.U32 R133, RZ, RZ, -0x1 ;  /* 0xffffffffff857424 */ /* 0x000fe200078e00ff */
[----:B------:R-:W-:Y:S01]  /*4d80*/  IMMA.16832.S8.S8.SAT R108, R100.ROW, R108.COL, RZ ;  /* 0x0000006c646c7237 */ /* 0x000fe20000445cff */
[----:B------:R-:W-:-:S03]  /*4d90*/  IMAD.MOV.U32 R132, RZ, RZ, c[0x0][0x380] ;  /* 0x0000e000ff847624 */ /* 0x000fc600078e00ff */
[----:B------:R-:W-:Y:S02]  /*4da0*/  SHF.L.U32 R133, R133, c[0x0][0x214], RZ ;  /* 0x0000850085857a19 */ /* 0x000fe400000006ff */
[----:B------:R-:W-:Y:S02]  /*4db0*/  ISETP.NE.AND P2, PT, R132, 0x1, PT ;  /* 0x000000018400780c */ /* 0x000fe40003f45270 */
[C---:B------:R-:W-:Y:S08]  /*4dc0*/  IMMA.16832.S8.S8.SAT R116, R100.reuse.ROW, R116.COL, RZ ;  /* 0x0000007464747237 */ /* 0x040ff00000445cff */
[----:B------:R-:W-:Y:S08]  /*4dd0*/  IMMA.16832.S8.S8.SAT R100, R100.ROW, R152.COL, RZ ;  /* 0x0000009864647237 */ /* 0x000ff00000445cff */
[C---:B------:R-:W-:Y:S07]  /*4de0*/  IMMA.16832.S8.S8.SAT R128, R148.reuse.ROW, R134.COL, R128 ;  /* 0x0000008694807237 */ /* 0x040fee0000445c80 */
[----:B--2---:R-:W-:Y:S01]  /*4df0*/  LOP3.LUT R134, R2, R133, RZ, 0x30, !PT ;  /* 0x0000008502867212 */ /* 0x004fe200078e30ff */
[----:B------:R-:W-:Y:S01]  /*4e00*/  IMAD.MOV.U32 R133, RZ, RZ, c[0x0][0x1f8] ;  /* 0x00007e00ff857624 */ /* 0x000fe200078e00ff */
[----:B------:R-:W-:Y:S03]  /*4e10*/  IMMA.16832.S8.S8.SAT R104, R148.ROW, R146.COL, R104 ;  /* 0x0000009294687237 */ /* 0x000fe60000445c68 */
[----:B------:R-:W-:Y:S01]  /*4e20*/  IMAD.IADD R132, R3, 0x1, R134 ;  /* 0x0000000103847824 */ /* 0x000fe200078e0286 */
[----:B------:R-:W-:Y:S01]  /*4e30*/  ISETP.LT.OR P0, PT, R133, 0x2, P2 ;  /* 0x000000028500780c */ /* 0x000fe20001701670 */
[----:B------:R-:W-:-:S02]  /*4e40*/  IMAD.MOV.U32 R3, RZ, RZ, -0x1 ;  /* 0xffffffffff037424 */ /* 0x000fc400078e00ff */
[----:B------:R-:W-:Y:S01]  /*4e50*/  SHF.R.S32.HI R147, RZ, c[0x0][0x214], R2 ;  /* 0x00008500ff937a19 */ /* 0x000fe20000011402 */
[C---:B------:R-:W-:Y:S08]  /*4e60*/  IMMA.16832.S8.S8.SAT R120, R148.reuse.ROW, R138.COL, R120 ;  /* 0x0000008a94787237 */ /* 0x040ff00000445c78 */
[C---:B------:R-:W-:Y:S08]  /*4e70*/  IMMA.16832.S8.S8.SAT R116, R148.reuse.ROW, R136.COL, R116 ;  /* 0x0000008894747237 */ /* 0x040ff00000445c74 */
[C---:B------:R-:W-:Y:S08]  /*4e80*/  IMMA.16832.S8.S8.SAT R112, R148.reuse.ROW, R142.COL, R112 ;  /* 0x0000008e94707237 */ /* 0x040ff00000445c70 */
[C---:B------:R-:W-:Y:S08]  /*4e90*/  IMMA.16832.S8.S8.SAT R108, R148.reuse.ROW, R140.COL, R108 ;  /* 0x0000008c946c7237 */ /* 0x040ff00000445c6c */
[----:B------:R-:W-:Y:S07]  /*4ea0*/  IMMA.16832.S8.S8.SAT R100, R148.ROW, R144.COL, R100 ;  /* 0x0000009094647237 */ /* 0x000fee0000445c64 */
[----:B------:R-:W-:-:S02]  /*4eb0*/  IMAD.MOV.U32 R150, RZ, RZ, 0x4 ;  /* 0x00000004ff967424 */ /* 0x000fc400078e00ff */
[----:B------:R-:W-:Y:S02]  /*4ec0*/  IMAD R151, R132, c[0x0][0x1f0], R147 ;  /* 0x00007c0084977a24 */ /* 0x000fe400078e0293 */
[----:B------:R-:W-:Y:S02]  /*4ed0*/  IMAD.MOV.U32 R148, RZ, RZ, c[0x0][0x360] ;  /* 0x0000d800ff947624 */ /* 0x000fe400078e00ff */
[----:B------:R-:W-:Y:S01]  /*4ee0*/  IMAD.WIDE R150, R151, R150, c[0x0][0x378] ;  /* 0x0000de0097967625 */ /* 0x000fe200078e0296 */
[----:B------:R-:W-:Y:S05]  /*4ef0*/  @P0 BRA `(.L_x_576) ;  /* 0x000000b000000947 */ /* 0x000fea0003800000 */
[----:B------:R-:W-:Y:S01]  /*4f00*/  ISETP.GT.AND P0, PT, R157, RZ, PT ;  /* 0x000000ff9d00720c */ /* 0x000fe20003f04270 */
[----:B------:R-:W-:Y:S01]  /*4f10*/  BSSY B0, `(.L_x_577) ;  /* 0x0000006000007945 */ /* 0x000fe20003800000 */
[----:B------:R-:W-:Y:S01]  /*4f20*/  IMAD.MOV.U32 R148, RZ, RZ, c[0x0][0x360] ;  /* 0x0000d800ff947624 */ /* 0x000fe200078e00ff */
[----:B------:R-:W-:-:S10]  /*4f30*/  MOV R3, 0xffffffff ;  /* 0xffffffff00037802 */ /* 0x000fd40000000f00 */
[----:B------:R-:W-:Y:S05]  /*4f40*/  @P0 BRA `(.L_x_578) ;  /* 0x0000002000000947 */ /* 0x000fea0003800000 */
[----:B------:R-:W2:Y:S02]  /*4f50*/  LDG.E.STRONG.GPU R3, [R150.64] ;  /* 0x0000001096037981 */ /* 0x000ea4000c1ef900 */
[----:B--2---:R-:W-:-:S05]  /*4f60*/  CCTL.IVALL ;  /* 0x00000000ff00798f */ /* 0x004fca0002000000 */
.L_x_578:
[----:B------:R-:W-:Y:S05]  /*4f70*/  BSYNC B0 ;  /* 0x0000000000007941 */ /* 0x000fea0003800000 */
.L_x_577:
[----:B------:R-:W-:-:S04]  /*4f80*/  IADD3 R133, R133, -0x1, RZ ;  /* 0xffffffff85857810 */ /* 0x000fc80007ffe0ff */
[----:B------:R-:W-:-:S04]  /*4f90*/  ISETP.NE.AND P0, PT, R133, R156, PT ;  /* 0x0000009c8500720c */ /* 0x000fc80003f05270 */
[----:B------:R-:W-:Y:S02]  /*4fa0*/  FSEL R148, R148, -QNAN , !P0 ;  /* 0xffffffff94947808 */ /* 0x000fe40004000000 */
.L_x_576:
[----:B------:R-:W-:Y:S01]  /*4fb0*/  SHF.R.S32.HI R2, RZ, 0x1f, R157 ;  /* 0x0000001fff027819 */ /* 0x000fe2000001149d */
[----:B------:R-:W-:Y:S01]  /*4fc0*/  IMAD.MOV.U32 R146, RZ, RZ, RZ ;  /* 0x000000ffff927224 */ /* 0x000fe200078e00ff */
[----:B------:R-:W-:Y:S02]  /*4fd0*/  CS2R R144, SRZ ;  /* 0x0000000000907805 */ /* 0x000fe4000001ff00 */
[----:B------:R-:W-:-:S04]  /*4fe0*/  LEA.HI R133, R2, R157, RZ, 0x5 ;  /* 0x0000009d02857211 */ /* 0x000fc800078f28ff */
[----:B------:R-:W-:Y:S02]  /*4ff0*/  LOP3.LUT R2, R133, 0xffffffe0, RZ, 0xc0, !PT ;  /* 0xffffffe085027812 */ /* 0x000fe400078ec0ff */
[----:B------:R-:W-:-:S03]  /*5000*/  SHF.R.S32.HI R133, RZ, 0x5, R133 ;  /* 0x00000005ff857819 */ /* 0x000fc60000011485 */
[----:B------:R-:W-:-:S05]  /*5010*/  IMAD.IADD R2, R157, 0x1, -R2 ;  /* 0x000000019d027824 */ /* 0x000fca00078e0a02 */
[----:B------:R-:W-:-:S04]  /*5020*/  SHF.R.S32.HI R135, RZ, 0x1f, R2 ;  /* 0x0000001fff877819 */ /* 0x000fc80000011402 */
[----:B------:R-:W-:Y:S01]  /*5030*/  LEA.HI R134, R135, R2, RZ, 0x2 ;  /* 0x0000000287867211 */ /* 0x000fe200078f10ff */
[----:B------:R-:W-:-:S03]  /*5040*/  IMAD.MOV.U32 R135, RZ, RZ, c[0x0][0x1bc] ;  /* 0x00006f00ff877624 */ /* 0x000fc600078e00ff */
[----:B------:R-:W-:Y:S02]  /*5050*/  LOP3.LUT R137, R134, 0x1ffffffc, RZ, 0xc0, !PT ;  /* 0x1ffffffc86897812 */ /* 0x000fe400078ec0ff */
[----:B------:R-:W-:-:S03]  /*5060*/  SHF.R.S32.HI R134, RZ, 0x2, R134 ;  /* 0x00000002ff867819 */ /* 0x000fc60000011486 */
[----:B------:R-:W-:Y:S01]  /*5070*/  IMAD.IADD R136, R2, 0x1, -R137 ;  /* 0x0000000102887824 */ /* 0x000fe200078e0a89 */
[----:B------:R-:W-:Y:S01]  /*5080*/  LEA R147, R147, R134, 0x6 ;  /* 0x0000008693937211 */ /* 0x000fe200078e30ff */
[----:B------:R-:W-:Y:S01]  /*5090*/  IMAD R2, R135, c[0x0][0x1b8], RZ ;  /* 0x00006e0087027a24 */ /* 0x000fe200078e02ff */
[----:B------:R-:W-:Y:S01]  /*50a0*/  MOV R137, RZ ;  /* 0x000000ff00897202 */ /* 0x000fe20000000f00 */
[----:B------:R-:W-:-:S03]  /*50b0*/  IMAD R133, R133, 0x8, R136 ;  /* 0x0000000885857824 */ /* 0x000fc600078e0288 */
[----:B------:R-:W-:Y:S01]  /*50c0*/  ISETP.NE.AND P3, PT, R2, 0x1, PT ;  /* 0x000000010200780c */ /* 0x000fe20003f65270 */
[----:B------:R-:W-:-:S04]  /*50d0*/  IMAD R149, R132, 0x20, R133 ;  /* 0x0000002084957824 */ /* 0x000fc800078e0285 */
[----:B------:R-:W-:-:S08]  /*50e0*/  IMAD.SHL.U32 R149, R149, 0x8, RZ ;  /* 0x0000000895957824 */ /* 0x000fd000078e00ff */
[----:B------:R-:W-:Y:S05]  /*50f0*/  @!P3 BRA `(.L_x_579) ;  /* 0x000008500000b947 */ /* 0x000fea0003800000 */
[----:B------:R-:W-:Y:S02]  /*5100*/  ISETP.GE.AND P0, PT, R2, RZ, PT ;  /* 0x000000ff0200720c */ /* 0x000fe40003f06270 */
[----:B------:R-:W-:-:S11]  /*5110*/  MOV R132, RZ ;  /* 0x000000ff00847202 */ /* 0x000fd60000000f00 */
[----:B------:R-:W-:Y:S05]  /*5120*/  @!P0 BRA `(.L_x_580) ;  /* 0x000005e000008947 */ /* 0x000fea0003800000 */
[----:B------:R-:W-:Y:S02]  /*5130*/  LOP3.LUT P0, RZ, R2, 0x40000000, RZ, 0xc0, !PT ;  /* 0x4000000002ff7812 */ /* 0x000fe4000780c0ff */
[----:B------:R-:W-:-:S11]  /*5140*/  MOV R132, 0x1 ;  /* 0x0000000100847802 */ /* 0x000fd60000000f00 */
[----:B------:R-:W-:Y:S05]  /*5150*/  @P0 BRA `(.L_x_580) ;  /* 0x000005b000000947 */ /* 0x000fea0003800000 */
        /* <DEDUP_REMOVED lines=42> */
[----:B------:R-:W-:-:S04]  /*5400*/  PRMT R132, R2, 0x9910, RZ ;  /* 0x0000991002847816 */ /* 0x000fc800000000ff */
[----:B------:R-:W-:Y:S01]  /*5410*/  ISETP.GE.AND P0, PT, R132, RZ, PT ;  /* 0x000000ff8400720c */ /* 0x000fe20003f06270 */
[----:B------:R-:W-:-:S12]  /*5420*/  IMAD.MOV.U32 R132, RZ, RZ, 0x10 ;  /* 0x00000010ff847424 */ /* 0x000fd800078e00ff */
        /* <DEDUP_REMOVED lines=40> */
[----:B------:R-:W-:-:S13]  /*56b0*/  LOP3.LUT P1, RZ, R2, 0x2, RZ, 0xc0, !PT ;  /* 0x0000000202ff7812 */ /* 0x000fda000782c0ff */
[----:B------:R-:W-:Y:S01]  /*56c0*/  @!P1 LOP3.LUT R132, R2, 0x1, RZ, 0xc0, !PT ;  /* 0x0000000102849812 */ /* 0x000fe200078ec0ff */
[----:B------:R-:W-:-:S03]  /*56d0*/  @!P1 IMAD.MOV.U32 R133, RZ, RZ, 0x1f ;  /* 0x0000001fff859424 */ /* 0x000fc600078e00ff */
[----:B------:R-:W-:Y:S01]  /*56e0*/  @!P1 ISETP.NE.U32.AND P0, PT, R132, 0x1, PT ;  /* 0x000000018400980c */ /* 0x000fe20003f05070 */
[----:B------:R-:W-:-:S03]  /*56f0*/  IMAD.MOV.U32 R132, RZ, RZ, 0x1e ;  /* 0x0000001eff847424 */ /* 0x000fc600078e00ff */
[----:B------:R-:W-:Y:S02]  /*5700*/  @!P1 SEL R132, R133, 0x20, !P0 ;  /* 0x0000002085849807 */ /* 0x000fe40004000000 */
.L_x_580:
[----:B------:R-:W-:Y:S01]  /*5710*/  IADD3 R133, R2, -0x1, RZ ;  /* 0xffffffff02857810 */ /* 0x000fe20007ffe0ff */
[----:B------:R-:W-:Y:S01]  /*5720*/  IMAD.MOV.U32 R139, RZ, RZ, 0x1 ;  /* 0x00000001ff8b7424 */ /* 0x000fe200078e00ff */
[----:B------:R-:W-:Y:S02]  /*5730*/  IADD3 R145, -R132, 0x1f, RZ ;  /* 0x0000001f84917810 */ /* 0x000fe40007ffe1ff */
[----:B------:R-:W-:-:S13]  /*5740*/  LOP3.LUT P0, RZ, R133, R2, RZ, 0xc0, !PT ;  /* 0x0000000285ff7212 */ /* 0x000fda000780c0ff */
[----:B------:R-:W-:-:S04]  /*5750*/  @P0 IADD3 R145, -R132, 0x20, RZ ;  /* 0x0000002084910810 */ /* 0x000fc80007ffe1ff */
[----:B------:R-:W-:-:S04]  /*5760*/  IADD3 R132, R145, 0x1f, RZ ;  /* 0x0000001f91847810 */ /* 0x000fc80007ffe0ff */
[CC--:B------:R-:W-:Y:S02]  /*5770*/  SHF.L.U32 R141, R139.reuse, R132.reuse, RZ ;  /* 0x000000848b8d7219 */ /* 0x0c0fe400000006ff */
[----:B------:R-:W-:Y:S02]  /*5780*/  SHF.L.U64.HI R139, R139, R132, RZ ;  /* 0x000000848b8b7219 */ /* 0x000fe400000102ff */
[----:B------:R-:W-:-:S04]  /*5790*/  IADD3 R141, P1, P0, R2, -0x1, R141 ;  /* 0xffffffff028d7810 */ /* 0x000fc8000783e08d */
[----:B------:R-:W-:-:S04]  /*57a0*/  IADD3.X R139, RZ, -0x1, R139, P1, P0 ;  /* 0xffffffffff8b7810 */ /* 0x000fc80000fe048b */
[----:B------:R-:W-:-:S13]  /*57b0*/  ISETP.NE.U32.AND P0, PT, R139, RZ, PT ;  /* 0x000000ff8b00720c */ /* 0x000fda0003f05070 */
[----:B------:R-:W-:Y:S05]  /*57c0*/  @!P0 BRA `(.L_x_581) ;  /* 0x0000003000008947 */ /* 0x000fea0003800000 */
[----:B------:R-:W-:Y:S02]  /*57d0*/  MOV R140, 0x57f0 ;  /* 0x000057f0008c7802 */ /* 0x000fe40000000f00 */
[----:B-----5:R-:W-:Y:S05]  /*57e0*/  CALL.REL.NOINC `($__internal_8_$__cuda_sm20_div_u64) ;  /* 0x00006b5000007944 */ /* 0x020fea0003c00000 */
[----:B------:R-:W-:Y:S05]  /*57f0*/  BRA `(.L_x_582) ;  /* 0x0000013000007947 */ /* 0x000fea0003800000 */
.L_x_581:
[----:B------:R-:W1:Y:S01]  /*5800*/  I2F.U32.RP R136, R2 ;  /* 0x0000000200887306 */ /* 0x000e620000209000 */
[----:B------:R-:W-:Y:S01]  /*5810*/  IMAD.MOV R132, RZ, RZ, -R2 ;  /* 0x000000ffff847224 */ /* 0x000fe200078e0a02 */
[----:B------:R-:W-:-:S06]  /*5820*/  ISETP.NE.U32.AND P0, PT, R2, RZ, PT ;  /* 0x000000ff0200720c */ /* 0x000fcc0003f05070 */
[----:B-1----:R-:W1:Y:S02]  /*5830*/  MUFU.RCP R134, R136 ;  /* 0x0000008800867308 */ /* 0x002e640000001000 */
[----:B-1----:R-:W-:-:S06]  /*5840*/  IADD3 R134, R134, 0xffffffe, RZ ;  /* 0x0ffffffe86867810 */ /* 0x002fcc0007ffe0ff */
[----:B------:R-:W1:Y:S02]  /*5850*/  F2I.FTZ.U32.TRUNC.NTZ R133, R134 ;  /* 0x0000008600857305 */ /* 0x000e64000021f000 */
[----:B-1----:R-:W-:Y:S02]  /*5860*/  IMAD R135, R132, R133, RZ ;  /* 0x0000008584877224 */ /* 0x002fe400078e02ff */
[----:B------:R-:W-:-:S04]  /*5870*/  IMAD.MOV.U32 R132, RZ, RZ, RZ ;  /* 0x000000ffff847224 */ /* 0x000fc800078e00ff */
[----:B------:R-:W-:-:S06]  /*5880*/  IMAD.HI.U32 R132, R133, R135, R132 ;  /* 0x0000008785847227 */ /* 0x000fcc00078e0084 */
[----:B------:R-:W-:-:S05]  /*5890*/  IMAD.HI.U32 R133, R132, R141, RZ ;  /* 0x0000008d84857227 */ /* 0x000fca00078e00ff */
[----:B------:R-:W-:-:S05]  /*58a0*/  IADD3 R132, -R133, RZ, RZ ;  /* 0x000000ff85847210 */ /* 0x000fca0007ffe1ff */
[----:B------:R-:W-:-:S05]  /*58b0*/  IMAD R141, R2, R132, R141 ;  /* 0x00000084028d7224 */ /* 0x000fca00078e028d */
[----:B------:R-:W-:-:S13]  /*58c0*/  ISETP.GE.U32.AND P4, PT, R141, R2, PT ;  /* 0x000000028d00720c */ /* 0x000fda0003f86070 */
[----:B------:R-:W-:Y:S01]  /*58d0*/  @P4 IMAD.IADD R141, R141, 0x1, -R2 ;  /* 0x000000018d8d4824 */ /* 0x000fe200078e0a02 */
[----:B------:R-:W-:-:S04]  /*58e0*/  @P4 IADD3 R133, R133, 0x1, RZ ;  /* 0x0000000185854810 */ /* 0x000fc80007ffe0ff */
[----:B------:R-:W-:-:S13]  /*58f0*/  ISETP.GE.U32.AND P1, PT, R141, R2, PT ;  /* 0x000000028d00720c */ /* 0x000fda0003f26070 */
[----:B------:R-:W-:Y:S02]  /*5900*/  @P1 IADD3 R133, R133, 0x1, RZ ;  /* 0x0000000185851810 */ /* 0x000fe40007ffe0ff */
[----:B------:R-:W-:-:S04]  /*5910*/  @!P0 LOP3.LUT R133, RZ, R2, RZ, 0x33, !PT ;  /* 0x00000002ff858212 */ /* 0x000fc800078e33ff */
[----:B------:R-:W-:Y:S02]  /*5920*/  MOV R132, R133 ;  /* 0x0000008500847202 */ /* 0x000fe40000000f00 */
.L_x_582:
[----:B------:R-:W-:Y:S02]  /*5930*/  IADD3 R145, R145, -0x1, RZ ;  /* 0xffffffff91917810 */ /* 0x000fe40007ffe0ff */
[----:B------:R-:W-:-:S03]  /*5940*/  MOV R144, R132 ;  /* 0x0000008400907202 */ /* 0x000fc60000000f00 */
.L_x_579:
[----:B------:R-:W-:Y:S01]  /*5950*/  IADD3 R143, R147, 0x8, RZ ;  /* 0x00000008938f7810 */ /* 0x000fe20007ffe0ff */
[----:B------:R-:W-:Y:S01]  /*5960*/  IMAD.MOV.U32 R134, RZ, RZ, c[0x0][0x308] ;  /* 0x0000c200ff867624 */ /* 0x000fe200078e00ff */
[----:B------:R-:W-:Y:S01]  /*5970*/  MOV R133, c[0x0][0x30c] ;  /* 0x0000c30000857a02 */ /* 0x000fe20000000f00 */
[----:B------:R-:W-:Y:S01]  /*5980*/  IMAD.MOV.U32 R136, RZ, RZ, c[0x0][0x310] ;  /* 0x0000c400ff887624 */ /* 0x000fe200078e00ff */
[----:B------:R-:W-:Y:S01]  /*5990*/  MOV R135, c[0x0][0x314] ;  /* 0x0000c50000877a02 */ /* 0x000fe20000000f00 */
[----:B------:R-:W-:Y:S01]  /*59a0*/  IMAD.MOV.U32 R142, RZ, RZ, RZ ;  /* 0x000000ffff8e7224 */ /* 0x000fe200078e00ff */
        /* <DEDUP_REMOVED lines=98> */
.L_x_584:
[----:B------:R-:W-:Y:S02]  /*5fd0*/  IADD3 R139, R2, -0x1, RZ ;  /* 0xffffffff028b7810 */ /* 0x000fe40007ffe0ff */
[----:B------:R-:W-:Y:S02]  /*5fe0*/  IADD3 R142, -R132, 0x1f, RZ ;  /* 0x0000001f848e7810 */ /* 0x000fe40007ffe1ff */
[----:B------:R-:W-:Y:S01]  /*5ff0*/  LOP3.LUT P0, RZ, R139, R2, RZ, 0xc0, !PT ;  /* 0x000000028bff7212 */ /* 0x000fe2000780c0ff */
[----:B------:R-:W-:-:S12]  /*6000*/  IMAD.MOV.U32 R139, RZ, RZ, 0x1 ;  /* 0x00000001ff8b7424 */ /* 0x000fd800078e00ff */
        /* <DEDUP_REMOVED lines=11> */
.L_x_585:
[----:B------:R-:W1:Y:S01]  /*60c0*/  I2F.U32.RP R140, R2 ;  /* 0x00000002008c7306 */ /* 0x000e620000209000 */
[----:B------:R-:W-:Y:S01]  /*60d0*/  IMAD.MOV R132, RZ, RZ, -R2 ;  /* 0x000000ffff847224 */ /* 0x000fe200078e0a02 */
[----:B------:R-:W-:Y:S01]  /*60e0*/  ISETP.NE.U32.AND P0, PT, R2, RZ, PT ;  /* 0x000000ff0200720c */ /* 0x000fe20003f05070 */
[----:B------:R-:W-:-:S05]  /*60f0*/  IMAD.MOV.U32 R138, RZ, RZ, RZ ;  /* 0x000000ffff8a7224 */ /* 0x000fca00078e00ff */
[----:B-1----:R-:W1:Y:S02]  /*6100*/  MUFU.RCP R139, R140 ;  /* 0x0000008c008b7308 */ /* 0x002e640000001000 */
[----:B-1----:R-:W-:-:S06]  /*6110*/  IADD3 R139, R139, 0xffffffe, RZ ;  /* 0x0ffffffe8b8b7810 */ /* 0x002fcc0007ffe0ff */
[----:B------:R-:W1:Y:S02]  /*6120*/  F2I.FTZ.U32.TRUNC.NTZ R139, R139 ;  /* 0x0000008b008b7305 */ /* 0x000e64000021f000 */
[----:B-1----:R-:W-:-:S04]  /*6130*/  IMAD R137, R132, R139, RZ ;  /* 0x0000008b84897224 */ /* 0x002fc800078e02ff */
        /* <DEDUP_REMOVED lines=11> */
.L_x_586:
[----:B------:R-:W-:Y:S02]  /*61f0*/  IADD3 R142, R142, -0x1, RZ ;  /* 0xffffffff8e8e7810 */ /* 0x000fe40007ffe0ff */
[----:B------:R-:W-:-:S03]  /*6200*/  MOV R146, R132 ;  /* 0x0000008400927202 */ /* 0x000fc60000000f00 */
.L_x_583:
[----:B------:R-:W-:-:S04]  /*6210*/  SHF.R.S32.HI R2, RZ, 0x1f, R149 ;  /* 0x0000001fff027819 */ /* 0x000fc80000011495 */
[----:B------:R-:W-:-:S04]  /*6220*/  LEA.HI R139, R2, R149, RZ, 0x5 ;  /* 0x00000095028b7211 */ /* 0x000fc800078f28ff */
[----:B------:R-:W-:Y:S02]  /*6230*/  LOP3.LUT R152, R139, 0xffffffe0, RZ, 0xc0, !PT ;  /* 0xffffffe08b987812 */ /* 0x000fe400078ec0ff */
[----:B------:R-:W-:-:S03]  /*6240*/  SHF.R.S32.HI R139, RZ, 0x5, R139 ;  /* 0x00000005ff8b7819 */ /* 0x000fc6000001148b */
[----:B------:R-:W-:Y:S01]  /*6250*/  IMAD.IADD R152, R149, 0x1, -R152 ;  /* 0x0000000195987824 */ /* 0x000fe200078e0a98 */
[----:B------:R-:W-:-:S04]  /*6260*/  SHF.R.S32.HI R140, RZ, 0x1f, R139 ;  /* 0x0000001fff8c7819 */ /* 0x000fc8000001148b */
[--C-:B------:R-:W-:Y:S01]  /*6270*/  SHF.R.S32.HI R153, RZ, 0x1f, R152.reuse ;  /* 0x0000001fff997819 */ /* 0x100fe20000011498 */
[C---:B------:R-:W-:Y:S02]  /*6280*/  IMAD R2, R140.reuse, c[0x0][0x320], RZ ;  /* 0x0000c8008c027a24 */ /* 0x040fe400078e02ff */
[----:B------:R-:W-:Y:S02]  /*6290*/  IMAD R140, R140, c[0x0][0x308], RZ ;  /* 0x0000c2008c8c7a24 */ /* 0x000fe400078e02ff */
[----:B------:R-:W-:-:S04]  /*62a0*/  IMAD.WIDE.U32 R154, R139, c[0x0][0x320], R152 ;  /* 0x0000c8008b9a7a25 */ /* 0x000fc800078e0098 */
[C---:B------:R-:W-:Y:S01]  /*62b0*/  IMAD R137, R139.reuse, c[0x0][0x324], R2 ;  /* 0x0000c9008b897a24 */ /* 0x040fe200078e0202 */
[----:B------:R-:W-:Y:S01]  /*62c0*/  IADD3 R138, P0, R154, c[0x0][0x330], RZ ;  /* 0x0000cc009a8a7a10 */ /* 0x000fe20007f1e0ff */
[----:B------:R-:W-:-:S03]  /*62d0*/  IMAD.WIDE.U32 R152, R139, c[0x0][0x308], R152 ;  /* 0x0000c2008b987a25 */ /* 0x000fc600078e0098 */
[----:B------:R-:W-:Y:S01]  /*62e0*/  IADD3.X R137, R155, c[0x0][0x334], R137, P0, !PT ;  /* 0x0000cd009b897a10 */ /* 0x000fe200007fe489 */
[----:B------:R-:W-:Y:S01]  /*62f0*/  IMAD R140, R139, c[0x0][0x30c], R140 ;  /* 0x0000c3008b8c7a24 */ /* 0x000fe200078e028c */
[----:B------:R-:W-:Y:S01]  /*6300*/  IADD3 R139, P0, R152, c[0x0][0x318], RZ ;  /* 0x0000c600988b7a10 */ /* 0x000fe20007f1e0ff */
[----:B------:R-:W-:-:S03]  /*6310*/  IMAD.MOV.U32 R2, RZ, RZ, 0x1 ;  /* 0x00000001ff027424 */ /* 0x000fc600078e00ff */
[----:B------:R-:W-:Y:S02]  /*6320*/  IADD3.X R140, R153, c[0x0][0x31c], R140, P0, !PT ;  /* 0x0000c700998c7a10 */ /* 0x000fe400007fe48c */
[C---:B------:R-:W-:Y:S02]  /*6330*/  ISETP.LT.AND P1, PT, R2.reuse, c[0x0][0x1f8], PT ;  /* 0x00007e0002007a0c */ /* 0x040fe40003f21270 */
[----:B------:R-:W-:Y:S01]  /*6340*/  ISETP.EQ.AND P0, PT, R2, c[0x0][0x380], PT ;  /* 0x0000e00002007a0c */ /* 0x000fe20003f02270 */
[----:B------:R-:W-:-:S04]  /*6350*/  IMAD.MOV.U32 R2, RZ, RZ, c[0x0][0x1bc] ;  /* 0x00006f00ff027624 */ /* 0x000fc800078e00ff */
[----:B------:R-:W-:-:S04]  /*6360*/  IMAD R132, R2, c[0x0][0x1b8], RZ ;  /* 0x00006e0002847a24 */ /* 0x000fc800078e02ff */
[----:B------:R-:W-:-:S04]  /*6370*/  IMAD R141, R132, c[0x0][0x1a8], RZ ;  /* 0x00006a00848d7a24 */ /* 0x000fc800078e02ff */
[----:B------:R-:W-:Y:S05]  /*6380*/  @P1 BRA P0, `(.L_x_587) ;  /* 0x0000019000001947 */ /* 0x000fea0000000000 */
[----:B------:R-:W-:-:S04]  /*6390*/  MOV R3, c[0x0][0x380] ;  /* 0x0000e00000037a02 */ /* 0x000fc80000000f00 */
[----:B------:R-:W-:-:S13]  /*63a0*/  ISETP.NE.AND P0, PT, R3, 0x2, PT ;  /* 0x000000020300780c */ /* 0x000fda0003f05270 */
[----:B------:R-:W-:Y:S05]  /*63b0*/  @P0 BRA `(.L_x_588) ;  /* 0x000003a000000947 */ /* 0x000fea0003800000 */
[----:B------:R-:W-:Y:S01]  /*63c0*/  MOV R152, c[0x0][0x1b8] ;  /* 0x00006e0000987a02 */ /* 0x000fe20000000f00 */
[----:B------:R-:W-:-:S03]  /*63d0*/  IMAD.WIDE R154, R156, c[0x0][0x1a8], RZ ;  /* 0x00006a009c9a7a25 */ /* 0x000fc600078e02ff */
[----:B------:R-:W-:Y:S01]  /*63e0*/  SHF.R.S32.HI R152, RZ, 0x1f, R152 ;  /* 0x0000001fff987819 */ /* 0x000fe20000011498 */
[----:B------:R-:W-:Y:S01]  /*63f0*/  IMAD R3, R155, c[0x0][0x1b8], RZ ;  /* 0x00006e009b037a24 */ /* 0x000fe200078e02ff */
[----:B------:R-:W-:-:S03]  /*6400*/  MOV R155, R137 ;  /* 0x00000089009b7202 */ /* 0x000fc60000000f00 */
[C---:B------:R-:W-:Y:S02]  /*6410*/  IMAD R3, R154.reuse, R152, R3 ;  /* 0x000000989a037224 */ /* 0x040fe400078e0203 */
[----:B------:R-:W-:Y:S01]  /*6420*/  IMAD.WIDE.U32 R152, R154, c[0x0][0x1b8], RZ ;  /* 0x00006e009a987a25 */ /* 0x000fe200078e00ff */
[----:B------:R-:W-:-:S04]  /*6430*/  MOV R154, R138 ;  /* 0x0000008a009a7202 */ /* 0x000fc80000000f00 */
[----:B------:R-:W-:Y:S02]  /*6440*/  IADD3 R3, R153, R3, RZ ;  /* 0x0000000399037210 */ /* 0x000fe40007ffe0ff */
[----:B------:R-:W-:Y:S02]  /*6450*/  SHF.R.S32.HI R153, RZ, 0x1f, R2 ;  /* 0x0000001fff997819 */ /* 0x000fe40000011402 */
[----:B------:R-:W-:Y:S01]  /*6460*/  MOV R2, c[0x0][0x1c0] ;  /* 0x0000700000027a02 */ /* 0x000fe20000000f00 */
[----:B------:R-:W-:-:S03]  /*6470*/  IMAD R3, R3, c[0x0][0x1bc], RZ ;  /* 0x00006f0003037a24 */ /* 0x000fc600078e02ff */
[----:B------:R-:W-:Y:S01]  /*6480*/  SHF.R.S32.HI R2, RZ, 0x1f, R2 ;  /* 0x0000001fff027819 */ /* 0x000fe20000011402 */
[----:B------:R-:W-:Y:S02]  /*6490*/  IMAD R3, R153, R152, R3 ;  /* 0x0000009899037224 */ /* 0x000fe400078e0203 */
[----:B------:R-:W-:-:S05]  /*64a0*/  IMAD.WIDE.U32 R152, R152, c[0x0][0x1bc], RZ ;  /* 0x00006f0098987a25 */ /* 0x000fca00078e00ff */
[----:B------:R-:W-:Y:S01]  /*64b0*/  IADD3 R3, R153, R3, RZ ;  /* 0x0000000399037210 */ /* 0x000fe20007ffe0ff */
[----:B------:R-:W-:-:S04]  /*64c0*/  IMAD.WIDE.U32 R154, R152, c[0x0][0x1c0], R154 ;  /* 0x00007000989a7a25 */ /* 0x000fc800078e009a */
[----:B------:R-:W-:Y:S01]  /*64d0*/  IMAD R3, R3, c[0x0][0x1c0], RZ ;  /* 0x0000700003037a24 */ /* 0x000fe200078e02ff */
[----:B------:R-:W-:-:S03]  /*64e0*/  MOV R138, R154 ;  /* 0x0000009a008a7202 */ /* 0x000fc60000000f00 */
[----:B------:R-:W-:-:S05]  /*64f0*/  IMAD R2, R2, R152, R3 ;  /* 0x0000009802027224 */ /* 0x000fca00078e0203 */
[----:B------:R-:W-:Y:S01]  /*6500*/  IADD3 R137, R155, R2, RZ ;  /* 0x000000029b897210 */ /* 0x000fe20007ffe0ff */
[----:B------:R-:W-:Y:S05]  /*6510*/  BRA `(.L_x_588) ;  /* 0x0000024000007947 */ /* 0x000fea0003800000 */
.L_x_587:
[----:B------:R-:W-:Y:S01]  /*6520*/  ISETP.NE.AND P0, PT, R3, R156, PT ;  /* 0x0000009c0300720c */ /* 0x000fe20003f05270 */
[----:B------:R-:W-:Y:S02]  /*6530*/  IMAD.MOV.U32 R136, RZ, RZ, c[0x0][0x310] ;  /* 0x0000c400ff887624 */ /* 0x000fe400078e00ff */
[----:B------:R-:W-:Y:S02]  /*6540*/  IMAD.MOV.U32 R135, RZ, RZ, c[0x0][0x314] ;  /* 0x0000c500ff877624 */ /* 0x000fe400078e00ff */
[----:B------:R-:W-:Y:S02]  /*6550*/  IMAD.MOV.U32 R134, RZ, RZ, c[0x0][0x308] ;  /* 0x0000c200ff867624 */ /* 0x000fe400078e00ff */
[----:B------:R-:W-:-:S06]  /*6560*/  IMAD.MOV.U32 R133, RZ, RZ, c[0x0][0x30c] ;  /* 0x0000c300ff857624 */ /* 0x000fcc00078e00ff */
[----:B------:R-:W-:Y:S01]  /*6570*/  BAR.RED.AND.DEFER_BLOCKING 0x0, P0 ;  /* 0x0000000000007b1d */ /* 0x000fe20000014400 */
[----:B------:R-:W-:-:S04]  /*6580*/  ISETP.NE.AND P0, PT, R156, RZ, PT ;  /* 0x000000ff9c00720c */ /* 0x000fc80003f05270 */
[----:B------:R-:W-:Y:S02]  /*6590*/  SEL R142, R142, R145, !P0 ;  /* 0x000000918e8e7207 */ /* 0x000fe40004000000 */
[----:B------:R-:W-:Y:S02]  /*65a0*/  SEL R146, R146, R144, !P0 ;  /* 0x0000009092927207 */ /* 0x000fe40004000000 */
[----:B------:R-:W-:Y:S02]  /*65b0*/  SEL R139, R139, R138, !P0 ;  /* 0x0000008a8b8b7207 */ /* 0x000fe40004000000 */
[----:B------:R-:W-:Y:S02]  /*65c0*/  SEL R140, R140, R137, !P0 ;  /* 0x000000898c8c7207 */ /* 0x000fe40004000000 */
[----:B------:R-:W-:Y:S02]  /*65d0*/  SEL R136, R136, c[0x0][0x328], !P0 ;  /* 0x0000ca0088887a07 */ /* 0x000fe40004000000 */
[----:B------:R-:W-:-:S02]  /*65e0*/  SEL R135, R135, c[0x0][0x32c], !P0 ;  /* 0x0000cb0087877a07 */ /* 0x000fc40004000000 */
[----:B------:R-:W-:Y:S02]  /*65f0*/  SEL R134, R134, c[0x0][0x320], !P0 ;  /* 0x0000c80086867a07 */ /* 0x000fe40004000000 */
[----:B------:R-:W-:Y:S01]  /*6600*/  SEL R133, R133, c[0x0][0x324], !P0 ;  /* 0x0000c90085857a07 */ /* 0x000fe20004000000 */
[----:B------:R-:W1:Y:S02]  /*6610*/  B2R.RESULT RZ, P1 ;  /* 0x0000000000ff731c */ /* 0x000e640000024000 */
[----:B-1----:R-:W-:Y:S05]  /*6620*/  @!P1 BRA `(.L_x_589) ;  /* 0x000000a000009947 */ /* 0x002fea0003800000 */
[----:B------:R-:W-:-:S12]  /*6630*/  ISETP.GT.AND P1, PT, R157, RZ, PT ;  /* 0x000000ff9d00720c */ /* 0x000fd80003f24270 */
.L_x_591:
[----:B------:R-:W-:Y:S01]  /*6640*/  YIELD ;  /* 0x0000000000007946 */ /* 0x000fe20003800000 */
[----:B------:R-:W-:Y:S05]  /*6650*/  @P1 BRA `(.L_x_590) ;  /* 0x0000002000001947 */ /* 0x000fea0003800000 */
[----:B------:R-:W2:Y:S02]  /*6660*/  LDG.E.STRONG.GPU R3, [R150.64] ;  /* 0x0000001096037981 */ /* 0x000ea4000c1ef900 */
[----:B--2---:R-:W-:-:S05]  /*6670*/  CCTL.IVALL ;  /* 0x00000000ff00798f */ /* 0x004fca0002000000 */
.L_x_590:
[----:B------:R-:W-:Y:S01]  /*6680*/  ISETP.NE.AND P0, PT, R3, R156, PT ;  /* 0x0000009c0300720c */ /* 0x000fe20003f05270 */
[----:B------:R-:W-:-:S12]  /*6690*/  WARPSYNC 0xffffffff ;  /* 0xffffffff00007948 */ /* 0x000fd80003800000 */
[----:B------:R-:W-:Y:S06]  /*66a0*/  BAR.RED.AND.DEFER_BLOCKING 0x0, P0 ;  /* 0x0000000000007b1d */ /* 0x000fec0000014400 */
[----:B------:R-:W1:Y:S02]  /*66b0*/  B2R.RESULT RZ, P0 ;  /* 0x0000000000ff731c */ /* 0x000e640000004000 */
[----:B-1----:R-:W-:Y:S05]  /*66c0*/  @P0 BRA `(.L_x_591) ;  /* 0xffffff7000000947 */ /* 0x002fea000383ffff */
.L_x_589:
[----:B------:R-:W-:Y:S01]  /*66d0*/  WARPSYNC 0xffffffff ;  /* 0xffffffff00007948 */ /* 0x000fe20003800000 */
[----:B------:R-:W-:Y:S06]  /*66e0*/  BAR.SYNC.DEFER_BLOCKING 0x0 ;  /* 0x0000000000007b1d */ /* 0x000fec0000010000 */
[----:B------:R-:W-:Y:S01]  /*66f0*/  @!PT LDS RZ, [RZ] ;  /* 0x00000000fffff984 */ /* 0x000fe20000000800 */
[----:B------:R-:W-:Y:S01]  /*6700*/  @!PT LDS RZ, [RZ] ;  /* 0x00000000fffff984 */ /* 0x000fe20000000800 */
[----:B------:R-:W-:Y:S01]  /*6710*/  @!PT LDS RZ, [RZ] ;  /* 0x00000000fffff984 */ /* 0x000fe20000000800 */
[----:B------:R-:W-:Y:S01]  /*6720*/  @!PT LDS RZ, [RZ] ;  /* 0x00000000fffff984 */ /* 0x000fe20000000800 */
[----:B------:R-:W-:Y:S06]  /*6730*/  MEMBAR.SC.GPU ;  /* 0x0000000000007992 */ /* 0x000fec0000002000 */
[----:B------:R-:W-:-:S00]  /*6740*/  ERRBAR ;  /* 0x00000000000079ab */ /* 0x000fc00000000000 */
[----:B------:R-:W-:-:S05]  /*6750*/  CCTL.IVALL ;  /* 0x00000000ff00798f */ /* 0x000fca0002000000 */
.L_x_588:
[C---:B------:R-:W-:Y:S01]  /*6760*/  @P3 IMAD.HI.U32 R153, R147.reuse, R146, RZ ;  /* 0x0000009293993227 */ /* 0x040fe200078e00ff */
[----:B------:R-:W-:-:S03]  /*6770*/  ISETP.GE.AND P4, PT, R147, R141, PT ;  /* 0x0000008d9300720c */ /* 0x000fc60003f86270 */
[----:B------:R-:W-:Y:S01]  /*6780*/  IMAD.MOV.U32 R3, RZ, RZ, R147 ;  /* 0x000000ffff037224 */ /* 0x000fe200078e0093 */
[----:B------:R-:W-:Y:S02]  /*6790*/  @P3 SHF.R.U32.HI R3, RZ, R142, R153 ;  /* 0x0000008eff033219 */ /* 0x000fe40000011699 */
[----:B------:R-:W-:-:S03]  /*67a0*/  ISETP.LT.AND P5, PT, R149, c[0x0][0x1c0], !P4 ;  /* 0x0000700095007a0c */ /* 0x000fc600067a1270 */
[----:B------:R-:W-:-:S04]  /*67b0*/  IMAD.MOV R2, RZ, RZ, -R3 ;  /* 0x000000ffff027224 */ /* 0x000fc800078e0a03 */
[----:B------:R-:W-:-:S04]  /*67c0*/  IMAD R2, R132, R2, R147 ;  /* 0x0000000284027224 */ /* 0x000fc800078e0293 */
[----:B------:R-:W-:Y:S01]  /*67d0*/  IMAD.SHL.U32 R152, R2, 0x20, RZ ;  /* 0x0000002002987824 */ /* 0x000fe200078e00ff */
[----:B------:R-:W-:-:S04]  /*67e0*/  SHF.R.S32.HI R2, RZ, 0x1f, R3 ;  /* 0x0000001fff027819 */ /* 0x000fc80000011403 */
[----:B------:R-:W-:-:S05]  /*67f0*/  SHF.R.S32.HI R153, RZ, 0x1f, R152 ;  /* 0x0000001fff997819 */ /* 0x000fca0000011498 */
[----:B------:R-:W-:-:S04]  /*6800*/  IMAD.WIDE.U32 R152, R3, R136, R152 ;  /* 0x0000008803987225 */ /* 0x000fc800078e0098 */
[----:B------:R-:W-:Y:S01]  /*6810*/  IMAD R3, R135, R3, RZ ;  /* 0x0000000387037224 */ /* 0x000fe200078e02ff */
[----:B------:R-:W-:-:S03]  /*6820*/  IADD3 R160, P0, R139, R152, RZ ;  /* 0x000000988ba07210 */ /* 0x000fc60007f1e0ff */
[----:B------:R-:W-:-:S05]  /*6830*/  IMAD R3, R2, R136, R3 ;  /* 0x0000008802037224 */ /* 0x000fca00078e0203 */
[----:B------:R-:W-:Y:S02]  /*6840*/  IADD3.X R161, R140, R153, R3, P0, !PT ;  /* 0x000000998ca17210 */ /* 0x000fe400007fe403 */
[----:B------:R-:W-:-:S06]  /*6850*/  CS2R R2, SRZ ;  /* 0x0000000000027805 */ /* 0x000fcc000001ff00 */
[----:B------:R1:W2:Y:S01]  /*6860*/  @P5 LDG.E.LTC128B.64 R2, [R160.64] ;  /* 0x00000010a0025981 */ /* 0x0002a2000c1e1b20 */
[----:B------:R3:W4:Y:S01]  /*6870*/  I2F R159, R92 ;  /* 0x0000005c009f7306 */ /* 0x0007220000201400 */
[----:B------:R-:W-:-:S07]  /*6880*/  ISETP.GE.AND P6, PT, R143, R141, PT ;  /* 0x0000008d8f00720c */ /* 0x000fce0003fc6270 */
[----:B------:R1:W1:Y:S08]  /*6890*/  I2F R155, R84 ;  /* 0x00000054009b7306 */ /* 0x0002700000201400 */
[----:B------:R-:W1:Y:S08]  /*68a0*/  I2F R85, R85 ;  /* 0x0000005500557306 */ /* 0x000e700000201400 */
[----:B------:R1:W1:Y:S08]  /*68b0*/  I2F R153, R96 ;  /* 0x0000006000997306 */ /* 0x0002700000201400 */
[----:B------:R-:W1:Y:S08]  /*68c0*/  I2F R93, R93 ;  /* 0x0000005d005d7306 */ /* 0x000e700000201400 */
[----:B------:R-:W2:Y:S08]  /*68d0*/  I2F R97, R97 ;  /* 0x0000006100617306 */ /* 0x000eb00000201400 */
[----:B-1----:R1:W1:Y:S08]  /*68e0*/  I2F R161, R88 ;  /* 0x0000005800a17306 */ /* 0x0022700000201400 */
[----:B------:R-:W1:Y:S01]  /*68f0*/  I2F R89, R89 ;  /* 0x0000005900597306 */ /* 0x000e620000201400 */
[----:B--2---:R-:W-:-:S02]  /*6900*/  PRMT R152, R2, 0xaaa2, R2 ;  /* 0x0000aaa202987816 */ /* 0x004fc40000000002 */
[C-C-:B---3--:R-:W-:Y:S02]  /*6910*/  PRMT R92, R3.reuse, 0xaaa2, R3.reuse ;  /* 0x0000aaa2035c7816 */ /* 0x148fe40000000003 */
[----:B------:R-:W-:Y:S02]  /*6920*/  IADD3 R152, R152, 0x4b400000, RZ ;  /* 0x4b40000098987810 */ /* 0x000fe40007ffe0ff */
[--C-:B------:R-:W-:Y:S02]  /*6930*/  PRMT R84, R3, 0xbbb3, R3.reuse ;  /* 0x0000bbb303547816 */ /* 0x100fe40000000003 */
[----:B------:R-:W-:Y:S01]  /*6940*/  PRMT R154, R2, 0x8880, R2 ;  /* 0x00008880029a7816 */ /* 0x000fe20000000002 */
[----:B------:R-:W-:Y:S01]  /*6950*/  FADD R152, R152, -12582912 ;  /* 0xcb40000098987421 */ /* 0x000fe20000000000 */
[----:B------:R-:W-:Y:S02]  /*6960*/  IADD3 R92, R92, 0x4b400000, RZ ;  /* 0x4b4000005c5c7810 */ /* 0x000fe40007ffe0ff */
[----:B------:R-:W-:Y:S01]  /*6970*/  IADD3 R84, R84, 0x4b400000, RZ ;  /* 0x4b40000054547810 */ /* 0x000fe20007ffe0ff */
[-C--:B----45:R-:W-:Y:S01]  /*6980*/  FFMA R159, R159, R0.reuse, R152 ;  /* 0x000000009f9f7223 */ /* 0x0b0fe20000000098 */
[----:B------:R-:W-:Y:S01]  /*6990*/  PRMT R152, R2, 0xbbb3, R2 ;  /* 0x0000bbb302987816 */ /* 0x000fe20000000002 */
[----:B------:R-:W-:Y:S01]  /*69a0*/  FADD R92, R92, -12582912 ;  /* 0xcb4000005c5c7421 */ /* 0x000fe20000000000 */
[----:B------:R-:W-:Y:S01]  /*69b0*/  IADD3 R154, R154, 0x4b400000, RZ ;  /* 0x4b4000009a9a7810 */ /* 0x000fe20007ffe0ff */
[----:B------:R-:W-:Y:S01]  /*69c0*/  FADD R84, R84, -12582912 ;  /* 0xcb40000054547421 */ /* 0x000fe20000000000 */
[----:B------:R-:W-:Y:S01]  /*69d0*/  IADD3 R152, R152, 0x4b400000, RZ ;  /* 0x4b40000098987810 */ /* 0x000fe20007ffe0ff */
[-C--:B------:R-:W-:Y:S01]  /*69e0*/  FFMA R155, R155, R0.reuse, R92 ;  /* 0x000000009b9b7223 */ /* 0x080fe2000000005c */
[----:B------:R-:W-:Y:S01]  /*69f0*/  PRMT R96, R2, 0x9991, R2 ;  /* 0x0000999102607816 */ /* 0x000fe20000000002 */
[----:B------:R-:W-:Y:S01]  /*6a00*/  FADD R154, R154, -12582912 ;  /* 0xcb4000009a9a7421 */ /* 0x000fe20000000000 */
[--C-:B------:R-:W-:Y:S01]  /*6a10*/  PRMT R92, R3, 0x8880, R3.reuse ;  /* 0x00008880035c7816 */ /* 0x100fe20000000003 */
[-C--:B------:R-:W-:Y:S01]  /*6a20*/  FFMA R85, R85, R0.reuse, R84 ;  /* 0x0000000055557223 */ /* 0x080fe20000000054 */
[----:B------:R-:W-:Y:S01]  /*6a30*/  PRMT R84, R3, 0x9991, R3 ;  /* 0x0000999103547816 */ /* 0x000fe20000000003 */
[----:B------:R-:W-:Y:S01]  /*6a40*/  FADD R152, R152, -12582912 ;  /* 0xcb40000098987421 */ /* 0x000fe20000000000 */
[----:B------:R-:W-:Y:S01]  /*6a50*/  IADD3 R96, R96, 0x4b400000, RZ ;  /* 0x4b40000060607810 */ /* 0x000fe20007ffe0ff */
[-C--:B------:R-:W-:Y:S01]  /*6a60*/  FFMA R153, R153, R0.reuse, R154 ;  /* 0x0000000099997223 */ /* 0x080fe2000000009a */
[----:B------:R-:W-:Y:S01]  /*6a70*/  IADD3 R92, R92, 0x4b400000, RZ ;  /* 0x4b4000005c5c7810 */ /* 0x000fe20007ffe0ff */
[----:B------:R-:W-:Y:S01]  /*6a80*/  FFMA R93, R93, R0, R152 ;  /* 0x000000005d5d7223 */ /* 0x000fe20000000098 */
[----:B------:R-:W-:Y:S01]  /*6a90*/  IADD3 R84, R84, 0x4b400000, RZ ;  /* 0x4b40000054547810 */ /* 0x000fe20007ffe0ff */
[----:B------:R-:W-:Y:S01]  /*6aa0*/  FADD R96, R96, -12582912 ;  /* 0xcb40000060607421 */ /* 0x000fe20000000000 */
[-C--:B------:R-:W-:Y:S01]  /*6ab0*/  FMNMX.NAN R152, R153, R148.reuse, !PT ;  /* 0x0000009499987209 */ /* 0x080fe20007820000 */
[----:B------:R-:W-:Y:S01]  /*6ac0*/  FADD R92, R92, -12582912 ;  /* 0xcb4000005c5c7421 */ /* 0x000fe20000000000 */
[-C--:B------:R-:W-:Y:S01]  /*6ad0*/  FMNMX.NAN R93, R93, R148.reuse, !PT ;  /* 0x000000945d5d7209 */ /* 0x080fe20007820000 */
[----:B------:R-:W-:Y:S01]  /*6ae0*/  FADD R153, R84, -12582912 ;  /* 0xcb40000054997421 */ /* 0x000fe20000000000 */
[----:B-1----:R-:W-:Y:S01]  /*6af0*/  FMNMX.NAN R88, R155, R148, !PT ;  /* 0x000000949b587209 */ /* 0x002fe20007820000 */
[----:B------:R-:W-:Y:S01]  /*6b00*/  @P3 IMAD.HI.U32 R84, R147, R144, RZ ;  /* 0x0000009093543227 */ /* 0x000fe200078e00ff */
[----:B------:R-:W-:Y:S01]  /*6b10*/  FMNMX.NAN R85, R85, R148, !PT ;  /* 0x0000009455557209 */ /* 0x000fe20007820000 */
[----:B------:R-:W-:Y:S02]  /*6b20*/  F2I.NTZ R152, R152 ;  /* 0x0000009800987305 */ /* 0x000fe40000203100 */
[----:B------:R-:W-:Y:S01]  /*6b30*/  FFMA R97, R97, R0, R96 ;  /* 0x0000000061617223 */ /* 0x000fe20000000060 */
[----:B------:R-:W-:Y:S01]  /*6b40*/  FMNMX.NAN R96, R159, R148, !PT ;  /* 0x000000949f607209 */ /* 0x000fe20007820000 */
[----:B------:R-:W-:-:S02]  /*6b50*/  FFMA R159, R161, R0, R92 ;  /* 0x00000000a19f7223 */ /* 0x000fc4000000005c */
[----:B------:R-:W-:Y:S01]  /*6b60*/  IMAD.MOV.U32 R92, RZ, RZ, R147 ;  /* 0x000000ffff5c7224 */ /* 0x000fe200078e0093 */
[----:B------:R-:W-:Y:S01]  /*6b70*/  @P3 SHF.R.U32.HI R92, RZ, R145, R84 ;  /* 0x00000091ff5c3219 */ /* 0x000fe20000011654 */
[----:B------:R-:W-:Y:S01]  /*6b80*/  F2I.NTZ R93, R93 ;  /* 0x0000005d005d7305 */ /* 0x000fe20000203100 */
[----:B------:R-:W-:Y:S01]  /*6b90*/  FMNMX.NAN R97, R97, R148, !PT ;  /* 0x0000009461617209 */ /* 0x000fe20007820000 */
[----:B------:R-:W-:Y:S01]  /*6ba0*/  FFMA R153, R89, R0, R153 ;  /* 0x0000000059997223 */ /* 0x000fe20000000099 */
[-C--:B------:R-:W-:Y:S01]  /*6bb0*/  FMNMX.NAN R89, R159, R148.reuse, !PT ;  /* 0x000000949f597209 */ /* 0x080fe20007820000 */
[--C-:B------:R-:W-:Y:S01]  /*6bc0*/  IMAD.MOV R158, RZ, RZ, -R92.reuse ;  /* 0x000000ffff9e7224 */ /* 0x100fe200078e0a5c */
[----:B------:R-:W-:Y:S02]  /*6bd0*/  SHF.R.S32.HI R155, RZ, 0x1f, R92 ;  /* 0x0000001fff9b7819 */ /* 0x000fe4000001145c */
[----:B------:R-:W-:Y:S01]  /*6be0*/  FMNMX.NAN R153, R153, R148, !PT ;  /* 0x0000009499997209 */ /* 0x000fe20007820000 */
[----:B------:R-:W-:Y:S01]  /*6bf0*/  IMAD R158, R132, R158, R147 ;  /* 0x0000009e849e7224 */ /* 0x000fe200078e0293 */
[----:B------:R-:W1:Y:S01]  /*6c00*/  F2I.NTZ R96, R96 ;  /* 0x0000006000607305 */ /* 0x000e620000203100 */
[----:B------:R-:W-:-:S02]  /*6c10*/  IMAD R155, R155, c[0x0][0x328], RZ ;  /* 0x0000ca009b9b7a24 */ /* 0x000fc400078e02ff */
[----:B------:R-:W-:Y:S02]  /*6c20*/  IMAD.SHL.U32 R158, R158, 0x20, RZ ;  /* 0x000000209e9e7824 */ /* 0x000fe400078e00ff */
[----:B------:R-:W-:-:S03]  /*6c30*/  IMAD R84, R92, c[0x0][0x32c], R155 ;  /* 0x0000cb005c547a24 */ /* 0x000fc600078e029b */
[----:B------:R-:W2:Y:S01]  /*6c40*/  F2I.NTZ R97, R97 ;  /* 0x0000006100617305 */ /* 0x000ea20000203100 */
[----:B------:R-:W-:-:S05]  /*6c50*/  SHF.R.S32.HI R159, RZ, 0x1f, R158 ;  /* 0x0000001fff9f7819 */ /* 0x000fca000001149e */
[----:B------:R-:W-:Y:S02]  /*6c60*/  IMAD.WIDE.U32 R158, R92, c[0x0][0x328], R158 ;  /* 0x0000ca005c9e7a25 */ /* 0x000fe400078e009e */
[----:B------:R-:W-:Y:S01]  /*6c70*/  F2I.NTZ R88, R88 ;  /* 0x0000005800587305 */ /* 0x000fe20000203100 */
[----:B-1----:R-:W-:Y:S02]  /*6c80*/  I2IP.S8.S32.SAT R93, R93, R96, RZ ;  /* 0x000000605d5d7239 */ /* 0x002fe400000010ff */
[----:B------:R-:W-:-:S04]  /*6c90*/  IADD3 R154, P0, R138, R158, RZ ;  /* 0x0000009e8a9a7210 */ /* 0x000fc80007f1e0ff */
[----:B------:R-:W-:Y:S01]  /*6ca0*/  IADD3.X R155, R137, R159, R84, P0, !PT ;  /* 0x0000009f899b7210 */ /* 0x000fe200007fe454 */
[----:B------:R-:W1:Y:S01]  /*6cb0*/  F2I.NTZ R85, R85 ;  /* 0x0000005500557305 */ /* 0x000e620000203100 */
[----:B--2---:R-:W-:Y:S02]  /*6cc0*/  I2IP.S8.S32.SAT R84, R97, R152, R93 ;  /* 0x0000009861547239 */ /* 0x004fe4000000105d */
[----:B------:R-:W-:-:S05]  /*6cd0*/  ISETP.LT.AND P0, PT, R149, c[0x0][0x1c0], !P6 ;  /* 0x0000700095007a0c */ /* 0x000fca0007701270 */
[----:B------:R-:W-:Y:S08]  /*6ce0*/  F2I.NTZ R89, R89 ;  /* 0x0000005900597305 */ /* 0x000ff00000203100 */
[----:B------:R-:W2:Y:S01]  /*6cf0*/  F2I.NTZ R92, R153 ;  /* 0x00000099005c7305 */ /* 0x000ea20000203100 */
[----:B-1----:R-:W-:Y:S01]  /*6d00*/  I2IP.S8.S32.SAT R93, R85, R88, RZ ;  /* 0x00000058555d7239 */ /* 0x002fe200000010ff */
[----:B------:R-:W-:-:S04]  /*6d10*/  @P3 IMAD.HI.U32 R85, R143, R146, RZ ;  /* 0x000000928f553227 */ /* 0x000fc800078e00ff */
[----:B------:R-:W-:Y:S01]  /*6d20*/  IMAD.MOV.U32 R88, RZ, RZ, R143 ;  /* 0x000000ffff587224 */ /* 0x000fe200078e008f */
[----:B------:R-:W-:Y:S02]  /*6d30*/  @P3 SHF.R.U32.HI R88, RZ, R142, R85 ;  /* 0x0000008eff583219 */ /* 0x000fe40000011655 */
[----:B--2---:R-:W-:-:S03]  /*6d40*/  I2IP.S8.S32.SAT R85, R92, R89, R93 ;  /* 0x000000595c557239 */ /* 0x004fc6000000105d */
[----:B------:R-:W-:-:S04]  /*6d50*/  IMAD.MOV R89, RZ, RZ, -R88 ;  /* 0x000000ffff597224 */ /* 0x000fc800078e0a58 */
[----:B------:R-:W-:Y:S01]  /*6d60*/  IMAD R89, R132, R89, R143 ;  /* 0x0000005984597224 */ /* 0x000fe200078e028f */
[----:B------:R1:W-:Y:S03]  /*6d70*/  @P5 STG.E.64 [R154.64], R84 ;  /* 0x000000549a005986 */ /* 0x0003e6000c101b10 */
[----:B------:R-:W-:Y:S01]  /*6d80*/  IMAD.SHL.U32 R92, R89, 0x20, RZ ;  /* 0x00000020595c7824 */ /* 0x000fe200078e00ff */
[----:B------:R-:W-:-:S04]  /*6d90*/  SHF.R.S32.HI R89, RZ, 0x1f, R88 ;  /* 0x0000001fff597819 */ /* 0x000fc80000011458 */
[----:B------:R-:W-:-:S05]  /*6da0*/  SHF.R.S32.HI R93, RZ, 0x1f, R92 ;  /* 0x0000001fff5d7819 */ /* 0x000fca000001145c */
[----:B------:R-:W-:-:S04]  /*6db0*/  IMAD.WIDE.U32 R92, R88, R136, R92 ;  /* 0x00000088585c7225 */ /* 0x000fc800078e005c */
[----:B------:R-:W-:Y:S01]  /*6dc0*/  IMAD R88, R135, R88, RZ ;  /* 0x0000005887587224 */ /* 0x000fe200078e02ff */
[----:B------:R-:W-:-:S03]  /*6dd0*/  IADD3 R92, P1, R139, R92, RZ ;  /* 0x0000005c8b5c7210 */ /* 0x000fc60007f3e0ff */
[----:B------:R-:W-:-:S05]  /*6de0*/  IMAD R89, R89, R136, R88 ;  /* 0x0000008859597224 */ /* 0x000fca00078e0258 */
[----:B------:R-:W-:-:S05]  /*6df0*/  IADD3.X R93, R140, R93, R89, P1, !PT ;  /* 0x0000005d8c5d7210 */ /* 0x000fca0000ffe459 */
[----:B------:R2:W3:Y:S01]  /*6e00*/  @P0 LDG.E.LTC128B.64 R2, [R92.64] ;  /* 0x000000105c020981 */ /* 0x0004e2000c1e1b20 */
[----:B------:R-:W-:Y:S01]  /*6e10*/  @P3 IMAD.HI.U32 R96, R143, R144, RZ ;  /* 0x000000908f603227 */ /* 0x000fe200078e00ff */
[----:B------:R-:W4:Y:S01]  /*6e20*/  I2F R97, R94 ;  /* 0x0000005e00617306 */ /* 0x000f220000201400 */
[----:B------:R-:W-:Y:S02]  /*6e30*/  ISETP.GE.AND P5, PT, R149, c[0x0][0x1c0], PT ;  /* 0x0000700095007a0c */ /* 0x000fe40003fa6270 */
[----:B------:R-:W-:Y:S01]  /*6e40*/  IMAD.MOV.U32 R88, RZ, RZ, R143 ;  /* 0x000000ffff587224 */ /* 0x000fe200078e008f */
[----:B------:R-:W-:-:S04]  /*6e50*/  @P3 SHF.R.U32.HI R88, RZ, R145, R96 ;  /* 0x00000091ff583219 */ /* 0x000fc80000011660 */
[----:B------:R-:W1:Y:S01]  /*6e60*/  I2F R95, R95 ;  /* 0x0000005f005f7306 */ /* 0x000e620000201400 */
[----:B------:R-:W-:-:S04]  /*6e70*/  IMAD.MOV R96, RZ, RZ, -R88 ;  /* 0x000000ffff607224 */ /* 0x000fc800078e0a58 */
[----:B------:R-:W-:-:S03]  /*6e80*/  IMAD R96, R132, R96, R143 ;  /* 0x0000006084607224 */ /* 0x000fc600078e028f */
[----:B------:R-:W-:Y:S01]  /*6e90*/  I2F R89, R98 ;  /* 0x0000006200597306 */ /* 0x000fe20000201400 */
[----:B------:R-:W-:-:S05]  /*6ea0*/  IMAD.SHL.U32 R152, R96, 0x20, RZ ;  /* 0x0000002060987824 */ /* 0x000fca00078e00ff */
[----:B------:R-:W-:Y:S02]  /*6eb0*/  SHF.R.S32.HI R153, RZ, 0x1f, R152 ;  /* 0x0000001fff997819 */ /* 0x000fe40000011498 */
[----:B--2---:R-:W-:Y:S01]  /*6ec0*/  SHF.R.S32.HI R93, RZ, 0x1f, R88 ;  /* 0x0000001fff5d7819 */ /* 0x004fe20000011458 */
[----:B------:R-:W2:Y:S02]  /*6ed0*/  I2F R99, R99 ;  /* 0x0000006300637306 */ /* 0x000ea40000201400 */
[----:B------:R-:W-:-:S04]  /*6ee0*/  IMAD.WIDE.U32 R152, R88, c[0x0][0x328], R152 ;  /* 0x0000ca0058987a25 */ /* 0x000fc800078e0098 */
[----:B------:R-:W-:Y:S01]  /*6ef0*/  IMAD R93, R93, c[0x0][0x328], RZ ;  /* 0x0000ca005d5d7a24 */ /* 0x000fe200078e02ff */
[----:B------:R-:W-:Y:S01]  /*6f00*/  IADD3 R92, P1, R138, R152, RZ ;  /* 0x000000988a5c7210 */ /* 0x000fe20007f3e0ff */
[----:B-1----:R-:W-:Y:S02]  /*6f10*/  I2F R85, R90 ;  /* 0x0000005a00557306 */ /* 0x002fe40000201400 */
[----:B------:R-:W-:-:S05]  /*6f20*/  IMAD R84, R88, c[0x0][0x32c], R93 ;  /* 0x0000cb0058547a24 */ /* 0x000fca00078e025d */
[----:B------:R-:W-:Y:S01]  /*6f30*/  IADD3.X R93, R137, R153, R84, P1, !PT ;  /* 0x00000099895d7210 */ /* 0x000fe20000ffe454 */
[----:B------:R-:W1:Y:S08]  /*6f40*/  I2F R87, R87 ;  /* 0x0000005700577306 */ /* 0x000e700000201400 */
[----:B------:R1:W1:Y:S08]  /*6f50*/  I2F R153, R86 ;  /* 0x0000005600997306 */ /* 0x0002700000201400 */
[----:B------:R-:W-:Y:S01]  /*6f60*/  I2F R91, R91 ;  /* 0x0000005b005b7306 */ /* 0x000fe20000201400 */
[----:B---3--:R-:W-:-:S02]  /*6f70*/  PRMT R88, R2, 0xaaa2, R2 ;  /* 0x0000aaa202587816 */ /* 0x008fc40000000002 */
[--C-:B------:R-:W-:Y:S02]  /*6f80*/  PRMT R84, R2, 0xbbb3, R2.reuse ;  /* 0x0000bbb302547816 */ /* 0x100fe40000000002 */
[----:B------:R-:W-:Y:S02]  /*6f90*/  IADD3 R88, R88, 0x4b400000, RZ ;  /* 0x4b40000058587810 */ /* 0x000fe40007ffe0ff */
[----:B------:R-:W-:Y:S02]  /*6fa0*/  IADD3 R84, R84, 0x4b400000, RZ ;  /* 0x4b40000054547810 */ /* 0x000fe40007ffe0ff */
[----:B-1----:R-:W-:Y:S01]  /*6fb0*/  PRMT R86, R2, 0x9991, R2 ;  /* 0x0000999102567816 */ /* 0x002fe20000000002 */
[----:B------:R-:W-:Y:S02]  /*6fc0*/  FADD R88, R88, -12582912 ;  /* 0xcb40000058587421 */ /* 0x000fe40000000000 */
[----:B------:R-:W-:Y:S01]  /*6fd0*/  FADD R84, R84, -12582912 ;  /* 0xcb40000054547421 */ /* 0x000fe20000000000 */
[----:B------:R-:W-:Y:S01]  /*6fe0*/  IADD3 R86, R86, 0x4b400000, RZ ;  /* 0x4b40000056567810 */ /* 0x000fe20007ffe0ff */
[-C--:B----4-:R-:W-:Y:S01]  /*6ff0*/  FFMA R97, R97, R0.reuse, R88 ;  /* 0x0000000061617223 */ /* 0x090fe20000000058 */
[----:B------:R-:W-:Y:S01]  /*7000*/  PRMT R88, R2, 0x8880, R2 ;  /* 0x0000888002587816 */ /* 0x000fe20000000002 */
[----:B------:R-:W-:-:S02]  /*7010*/  FFMA R95, R95, R0, R84 ;  /* 0x000000005f5f7223 */ /* 0x000fc40000000054 */
[----:B------:R-:W-:Y:S01]  /*7020*/  FADD R86, R86, -12582912 ;  /* 0xcb40000056567421 */ /* 0x000fe20000000000 */
[----:B------:R-:W-:Y:S02]  /*7030*/  IADD3 R88, R88, 0x4b400000, RZ ;  /* 0x4b40000058587810 */ /* 0x000fe40007ffe0ff */
[----:B------:R-:W-:Y:S01]  /*7040*/  FMNMX.NAN R90, R95, R148, !PT ;  /* 0x000000945f5a7209 */ /* 0x000fe20007820000 */
[----:B--2---:R-:W-:Y:S01]  /*7050*/  FFMA R99, R99, R0, R86 ;  /* 0x0000000063637223 */ /* 0x004fe20000000056 */
[--C-:B------:R-:W-:Y:S01]  /*7060*/  PRMT R86, R3, 0xbbb3, R3.reuse ;  /* 0x0000bbb303567816 */ /* 0x100fe20000000003 */
[----:B------:R-:W-:Y:S01]  /*7070*/  FADD R88, R88, -12582912 ;  /* 0xcb40000058587421 */ /* 0x000fe20000000000 */
[----:B------:R-:W-:Y:S02]  /*7080*/  FMNMX.NAN R97, R97, R148, !PT ;  /* 0x0000009461617209 */ /* 0x000fe40007820000 */
[----:B------:R-:W-:Y:S01]  /*7090*/  IADD3 R86, R86, 0x4b400000, RZ ;  /* 0x4b40000056567810 */ /* 0x000fe20007ffe0ff */
[----:B------:R-:W-:Y:S01]  /*70a0*/  FFMA R95, R89, R0, R88 ;  /* 0x00000000595f7223 */ /* 0x000fe20000000058 */
[----:B------:R-:W-:Y:S01]  /*70b0*/  PRMT R88, R3, 0xaaa2, R3 ;  /* 0x0000aaa203587816 */ /* 0x000fe20000000003 */
[----:B------:R-:W-:Y:S01]  /*70c0*/  F2I.NTZ R84, R97 ;  /* 0x0000006100547305 */ /* 0x000fe20000203100 */
[----:B------:R-:W-:Y:S01]  /*70d0*/  FMNMX.NAN R99, R99, R148, !PT ;  /* 0x0000009463637209 */ /* 0x000fe20007820000 */
[----:B------:R-:W-:Y:S01]  /*70e0*/  FADD R86, R86, -12582912 ;  /* 0xcb40000056567421 */ /* 0x000fe20000000000 */
[----:B------:R-:W-:-:S02]  /*70f0*/  IADD3 R88, R88, 0x4b400000, RZ ;  /* 0x4b40000058587810 */ /* 0x000fc40007ffe0ff */
[----:B------:R-:W-:Y:S01]  /*7100*/  FMNMX.NAN R95, R95, R148, !PT ;  /* 0x000000945f5f7209 */ /* 0x000fe20007820000 */
[-C--:B------:R-:W-:Y:S01]  /*7110*/  FFMA R87, R87, R0.reuse, R86 ;  /* 0x0000000057577223 */ /* 0x080fe20000000056 */
[--C-:B------:R-:W-:Y:S01]  /*7120*/  PRMT R86, R3, 0x9991, R3.reuse ;  /* 0x0000999103567816 */ /* 0x100fe20000000003 */
[----:B------:R-:W-:Y:S01]  /*7130*/  FADD R88, R88, -12582912 ;  /* 0xcb40000058587421 */ /* 0x000fe20000000000 */
[----:B------:R-:W1:Y:S02]  /*7140*/  F2I.NTZ R89, R90 ;  /* 0x0000005a00597305 */ /* 0x000e640000203100 */
[----:B------:R-:W-:Y:S01]  /*7150*/  IADD3 R86, R86, 0x4b400000, RZ ;  /* 0x4b40000056567810 */ /* 0x000fe20007ffe0ff */
[----:B------:R-:W-:Y:S01]  /*7160*/  FFMA R153, R153, R0, R88 ;  /* 0x0000000099997223 */ /* 0x000fe20000000058 */
[----:B------:R-:W-:Y:S02]  /*7170*/  PRMT R88, R3, 0x8880, R3 ;  /* 0x0000888003587816 */ /* 0x000fe40000000003 */
[----:B------:R-:W-:Y:S01]  /*7180*/  FMNMX.NAN R96, R87, R148, !PT ;  /* 0x0000009457607209 */ /* 0x000fe20007820000 */
[----:B------:R-:W-:Y:S01]  /*7190*/  FADD R86, R86, -12582912 ;  /* 0xcb40000056567421 */ /* 0x000fe20000000000 */
[----:B------:R-:W-:Y:S01]  /*71a0*/  IADD3 R94, R88, 0x4b400000, RZ ;  /* 0x4b400000585e7810 */ /* 0x000fe20007ffe0ff */
[----:B------:R-:W-:Y:S01]  /*71b0*/  F2I.NTZ R95, R95 ;  /* 0x0000005f005f7305 */ /* 0x000fe20000203100 */
[----:B------:R-:W-:-:S02]  /*71c0*/  IADD3 R87, R147, 0x10, RZ ;  /* 0x0000001093577810 */ /* 0x000fc40007ffe0ff */
[----:B------:R-:W-:Y:S01]  /*71d0*/  FMNMX.NAN R153, R153, R148, !PT ;  /* 0x0000009499997209 */ /* 0x000fe20007820000 */
[----:B------:R-:W-:Y:S01]  /*71e0*/  FADD R94, R94, -12582912 ;  /* 0xcb4000005e5e7421 */ /* 0x000fe20000000000 */
[----:B------:R-:W-:Y:S02]  /*71f0*/  ISETP.LT.AND P1, PT, R87, R141, !P5 ;  /* 0x0000008d5700720c */ /* 0x000fe40006f21270 */
[----:B-1----:R-:W-:Y:S01]  /*7200*/  I2IP.S8.S32.SAT R84, R89, R84, RZ ;  /* 0x0000005459547239 */ /* 0x002fe200000010ff */
[----:B------:R-:W-:Y:S01]  /*7210*/  FFMA R97, R85, R0, R94 ;  /* 0x0000000055617223 */ /* 0x000fe2000000005e */
[----:B------:R-:W-:Y:S04]  /*7220*/  F2I.NTZ R88, R153 ;  /* 0x0000009900587305 */ /* 0x000fe80000203100 */
[----:B------:R-:W-:Y:S01]  /*7230*/  FMNMX.NAN R94, R97, R148, !PT ;  /* 0x00000094615e7209 */ /* 0x000fe20007820000 */
[----:B------:R-:W-:-:S02]  /*7240*/  FFMA R97, R91, R0, R86 ;  /* 0x000000005b617223 */ /* 0x000fc40000000056 */
[----:B------:R-:W-:Y:S01]  /*7250*/  @P3 IMAD.HI.U32 R91, R87, R146, RZ ;  /* 0x00000092575b3227 */ /* 0x000fe200078e00ff */
[----:B------:R1:W2:Y:S02]  /*7260*/  F2I.NTZ R85, R96 ;  /* 0x0000006000557305 */ /* 0x0002a40000203100 */
[----:B------:R-:W-:Y:S01]  /*7270*/  FMNMX.NAN R98, R97, R148, !PT ;  /* 0x0000009461627209 */ /* 0x000fe20007820000 */
[----:B------:R-:W-:Y:S01]  /*7280*/  IMAD.MOV.U32 R86, RZ, RZ, R87 ;  /* 0x000000ffff567224 */ /* 0x000fe200078e0057 */
[----:B------:R-:W-:-:S04]  /*7290*/  @P3 SHF.R.U32.HI R86, RZ, R142, R91 ;  /* 0x0000008eff563219 */ /* 0x000fc8000001165b */
[----:B------:R-:W3:Y:S01]  /*72a0*/  F2I.NTZ R90, R99 ;  /* 0x00000063005a7305 */ /* 0x000ee20000203100 */
[----:B------:R-:W-:Y:S02]  /*72b0*/  IMAD R89, R135, R86, RZ ;  /* 0x0000005687597224 */ /* 0x000fe400078e02ff */
[----:B-1----:R-:W-:-:S05]  /*72c0*/  IMAD.MOV R96, RZ, RZ, -R86 ;  /* 0x000000ffff607224 */ /* 0x002fca00078e0a56 */
[----:B------:R-:W-:Y:S01]  /*72d0*/  F2I.NTZ R94, R94 ;  /* 0x0000005e005e7305 */ /* 0x000fe20000203100 */
[----:B--2---:R-:W-:Y:S01]  /*72e0*/  I2IP.S8.S32.SAT R85, R85, R88, RZ ;  /* 0x0000005855557239 */ /* 0x004fe200000010ff */
[----:B------:R-:W-:Y:S01]  /*72f0*/  IMAD R96, R132, R96, R87 ;  /* 0x0000006084607224 */ /* 0x000fe200078e0257 */
[----:B------:R-:W-:-:S03]  /*7300*/  SHF.R.S32.HI R88, RZ, 0x1f, R86 ;  /* 0x0000001fff587819 */ /* 0x000fc60000011456 */
[----:B------:R-:W-:Y:S02]  /*7310*/  IMAD.SHL.U32 R96, R96, 0x20, RZ ;  /* 0x0000002060607824 */ /* 0x000fe400078e00ff */
[----:B------:R-:W1:Y:S01]  /*7320*/  F2I.NTZ R91, R98 ;  /* 0x00000062005b7305 */ /* 0x000e620000203100 */
[----:B---3--:R-:W-:Y:S01]  /*7330*/  I2IP.S8.S32.SAT R84, R90, R95, R84 ;  /* 0x0000005f5a547239 */ /* 0x008fe20000001054 */
[----:B------:R-:W-:Y:S01]  /*7340*/  IMAD R89, R88, R136, R89 ;  /* 0x0000008858597224 */ /* 0x000fe200078e0259 */
[----:B------:R-:W-:-:S05]  /*7350*/  SHF.R.S32.HI R97, RZ, 0x1f, R96 ;  /* 0x0000001fff617819 */ /* 0x000fca0000011460 */
[----:B------:R-:W-:Y:S01]  /*7360*/  IMAD.WIDE.U32 R96, R86, R136, R96 ;  /* 0x0000008856607225 */ /* 0x000fe200078e0060 */
[----:B-1----:R-:W-:-:S05]  /*7370*/  I2IP.S8.S32.SAT R85, R91, R94, R85 ;  /* 0x0000005e5b557239 */ /* 0x002fca0000001055 */
[----:B------:R1:W-:Y:S01]  /*7380*/  @P0 STG.E.64 [R92.64], R84 ;  /* 0x000000545c000986 */ /* 0x0003e2000c101b10 */
[----:B------:R-:W-:-:S04]  /*7390*/  IADD3 R96, P0, R139, R96, RZ ;  /* 0x000000608b607210 */ /* 0x000fc80007f1e0ff */
[----:B------:R-:W-:-:S05]  /*73a0*/  IADD3.X R97, R140, R97, R89, P0, !PT ;  /* 0x000000618c617210 */ /* 0x000fca00007fe459 */
[----:B------:R2:W3:Y:S01]  /*73b0*/  @P1 LDG.E.LTC128B.64 R2, [R96.64] ;  /* 0x0000001060021981 */ /* 0x0004e2000c1e1b20 */
[----:B------:R4:W1:Y:S08]  /*73c0*/  I2F R99, R41 ;  /* 0x0000002900637306 */ /* 0x0008700000201400 */
[----:B------:R-:W-:Y:S01]  /*73d0*/  I2F R89, R36 ;  /* 0x0000002400597306 */ /* 0x000fe20000201400 */
[----:B----4-:R-:W-:-:S07]  /*73e0*/  IADD3 R41, R147, 0x18, RZ ;  /* 0x0000001893297810 */ /* 0x010fce0007ffe0ff */
[----:B------:R-:W-:Y:S01]  /*73f0*/  I2F R91, R44 ;  /* 0x0000002c005b7306 */ /* 0x000fe20000201400 */
[----:B--2---:R-:W-:-:S07]  /*7400*/  @P3 IMAD.HI.U32 R97, R41, R146, RZ ;  /* 0x0000009229613227 */ /* 0x004fce00078e00ff */
[----:B------:R-:W-:Y:S08]  /*7410*/  I2F R37, R37 ;  /* 0x0000002500257306 */ /* 0x000ff00000201400 */
[----:B-1----:R-:W-:Y:S08]  /*7420*/  I2F R93, R48 ;  /* 0x00000030005d7306 */ /* 0x002ff00000201400 */
[----:B------:R1:W2:Y:S08]  /*7430*/  I2F R95, R40 ;  /* 0x00000028005f7306 */ /* 0x0002b00000201400 */
[----:B------:R-:W-:Y:S01]  /*7440*/  I2F R45, R45 ;  /* 0x0000002d002d7306 */ /* 0x000fe20000201400 */
[----:B-1----:R-:W-:Y:S01]  /*7450*/  IMAD.MOV.U32 R40, RZ, RZ, R87 ;  /* 0x000000ffff287224 */ /* 0x002fe200078e0057 */
[----:B---3--:R-:W-:-:S02]  /*7460*/  PRMT R84, R2, 0xbbb3, R2 ;  /* 0x0000bbb302547816 */ /* 0x008fc40000000002 */
[--C-:B------:R-:W-:Y:S02]  /*7470*/  PRMT R48, R2, 0x9991, R2.reuse ;  /* 0x0000999102307816 */ /* 0x100fe40000000002 */
[----:B------:R-:W-:Y:S01]  /*7480*/  IADD3 R36, R84, 0x4b400000, RZ ;  /* 0x4b40000054247810 */ /* 0x000fe20007ffe0ff */
[----:B------:R-:W-:Y:S01]  /*7490*/  @P3 IMAD.HI.U32 R84, R87, R144, RZ ;  /* 0x0000009057543227 */ /* 0x000fe200078e00ff */
[----:B------:R-:W-:-:S03]  /*74a0*/  PRMT R85, R2, 0xaaa2, R2 ;  /* 0x0000aaa202557816 */ /* 0x000fc60000000002 */
[----:B------:R-:W-:Y:S01]  /*74b0*/  FADD R44, R36, -12582912 ;  /* 0xcb400000242c7421 */ /* 0x000fe20000000000 */
[----:B------:R-:W-:Y:S02]  /*74c0*/  PRMT R36, R2, 0x8880, R2 ;  /* 0x0000888002247816 */ /* 0x000fe40000000002 */
[----:B------:R-:W-:Y:S01]  /*74d0*/  IADD3 R85, R85, 0x4b400000, RZ ;  /* 0x4b40000055557810 */ /* 0x000fe20007ffe0ff */
[----:B------:R-:W-:Y:S01]  /*74e0*/  FFMA R99, R99, R0, R44 ;  /* 0x0000000063637223 */ /* 0x000fe2000000002c */
[----:B------:R-:W-:Y:S01]  /*74f0*/  IADD3 R36, R36, 0x4b400000, RZ ;  /* 0x4b40000024247810 */ /* 0x000fe20007ffe0ff */
[----:B------:R-:W-:Y:S01]  /*7500*/  IMAD.MOV.U32 R44, RZ, RZ, R41 ;  /* 0x000000ffff2c7224 */ /* 0x000fe200078e0029 */
[----:B------:R-:W-:Y:S01]  /*7510*/  @P3 SHF.R.U32.HI R44, RZ, R142, R97 ;  /* 0x0000008eff2c3219 */ /* 0x000fe20000011661 */
[----:B------:R-:W-:Y:S01]  /*7520*/  FADD R85, R85, -12582912 ;  /* 0xcb40000055557421 */ /* 0x000fe20000000000 */
[----:B------:R-:W-:Y:S01]  /*7530*/  IADD3 R97, R48, 0x4b400000, RZ ;  /* 0x4b40000030617810 */ /* 0x000fe20007ffe0ff */
[----:B------:R-:W-:Y:S01]  /*7540*/  FADD R36, R36, -12582912 ;  /* 0xcb40000024247421 */ /* 0x000fe20000000000 */
[----:B------:R-:W-:Y:S01]  /*7550*/  @P3 SHF.R.U32.HI R40, RZ, R145, R84 ;  /* 0x00000091ff283219 */ /* 0x000fe20000011654 */
[----:B--2---:R-:W-:Y:S01]  /*7560*/  FFMA R85, R95, R0, R85 ;  /* 0x000000005f557223 */ /* 0x004fe20000000055 */
[----:B------:R-:W-:Y:S01]  /*7570*/  FMNMX.NAN R84, R99, R148, !PT ;  /* 0x0000009463547209 */ /* 0x000fe20007820000 */
[----:B------:R-:W-:Y:S01]  /*7580*/  FADD R97, R97, -12582912 ;  /* 0xcb40000061617421 */ /* 0x000fe20000000000 */
[----:B------:R1:W2:Y:S01]  /*7590*/  I2F R95, R49 ;  /* 0x00000031005f7306 */ /* 0x0002a20000201400 */
[-C--:B------:R-:W-:Y:S01]  /*75a0*/  FFMA R89, R89, R0.reuse, R36 ;  /* 0x0000000059597223 */ /* 0x080fe20000000024 */
[----:B------:R-:W-:Y:S01]  /*75b0*/  PRMT R36, R3, 0xbbb3, R3 ;  /* 0x0000bbb303247816 */ /* 0x000fe20000000003 */
[----:B------:R-:W-:Y:S01]  /*75c0*/  FFMA R97, R37, R0, R97 ;  /* 0x0000000025617223 */ /* 0x000fe20000000061 */
[----:B------:R-:W-:Y:S01]  /*75d0*/  PRMT R37, R3, 0x8880, R3 ;  /* 0x0000888003257816 */ /* 0x000fe20000000003 */
[----:B------:R-:W-:Y:S01]  /*75e0*/  IMAD.MOV R94, RZ, RZ, -R40 ;  /* 0x000000ffff5e7224 */ /* 0x000fe200078e0a28 */
[----:B------:R-:W-:Y:S01]  /*75f0*/  IADD3 R36, R36, 0x4b400000, RZ ;  /* 0x4b40000024247810 */ /* 0x000fe20007ffe0ff */
[----:B------:R-:W-:Y:S01]  /*7600*/  IMAD.MOV R92, RZ, RZ, -R44 ;  /* 0x000000ffff5c7224 */ /* 0x000fe200078e0a2c */
[----:B------:R-:W-:Y:S01]  /*7610*/  IADD3 R37, R37, 0x4b400000, RZ ;  /* 0x4b40000025257810 */ /* 0x000fe20007ffe0ff */
[----:B------:R-:W-:Y:S01]  /*7620*/  IMAD R94, R132, R94, R87 ;  /* 0x0000005e845e7224 */ /* 0x000fe200078e0257 */
[-C--:B------:R-:W-:Y:S01]  /*7630*/  FMNMX.NAN R85, R85, R148.reuse, !PT ;  /* 0x0000009455557209 */ /* 0x080fe20007820000 */
[----:B------:R-:W-:Y:S01]  /*7640*/  FADD R36, R36, -12582912 ;  /* 0xcb40000024247421 */ /* 0x000fe20000000000 */
[-C--:B------:R-:W-:Y:S01]  /*7650*/  FMNMX.NAN R89, R89, R148.reuse, !PT ;  /* 0x0000009459597209 */ /* 0x080fe20007820000 */
[----:B------:R-:W-:Y:S01]  /*7660*/  FADD R37, R37, -12582912 ;  /* 0xcb40000025257421 */ /* 0x000fe20000000000 */
[----:B------:R-:W-:Y:S01]  /*7670*/  FMNMX.NAN R86, R97, R148, !PT ;  /* 0x0000009461567209 */ /* 0x000fe20007820000 */
[----:B------:R-:W-:Y:S01]  /*7680*/  IMAD R92, R132, R92, R41 ;  /* 0x0000005c845c7224 */ /* 0x000fe200078e0229 */
[----:B-1----:R-:W-:Y:S01]  /*7690*/  PRMT R49, R3, 0xaaa2, R3 ;  /* 0x0000aaa203317816 */ /* 0x002fe20000000003 */
[-C--:B------:R-:W-:Y:S01]  /*76a0*/  FFMA R37, R91, R0.reuse, R37 ;  /* 0x000000005b257223 */ /* 0x080fe20000000025 */
[----:B------:R-:W-:Y:S01]  /*76b0*/  PRMT R91, R3, 0x9991, R3 ;  /* 0x00009991035b7816 */ /* 0x000fe20000000003 */
[----:B--2---:R-:W-:Y:S01]  /*76c0*/  FFMA R95, R95, R0, R36 ;  /* 0x000000005f5f7223 */ /* 0x004fe20000000024 */
[----:B------:R-:W-:Y:S01]  /*76d0*/  IADD3 R49, R49, 0x4b400000, RZ ;  /* 0x4b40000031317810 */ /* 0x000fe20007ffe0ff */
[----:B------:R-:W-:Y:S01]  /*76e0*/  IMAD.SHL.U32 R94, R94, 0x20, RZ ;  /* 0x000000205e5e7824 */ /* 0x000fe200078e00ff */
[----:B------:R-:W-:Y:S01]  /*76f0*/  IADD3 R91, R91, 0x4b400000, RZ ;  /* 0x4b4000005b5b7810 */ /* 0x000fe20007ffe0ff */
[----:B------:R-:W-:Y:S01]  /*7700*/  IMAD.SHL.U32 R92, R92, 0x20, RZ ;  /* 0x000000205c5c7824 */ /* 0x000fe200078e00ff */
[-C--:B------:R-:W-:Y:S01]  /*7710*/  FMNMX.NAN R48, R95, R148.reuse, !PT ;  /* 0x000000945f307209 */ /* 0x080fe20007820000 */
[----:B------:R-:W-:Y:S01]  /*7720*/  FADD R49, R49, -12582912 ;  /* 0xcb40000031317421 */ /* 0x000fe20000000000 */
[----:B------:R-:W-:Y:S01]  /*7730*/  SHF.R.S32.HI R95, RZ, 0x1f, R94 ;  /* 0x0000001fff5f7819 */ /* 0x000fe2000001145e */
[----:B------:R-:W-:Y:S01]  /*7740*/  FADD R91, R91, -12582912 ;  /* 0xcb4000005b5b7421 */ /* 0x000fe20000000000 */
[----:B------:R-:W-:Y:S01]  /*7750*/  FMNMX.NAN R37, R37, R148, !PT ;  /* 0x0000009425257209 */ /* 0x000fe20007820000 */
[-C--:B------:R-:W-:Y:S01]  /*7760*/  FFMA R49, R93, R0.reuse, R49 ;  /* 0x000000005d317223 */ /* 0x080fe20000000031 */
[----:B------:R-:W-:Y:S01]  /*7770*/  SHF.R.S32.HI R93, RZ, 0x1f, R40 ;  /* 0x0000001fff5d7819 */ /* 0x000fe20000011428 */
[----:B------:R-:W-:Y:S01]  /*7780*/  FFMA R91, R45, R0, R91 ;  /* 0x000000002d5b7223 */ /* 0x000fe2000000005b */
[----:B------:R-:W-:Y:S01]  /*7790*/  F2I.NTZ R85, R85 ;  /* 0x0000005500557305 */ /* 0x000fe20000203100 */
[----:B------:R-:W-:Y:S01]  /*77a0*/  IMAD.WIDE.U32 R94, R40, c[0x0][0x328], R94 ;  /* 0x0000ca00285e7a25 */ /* 0x000fe200078e005e */
[----:B------:R-:W-:-:S02]  /*77b0*/  FMNMX.NAN R49, R49, R148, !PT ;  /* 0x0000009431317209 */ /* 0x000fc40007820000 */
[----:B------:R-:W-:Y:S01]  /*77c0*/  FMNMX.NAN R88, R91, R148, !PT ;  /* 0x000000945b587209 */ /* 0x000fe20007820000 */
[----:B------:R-:W-:Y:S02]  /*77d0*/  IMAD R93, R93, c[0x0][0x328], RZ ;  /* 0x0000ca005d5d7a24 */ /* 0x000fe400078e02ff */
[----:B------:R-:W-:Y:S01]  /*77e0*/  IMAD R45, R135, R44, RZ ;  /* 0x0000002c872d7224 */ /* 0x000fe200078e02ff */
[----:B------:R-:W1:Y:S01]  /*77f0*/  F2I.NTZ R84, R84 ;  /* 0x0000005400547305 */ /* 0x000e620000203100 */
[----:B------:R-:W-:Y:S01]  /*7800*/  IMAD R36, R40, c[0x0][0x32c], R93 ;  /* 0x0000cb0028247a24 */ /* 0x000fe200078e025d */
[----:B------:R-:W-:Y:S02]  /*7810*/  SHF.R.S32.HI R93, RZ, 0x1f, R92 ;  /* 0x0000001fff5d7819 */ /* 0x000fe4000001145c */
[----:B------:R-:W-:-:S03]  /*7820*/  SHF.R.S32.HI R40, RZ, 0x1f, R44 ;  /* 0x0000001fff287819 */ /* 0x000fc6000001142c */
[----:B------:R-:W-:Y:S01]  /*7830*/  IMAD.WIDE.U32 R92, R44, R136, R92 ;  /* 0x000000882c5c7225 */ /* 0x000fe200078e005c */
[----:B------:R-:W-:Y:S01]  /*7840*/  F2I.NTZ R49, R49 ;  /* 0x0000003100317305 */ /* 0x000fe20000203100 */
[----:B------:R-:W-:Y:S02]  /*7850*/  IADD3 R44, P0, R138, R94, RZ ;  /* 0x0000005e8a2c7210 */ /* 0x000fe40007f1e0ff */
[----:B------:R-:W-:Y:S02]  /*7860*/  IMAD R91, R40, R136, R45 ;  /* 0x00000088285b7224 */ /* 0x000fe400078e022d */
[----:B------:R-:W-:Y:S02]  /*7870*/  IADD3.X R45, R137, R95, R36, P0, !PT ;  /* 0x0000005f892d7210 */ /* 0x000fe400007fe424 */
[----:B------:R-:W-:Y:S01]  /*7880*/  IADD3 R90, P0, R139, R92, RZ ;  /* 0x0000005c8b5a7210 */ /* 0x000fe20007f1e0ff */
[----:B------:R-:W2:Y:S01]  /*7890*/  F2I.NTZ R48, R48 ;  /* 0x0000003000307305 */ /* 0x000ea20000203100 */
[----:B-1----:R-:W-:-:S02]  /*78a0*/  I2IP.S8.S32.SAT R36, R84, R85, RZ ;  /* 0x0000005554247239 */ /* 0x002fc400000010ff */
[----:B------:R-:W-:Y:S02]  /*78b0*/  IADD3.X R91, R140, R93, R91, P0, !PT ;  /* 0x0000005d8c5b7210 */ /* 0x000fe400007fe45b */
[----:B------:R-:W-:-:S03]  /*78c0*/  ISETP.LT.AND P0, PT, R41, R141, !P5 ;  /* 0x0000008d2900720c */ /* 0x000fc60006f01270 */
[----:B------:R-:W-:Y:S08]  /*78d0*/  F2I.NTZ R89, R89 ;  /* 0x0000005900597305 */ /* 0x000ff00000203100 */
[----:B------:R-:W1:Y:S01]  /*78e0*/  F2I.NTZ R86, R86 ;  /* 0x0000005600567305 */ /* 0x000e620000203100 */
[----:B--2---:R-:W-:-:S07]  /*78f0*/  I2IP.S8.S32.SAT R48, R48, R49, RZ ;  /* 0x0000003130307239 */ /* 0x004fce00000010ff */
[----:B------:R-:W-:Y:S08]  /*7900*/  F2I.NTZ R37, R37 ;  /* 0x0000002500257305 */ /* 0x000ff00000203100 */
[----:B------:R-:W2:Y:S01]  /*7910*/  F2I.NTZ R88, R88 ;  /* 0x0000005800587305 */ /* 0x000ea20000203100 */
[----:B-1----:R-:W-:Y:S02]  /*7920*/  I2IP.S8.S32.SAT R36, R86, R89, R36 ;  /* 0x0000005956247239 */ /* 0x002fe40000001024 */
[----:B--2---:R-:W-:-:S05]  /*7930*/  I2IP.S8.S32.SAT R37, R88, R37, R48 ;  /* 0x0000002558257239 */ /* 0x004fca0000001030 */
[----:B------:R1:W-:Y:S04]  /*7940*/  @P1 STG.E.64 [R44.64], R36 ;  /* 0x000000242c001986 */ /* 0x0003e8000c101b10 */
[----:B------:R-:W2:Y:S01]  /*7950*/  @P0 LDG.E.LTC128B.64 R2, [R90.64] ;  /* 0x000000105a020981 */ /* 0x000ea2000c1e1b20 */
[----:B------:R-:W3:Y:S08]  /*7960*/  I2F R95, R42 ;  /* 0x0000002a005f7306 */ /* 0x000ef00000201400 */
[----:B------:R-:W-:Y:S08]  /*7970*/  I2F R39, R39 ;  /* 0x0000002700277306 */ /* 0x000ff00000201400 */
[----:B------:R-:W4:Y:S08]  /*7980*/  I2F R43, R43 ;  /* 0x0000002b002b7306 */ /* 0x000f300000201400 */
[----:B------:R-:W-:Y:S08]  /*7990*/  I2F R51, R51 ;  /* 0x0000003300337306 */ /* 0x000ff00000201400 */
[----:B------:R1:W1:Y:S08]  /*79a0*/  I2F R49, R38 ;  /* 0x0000002600317306 */ /* 0x0002700000201400 */
[----:B------:R-:W1:Y:S08]  /*79b0*/  I2F R93, R50 ;  /* 0x00000032005d7306 */ /* 0x000e700000201400 */
[----:B------:R1:W1:Y:S08]  /*79c0*/  I2F R89, R46 ;  /* 0x0000002e00597306 */ /* 0x0002700000201400 */
[----:B------:R1:W1:Y:S01]  /*79d0*/  I2F R85, R47 ;  /* 0x0000002f00557306 */ /* 0x0002620000201400 */
[----:B--2---:R-:W-:-:S02]  /*79e0*/  PRMT R40, R2, 0xaaa2, R2 ;  /* 0x0000aaa202287816 */ /* 0x004fc40000000002 */
[--C-:B-1----:R-:W-:Y:S02]  /*79f0*/  PRMT R36, R2, 0xbbb3, R2.reuse ;  /* 0x0000bbb302247816 */ /* 0x102fe40000000002 */
[----:B------:R-:W-:Y:S02]  /*7a00*/  IADD3 R40, R40, 0x4b400000, RZ ;  /* 0x4b40000028287810 */ /* 0x000fe40007ffe0ff */
[----:B------:R-:W-:Y:S02]  /*7a10*/  IADD3 R36, R36, 0x4b400000, RZ ;  /* 0x4b40000024247810 */ /* 0x000fe40007ffe0ff */
[--C-:B------:R-:W-:Y:S01]  /*7a20*/  PRMT R38, R2, 0x8880, R2.reuse ;  /* 0x0000888002267816 */ /* 0x100fe20000000002 */
[----:B------:R-:W-:Y:S02]  /*7a30*/  FADD R37, R40, -12582912 ;  /* 0xcb40000028257421 */ /* 0x000fe40000000000 */
[----:B------:R-:W-:Y:S01]  /*7a40*/  FADD R36, R36, -12582912 ;  /* 0xcb40000024247421 */ /* 0x000fe20000000000 */
[----:B------:R-:W-:Y:S01]  /*7a50*/  IADD3 R38, R38, 0x4b400000, RZ ;  /* 0x4b40000026267810 */ /* 0x000fe20007ffe0ff */
[-C--:B---3--:R-:W-:Y:S01]  /*7a60*/  FFMA R95, R95, R0.reuse, R37 ;  /* 0x000000005f5f7223 */ /* 0x088fe20000000025 */
[----:B------:R-:W-:Y:S01]  /*7a70*/  PRMT R37, R2, 0x9991, R2 ;  /* 0x0000999102257816 */ /* 0x000fe20000000002 */
[----:B----4-:R-:W-:Y:S01]  /*7a80*/  FFMA R43, R43, R0, R36 ;  /* 0x000000002b2b7223 */ /* 0x010fe20000000024 */
[----:B------:R-:W-:Y:S01]  /*7a90*/  PRMT R36, R3, 0xaaa2, R3 ;  /* 0x0000aaa203247816 */ /* 0x000fe20000000003 */
[----:B------:R-:W-:Y:S01]  /*7aa0*/  FADD R38, R38, -12582912 ;  /* 0xcb40000026267421 */ /* 0x000fe20000000000 */
[----:B------:R-:W-:-:S02]  /*7ab0*/  IADD3 R37, R37, 0x4b400000, RZ ;  /* 0x4b40000025257810 */ /* 0x000fc40007ffe0ff */
[----:B------:R-:W-:Y:S01]  /*7ac0*/  IADD3 R36, R36, 0x4b400000, RZ ;  /* 0x4b40000024247810 */ /* 0x000fe20007ffe0ff */
[----:B------:R-:W-:Y:S01]  /*7ad0*/  FFMA R49, R49, R0, R38 ;  /* 0x0000000031317223 */ /* 0x000fe20000000026 */
[-C--:B------:R-:W-:Y:S01]  /*7ae0*/  FMNMX.NAN R46, R43, R148.reuse, !PT ;  /* 0x000000942b2e7209 */ /* 0x080fe20007820000 */
[----:B------:R-:W-:Y:S01]  /*7af0*/  FADD R37, R37, -12582912 ;  /* 0xcb40000025257421 */ /* 0x000fe20000000000 */
[----:B------:R-:W-:Y:S01]  /*7b00*/  FMNMX.NAN R47, R95, R148, !PT ;  /* 0x000000945f2f7209 */ /* 0x000fe20007820000 */
[----:B------:R-:W-:Y:S01]  /*7b10*/  FADD R45, R36, -12582912 ;  /* 0xcb400000242d7421 */ /* 0x000fe20000000000 */
[----:B------:R-:W-:Y:S01]  /*7b20*/  PRMT R36, R3, 0x8880, R3 ;  /* 0x0000888003247816 */ /* 0x000fe20000000003 */
[----:B------:R-:W-:Y:S01]  /*7b30*/  FFMA R39, R39, R0, R37 ;  /* 0x0000000027277223 */ /* 0x000fe20000000025 */
[----:B------:R-:W-:Y:S01]  /*7b40*/  PRMT R37, R3, 0xbbb3, R3 ;  /* 0x0000bbb303257816 */ /* 0x000fe20000000003 */
[----:B------:R-:W-:Y:S01]  /*7b50*/  @P3 IMAD.HI.U32 R38, R41, R144, RZ ;  /* 0x0000009029263227 */ /* 0x000fe200078e00ff */
[----:B------:R-:W-:Y:S01]  /*7b60*/  IADD3 R36, R36, 0x4b400000, RZ ;  /* 0x4b40000024247810 */ /* 0x000fe20007ffe0ff */
[----:B------:R-:W-:Y:S01]  /*7b70*/  F2I.NTZ R47, R47 ;  /* 0x0000002f002f7305 */ /* 0x000fe20000203100 */
[----:B------:R-:W-:Y:S01]  /*7b80*/  IADD3 R37, R37, 0x4b400000, RZ ;  /* 0x4b40000025257810 */ /* 0x000fe20007ffe0ff */
[----:B------:R-:W-:Y:S01]  /*7b90*/  IMAD.MOV.U32 R43, RZ, RZ, R41 ;  /* 0x000000ffff2b7224 */ /* 0x000fe200078e0029 */
[----:B------:R-:W-:Y:S01]  /*7ba0*/  FMNMX.NAN R48, R39, R148, !PT ;  /* 0x0000009427307209 */ /* 0x000fe20007820000 */
[----:B------:R-:W-:Y:S01]  /*7bb0*/  FFMA R45, R93, R0, R45 ;  /* 0x000000005d2d7223 */ /* 0x000fe2000000002d */
[----:B------:R-:W-:Y:S01]  /*7bc0*/  @P3 SHF.R.U32.HI R43, RZ, R145, R38 ;  /* 0x00000091ff2b3219 */ /* 0x000fe20000011626 */
[----:B------:R-:W-:Y:S01]  /*7bd0*/  FADD R37, R37, -12582912 ;  /* 0xcb40000025257421 */ /* 0x000fe20000000000 */
[----:B------:R-:W-:Y:S01]  /*7be0*/  IADD3 R39, R147, 0x20, RZ ;  /* 0x0000002093277810 */ /* 0x000fe20007ffe0ff */
[----:B------:R-:W-:Y:S01]  /*7bf0*/  FADD R36, R36, -12582912 ;  /* 0xcb40000024247421 */ /* 0x000fe20000000000 */
[----:B------:R-:W-:Y:S01]  /*7c00*/  FMNMX.NAN R45, R45, R148, !PT ;  /* 0x000000942d2d7209 */ /* 0x000fe20007820000 */
[----:B------:R-:W-:Y:S01]  /*7c10*/  FFMA R51, R51, R0, R37 ;  /* 0x0000000033337223 */ /* 0x000fe20000000025 */
[----:B------:R-:W-:Y:S01]  /*7c20*/  PRMT R37, R3, 0x9991, R3 ;  /* 0x0000999103257816 */ /* 0x000fe20000000003 */
[----:B------:R-:W-:Y:S01]  /*7c30*/  IMAD.MOV R50, RZ, RZ, -R43 ;  /* 0x000000ffff327224 */ /* 0x000fe200078e0a2b */
[----:B------:R-:W-:Y:S01]  /*7c40*/  FMNMX.NAN R49, R49, R148, !PT ;  /* 0x0000009431317209 */ /* 0x000fe20007820000 */
[----:B------:R-:W-:Y:S01]  /*7c50*/  FFMA R89, R89, R0, R36 ;  /* 0x0000000059597223 */ /* 0x000fe20000000024 */
[----:B------:R-:W-:Y:S01]  /*7c60*/  IADD3 R37, R37, 0x4b400000, RZ ;  /* 0x4b40000025257810 */ /* 0x000fe20007ffe0ff */
[----:B------:R-:W-:Y:S01]  /*7c70*/  IMAD R50, R132, R50, R41 ;  /* 0x0000003284327224 */ /* 0x000fe200078e0229 */
[----:B------:R-:W-:Y:S01]  /*7c80*/  FMNMX.NAN R44, R51, R148, !PT ;  /* 0x00000094332c7209 */ /* 0x000fe20007820000 */
[----:B------:R-:W-:Y:S01]  /*7c90*/  @P3 IMAD.HI.U32 R51, R39, R146, RZ ;  /* 0x0000009227333227 */ /* 0x000fe200078e00ff */
[----:B------:R-:W-:Y:S01]  /*7ca0*/  FMNMX.NAN R40, R89, R148, !PT ;  /* 0x0000009459287209 */ /* 0x000fe20007820000 */
[----:B------:R-:W1:Y:S01]  /*7cb0*/  F2I.NTZ R46, R46 ;  /* 0x0000002e002e7305 */ /* 0x000e620000203100 */
[----:B------:R-:W-:Y:S01]  /*7cc0*/  SHF.R.S32.HI R42, RZ, 0x1f, R43 ;  /* 0x0000001fff2a7819 */ /* 0x000fe2000001142b */
[----:B------:R-:W-:-:S02]  /*7cd0*/  FADD R37, R37, -12582912 ;  /* 0xcb40000025257421 */ /* 0x000fc40000000000 */
[----:B------:R-:W-:Y:S01]  /*7ce0*/  IMAD.MOV.U32 R38, RZ, RZ, R39 ;  /* 0x000000ffff267224 */ /* 0x000fe200078e0027 */
[----:B------:R-:W-:Y:S01]  /*7cf0*/  @P3 SHF.R.U32.HI R38, RZ, R142, R51 ;  /* 0x0000008eff263219 */ /* 0x000fe20000011633 */
[----:B------:R-:W-:Y:S02]  /*7d00*/  FFMA R37, R85, R0, R37 ;  /* 0x0000000055257223 */ /* 0x000fe40000000025 */
[----:B------:R-:W-:Y:S01]  /*7d10*/  F2I.NTZ R45, R45 ;  /* 0x0000002d002d7305 */ /* 0x000fe20000203100 */
[----:B------:R-:W-:Y:S02]  /*7d20*/  IMAD.SHL.U32 R50, R50, 0x20, RZ ;  /* 0x0000002032327824 */ /* 0x000fe400078e00ff */
[----:B------:R-:W-:Y:S01]  /*7d30*/  FMNMX.NAN R37, R37, R148, !PT ;  /* 0x0000009425257209 */ /* 0x000fe20007820000 */
[----:B------:R-:W-:Y:S02]  /*7d40*/  IMAD.MOV R36, RZ, RZ, -R38 ;  /* 0x000000ffff247224 */ /* 0x000fe400078e0a26 */
[----:B------:R-:W-:Y:S01]  /*7d50*/  SHF.R.S32.HI R51, RZ, 0x1f, R50 ;  /* 0x0000001fff337819 */ /* 0x000fe20000011432 */
[----:B------:R-:W-:Y:S01]  /*7d60*/  IMAD R42, R42, c[0x0][0x328], RZ ;  /* 0x0000ca002a2a7a24 */ /* 0x000fe200078e02ff */
[----:B------:R-:W2:Y:S01]  /*7d70*/  F2I.NTZ R44, R44 ;  /* 0x0000002c002c7305 */ /* 0x000ea20000203100 */
[----:B------:R-:W-:-:S02]  /*7d80*/  IMAD R36, R132, R36, R39 ;  /* 0x0000002484247224 */ /* 0x000fc400078e0227 */
[----:B------:R-:W-:-:S04]  /*7d90*/  IMAD.WIDE.U32 R50, R43, c[0x0][0x328], R50 ;  /* 0x0000ca002b327a25 */ /* 0x000fc800078e0032 */
[----:B------:R-:W-:Y:S01]  /*7da0*/  IMAD.SHL.U32 R84, R36, 0x20, RZ ;  /* 0x0000002024547824 */ /* 0x000fe200078e00ff */
[----:B------:R-:W-:Y:S01]  /*7db0*/  F2I.NTZ R49, R49 ;  /* 0x0000003100317305 */ /* 0x000fe20000203100 */
[----:B------:R-:W-:Y:S01]  /*7dc0*/  IMAD R42, R43, c[0x0][0x32c], R42 ;  /* 0x0000cb002b2a7a24 */ /* 0x000fe200078e022a */
[----:B------:R-:W-:Y:S01]  /*7dd0*/  IADD3 R50, P1, R138, R50, RZ ;  /* 0x000000328a327210 */ /* 0x000fe20007f3e0ff */
[----:B------:R-:W-:Y:S01]  /*7de0*/  IMAD R43, R135, R38, RZ ;  /* 0x00000026872b7224 */ /* 0x000fe200078e02ff */
[----:B-1----:R-:W-:Y:S02]  /*7df0*/  I2IP.S8.S32.SAT R36, R46, R47, RZ ;  /* 0x0000002f2e247239 */ /* 0x002fe400000010ff */
[----:B------:R-:W-:Y:S02]  /*7e00*/  SHF.R.S32.HI R85, RZ, 0x1f, R84 ;  /* 0x0000001fff557819 */ /* 0x000fe40000011454 */
[----:B------:R-:W1:Y:S01]  /*7e10*/  F2I.NTZ R48, R48 ;  /* 0x0000003000307305 */ /* 0x000e620000203100 */
[----:B--2---:R-:W-:-:S02]  /*7e20*/  I2IP.S8.S32.SAT R44, R44, R45, RZ ;  /* 0x0000002d2c2c7239 */ /* 0x004fc400000010ff */
[----:B------:R-:W-:Y:S01]  /*7e30*/  IADD3.X R51, R137, R51, R42, P1, !PT ;  /* 0x0000003389337210 */ /* 0x000fe20000ffe42a */
[-C--:B------:R-:W-:Y:S01]  /*7e40*/  IMAD.WIDE.U32 R84, R38, R136.reuse, R84 ;  /* 0x0000008826547225 */ /* 0x080fe200078e0054 */
[----:B------:R-:W-:Y:S02]  /*7e50*/  SHF.R.S32.HI R42, RZ, 0x1f, R38 ;  /* 0x0000001fff2a7819 */ /* 0x000fe40000011426 */
[----:B------:R-:W-:Y:S01]  /*7e60*/  ISETP.LT.AND P1, PT, R39, R141, !P5 ;  /* 0x0000008d2700720c */ /* 0x000fe20006f21270 */
[----:B------:R-:W-:Y:S02]  /*7e70*/  F2I.NTZ R40, R40 ;  /* 0x0000002800287305 */ /* 0x000fe40000203100 */
[----:B------:R-:W-:-:S06]  /*7e80*/  IMAD R43, R42, R136, R43 ;  /* 0x000000882a2b7224 */ /* 0x000fcc00078e022b */
[----:B------:R-:W2:Y:S01]  /*7e90*/  F2I.NTZ R37, R37 ;  /* 0x0000002500257305 */ /* 0x000ea20000203100 */
[----:B-1----:R-:W-:Y:S02]  /*7ea0*/  I2IP.S8.S32.SAT R36, R48, R49, R36 ;  /* 0x0000003130247239 */ /* 0x002fe40000001024 */
[----:B--2---:R-:W-:-:S05]  /*7eb0*/  I2IP.S8.S32.SAT R37, R37, R40, R44 ;  /* 0x0000002825257239 */ /* 0x004fca000000102c */
[----:B------:R1:W-:Y:S01]  /*7ec0*/  @P0 STG.E.64 [R50.64], R36 ;  /* 0x0000002432000986 */ /* 0x0003e2000c101b10 */
[----:B------:R-:W-:-:S04]  /*7ed0*/  IADD3 R90, P0, R139, R84, RZ ;  /* 0x000000548b5a7210 */ /* 0x000fc80007f1e0ff */
[----:B------:R-:W-:-:S05]  /*7ee0*/  IADD3.X R91, R140, R85, R43, P0, !PT ;  /* 0x000000558c5b7210 */ /* 0x000fca00007fe42b */
[----:B------:R-:W2:Y:S01]  /*7ef0*/  @P1 LDG.E.LTC128B.64 R2, [R90.64] ;  /* 0x000000105a021981 */ /* 0x000ea2000c1e1b20 */
[----:B------:R3:W4:Y:S08]  /*7f00*/  I2F R85, R29 ;  /* 0x0000001d00557306 */ /* 0x0007300000201400 */
[----:B------:R1:W-:Y:S08]  /*7f10*/  I2F R45, R25 ;  /* 0x00000019002d7306 */ /* 0x0003f00000201400 */
[----:B------:R-:W2:Y:S01]  /*7f20*/  I2F R43, R32 ;  /* 0x00000020002b7306 */ /* 0x000ea20000201400 */
[----:B---3--:R-:W-:Y:S01]  /*7f30*/  IMAD.MOV.U32 R29, RZ, RZ, R39 ;  /* 0x000000ffff1d7224 */ /* 0x008fe200078e0027 */
[----:B-1----:R-:W-:-:S06]  /*7f40*/  IADD3 R25, R147, 0x28, RZ ;  /* 0x0000002893197810 */ /* 0x002fcc0007ffe0ff */
[----:B------:R-:W-:Y:S01]  /*7f50*/  I2F R49, R24 ;  /* 0x0000001800317306 */ /* 0x000fe20000201400 */
[----:B------:R-:W-:-:S07]  /*7f60*/  @P3 IMAD.HI.U32 R51, R25, R146, RZ ;  /* 0x0000009219333227 */ /* 0x000fce00078e00ff */
[----:B------:R1:W-:Y:S08]  /*7f70*/  I2F R89, R28 ;  /* 0x0000001c00597306 */ /* 0x0003f00000201400 */
[----:B------:R-:W3:Y:S01]  /*7f80*/  I2F R33, R33 ;  /* 0x0000002100217306 */ /* 0x000ee20000201400 */
[----:B-1----:R-:W-:-:S07]  /*7f90*/  @P3 IMAD.HI.U32 R28, R39, R144, RZ ;  /* 0x00000090271c3227 */ /* 0x002fce00078e00ff */
[----:B------:R1:W1:Y:S01]  /*7fa0*/  I2F R47, R20 ;  /* 0x00000014002f7306 */ /* 0x0002620000201400 */
[----:B------:R-:W-:Y:S01]  /*7fb0*/  @P3 SHF.R.U32.HI R29, RZ, R145, R28 ;  /* 0x00000091ff1d3219 */ /* 0x000fe2000001161c */
[----:B------:R-:W-:Y:S01]  /*7fc0*/  IMAD.MOV.U32 R28, RZ, RZ, R25 ;  /* 0x000000ffff1c7224 */ /* 0x000fe200078e0019 */
[----:B------:R-:W-:-:S05]  /*7fd0*/  @P3 SHF.R.U32.HI R28, RZ, R142, R51 ;  /* 0x0000008eff1c3219 */ /* 0x000fca0000011633 */
[----:B------:R-:W1:Y:S01]  /*7fe0*/  I2F R21, R21 ;  /* 0x0000001500157306 */ /* 0x000e620000201400 */
[----:B------:R-:W-:Y:S02]  /*7ff0*/  IMAD.MOV R48, RZ, RZ, -R29 ;  /* 0x000000ffff307224 */ /* 0x000fe400078e0a1d */
[----:B------:R-:W-:Y:S02]  /*8000*/  IMAD.MOV R46, RZ, RZ, -R28 ;  /* 0x000000ffff2e7224 */ /* 0x000fe400078e0a1c */
[C---:B------:R-:W-:Y:S02]  /*8010*/  IMAD R48, R132.reuse, R48, R39 ;  /* 0x0000003084307224 */ /* 0x040fe400078e0227 */
[----:B------:R-:W-:Y:S02]  /*8020*/  IMAD R46, R132, R46, R25 ;  /* 0x0000002e842e7224 */ /* 0x000fe400078e0219 */
[----:B------:R-:W-:Y:S02]  /*8030*/  IMAD.SHL.U32 R48, R48, 0x20, RZ ;  /* 0x0000002030307824 */ /* 0x000fe400078e00ff */
[----:B------:R-:W-:Y:S01]  /*8040*/  IMAD.SHL.U32 R46, R46, 0x20, RZ ;  /* 0x000000202e2e7824 */ /* 0x000fe200078e00ff */
[----:B--2---:R-:W-:-:S02]  /*8050*/  PRMT R36, R2, 0xbbb3, R2 ;  /* 0x0000bbb302247816 */ /* 0x004fc40000000002 */
[--C-:B------:R-:W-:Y:S02]  /*8060*/  PRMT R24, R2, 0x8880, R2.reuse ;  /* 0x0000888002187816 */ /* 0x100fe40000000002 */
[----:B------:R-:W-:Y:S02]  /*8070*/  IADD3 R32, R36, 0x4b400000, RZ ;  /* 0x4b40000024207810 */ /* 0x000fe40007ffe0ff */
[----:B-1----:R-:W-:Y:S02]  /*8080*/  IADD3 R20, R24, 0x4b400000, RZ ;  /* 0x4b40000018147810 */ /* 0x002fe40007ffe0ff */
[--C-:B------:R-:W-:Y:S01]  /*8090*/  PRMT R24, R2, 0x9991, R2.reuse ;  /* 0x0000999102187816 */ /* 0x100fe20000000002 */
[----:B------:R-:W-:Y:S01]  /*80a0*/  FADD R32, R32, -12582912 ;  /* 0xcb40000020207421 */ /* 0x000fe20000000000 */
[----:B------:R-:W-:Y:S01]  /*80b0*/  PRMT R37, R2, 0xaaa2, R2 ;  /* 0x0000aaa202257816 */ /* 0x000fe20000000002 */
[----:B------:R-:W-:Y:S01]  /*80c0*/  FADD R20, R20, -12582912 ;  /* 0xcb40000014147421 */ /* 0x000fe20000000000 */
[----:B------:R-:W-:Y:S01]  /*80d0*/  IADD3 R51, R24, 0x4b400000, RZ ;  /* 0x4b40000018337810 */ /* 0x000fe20007ffe0ff */
[-C--:B----4-:R-:W-:Y:S01]  /*80e0*/  FFMA R85, R85, R0.reuse, R32 ;  /* 0x0000000055557223 */ /* 0x090fe20000000020 */
[--C-:B------:R-:W-:Y:S01]  /*80f0*/  PRMT R32, R3, 0xaaa2, R3.reuse ;  /* 0x0000aaa203207816 */ /* 0x100fe20000000003 */
[----:B------:R-:W-:Y:S01]  /*8100*/  FFMA R43, R43, R0, R20 ;  /* 0x000000002b2b7223 */ /* 0x000fe20000000014 */
[----:B------:R-:W-:Y:S01]  /*8110*/  PRMT R24, R3, 0xbbb3, R3 ;  /* 0x0000bbb303187816 */ /* 0x000fe20000000003 */
[----:B------:R-:W-:Y:S01]  /*8120*/  FADD R51, R51, -12582912 ;  /* 0xcb40000033337421 */ /* 0x000fe20000000000 */
[----:B------:R-:W-:-:S02]  /*8130*/  IADD3 R32, R32, 0x4b400000, RZ ;  /* 0x4b40000020207810 */ /* 0x000fc40007ffe0ff */
[----:B------:R-:W-:Y:S01]  /*8140*/  IADD3 R24, R24, 0x4b400000, RZ ;  /* 0x4b40000018187810 */ /* 0x000fe20007ffe0ff */
[-C--:B---3--:R-:W-:Y:S01]  /*8150*/  FFMA R51, R33, R0.reuse, R51 ;  /* 0x0000000021337223 */ /* 0x088fe20000000033 */
[----:B------:R-:W-:Y:S01]  /*8160*/  PRMT R20, R3, 0x8880, R3 ;  /* 0x0000888003147816 */ /* 0x000fe20000000003 */
[----:B------:R-:W-:Y:S01]  /*8170*/  FADD R33, R32, -12582912 ;  /* 0xcb40000020217421 */ /* 0x000fe20000000000 */
[----:B------:R-:W-:Y:S01]  /*8180*/  IADD3 R37, R37, 0x4b400000, RZ ;  /* 0x4b40000025257810 */ /* 0x000fe20007ffe0ff */
[----:B------:R-:W-:Y:S01]  /*8190*/  FADD R24, R24, -12582912 ;  /* 0xcb40000018187421 */ /* 0x000fe20000000000 */
[----:B------:R-:W-:Y:S01]  /*81a0*/  IADD3 R20, R20, 0x4b400000, RZ ;  /* 0x4b40000014147810 */ /* 0x000fe20007ffe0ff */
[----:B------:R-:W-:Y:S01]  /*81b0*/  FFMA R33, R47, R0, R33 ;  /* 0x000000002f217223 */ /* 0x000fe20000000021 */
[----:B------:R-:W-:Y:S01]  /*81c0*/  FMNMX.NAN R36, R85, R148, !PT ;  /* 0x0000009455247209 */ /* 0x000fe20007820000 */
[----:B------:R-:W-:Y:S01]  /*81d0*/  FFMA R47, R21, R0, R24 ;  /* 0x00000000152f7223 */ /* 0x000fe20000000018 */
[----:B------:R-:W-:Y:S01]  /*81e0*/  PRMT R24, R3, 0x9991, R3 ;  /* 0x0000999103187816 */ /* 0x000fe20000000003 */
[----:B------:R-:W-:Y:S01]  /*81f0*/  FADD R37, R37, -12582912 ;  /* 0xcb40000025257421 */ /* 0x000fe20000000000 */
[----:B------:R-:W-:Y:S01]  /*8200*/  FMNMX.NAN R33, R33, R148, !PT ;  /* 0x0000009421217209 */ /* 0x000fe20007820000 */
[----:B------:R-:W-:Y:S01]  /*8210*/  FADD R21, R20, -12582912 ;  /* 0xcb40000014157421 */ /* 0x000fe20000000000 */
[----:B------:R-:W-:Y:S01]  /*8220*/  IADD3 R24, R24, 0x4b400000, RZ ;  /* 0x4b40000018187810 */ /* 0x000fe20007ffe0ff */
[-C--:B------:R-:W-:Y:S01]  /*8230*/  FFMA R37, R89, R0.reuse, R37 ;  /* 0x0000000059257223 */ /* 0x080fe20000000025 */
[----:B------:R-:W-:Y:S01]  /*8240*/  SHF.R.S32.HI R20, RZ, 0x1f, R29 ;  /* 0x0000001fff147819 */ /* 0x000fe2000001141d */
[----:B------:R-:W-:Y:S01]  /*8250*/  FFMA R21, R49, R0, R21 ;  /* 0x0000000031157223 */ /* 0x000fe20000000015 */
[----:B------:R-:W-:Y:S01]  /*8260*/  SHF.R.S32.HI R49, RZ, 0x1f, R48 ;  /* 0x0000001fff317819 */ /* 0x000fe20000011430 */
[----:B------:R-:W-:Y:S01]  /*8270*/  FADD R24, R24, -12582912 ;  /* 0xcb40000018187421 */ /* 0x000fe20000000000 */
[-C--:B------:R-:W-:Y:S01]  /*8280*/  FMNMX.NAN R37, R37, R148.reuse, !PT ;  /* 0x0000009425257209 */ /* 0x080fe20007820000 */
[----:B------:R-:W-:Y:S01]  /*8290*/  IMAD R20, R20, c[0x0][0x328], RZ ;  /* 0x0000ca0014147a24 */ /* 0x000fe200078e02ff */
[----:B------:R-:W-:Y:S01]  /*82a0*/  FMNMX.NAN R32, R47, R148, !PT ;  /* 0x000000942f207209 */ /* 0x000fe20007820000 */
[----:B------:R-:W-:Y:S01]  /*82b0*/  FFMA R45, R45, R0, R24 ;  /* 0x000000002d2d7223 */ /* 0x000fe20000000018 */
[----:B------:R-:W-:Y:S01]  /*82c0*/  SHF.R.S32.HI R47, RZ, 0x1f, R46 ;  /* 0x0000001fff2f7819 */ /* 0x000fe2000001142e */
[----:B------:R-:W-:Y:S01]  /*82d0*/  IMAD.WIDE.U32 R48, R29, c[0x0][0x328], R48 ;  /* 0x0000ca001d307a25 */ /* 0x000fe200078e0030 */
[-C--:B------:R-:W-:Y:S01]  /*82e0*/  FMNMX.NAN R43, R43, R148.reuse, !PT ;  /* 0x000000942b2b7209 */ /* 0x080fe20007820000 */
[----:B------:R-:W-:Y:S01]  /*82f0*/  F2I.NTZ R37, R37 ;  /* 0x0000002500257305 */ /* 0x000fe20000203100 */
[-C--:B------:R-:W-:Y:S01]  /*8300*/  FMNMX.NAN R38, R51, R148.reuse, !PT ;  /* 0x0000009433267209 */ /* 0x080fe20007820000 */
[----:B------:R-:W-:Y:S01]  /*8310*/  IMAD R20, R29, c[0x0][0x32c], R20 ;  /* 0x0000cb001d147a24 */ /* 0x000fe200078e0214 */
[----:B------:R-:W-:Y:S01]  /*8320*/  FMNMX.NAN R21, R21, R148, !PT ;  /* 0x0000009415157209 */ /* 0x000fe20007820000 */
[----:B------:R-:W-:Y:S01]  /*8330*/  IMAD.WIDE.U32 R46, R28, R136, R46 ;  /* 0x000000881c2e7225 */ /* 0x000fe200078e002e */
[----:B------:R-:W-:-:S02]  /*8340*/  FMNMX.NAN R40, R45, R148, !PT ;  /* 0x000000942d287209 */ /* 0x000fc40007820000 */
[----:B------:R-:W-:Y:S01]  /*8350*/  SHF.R.S32.HI R24, RZ, 0x1f, R28 ;  /* 0x0000001fff187819 */ /* 0x000fe2000001141c */
[----:B------:R-:W1:Y:S01]  /*8360*/  F2I.NTZ R36, R36 ;  /* 0x0000002400247305 */ /* 0x000e620000203100 */
[----:B------:R-:W-:Y:S01]  /*8370*/  IMAD R29, R135, R28, RZ ;  /* 0x0000001c871d7224 */ /* 0x000fe200078e02ff */
[----:B------:R-:W-:-:S03]  /*8380*/  IADD3 R28, P0, R138, R48, RZ ;  /* 0x000000308a1c7210 */ /* 0x000fc60007f1e0ff */
[----:B------:R-:W-:Y:S01]  /*8390*/  IMAD R45, R24, R136, R29 ;  /* 0x00000088182d7224 */ /* 0x000fe200078e021d */
[----:B------:R-:W-:Y:S02]  /*83a0*/  IADD3.X R29, R137, R49, R20, P0, !PT ;  /* 0x00000031891d7210 */ /* 0x000fe400007fe414 */
[----:B------:R-:W-:Y:S01]  /*83b0*/  F2I.NTZ R33, R33 ;  /* 0x0000002100217305 */ /* 0x000fe20000203100 */
[----:B------:R-:W-:-:S04]  /*83c0*/  IADD3 R44, P0, R139, R46, RZ ;  /* 0x0000002e8b2c7210 */ /* 0x000fc80007f1e0ff */
[----:B------:R-:W-:Y:S02]  /*83d0*/  IADD3.X R45, R140, R47, R45, P0, !PT ;  /* 0x0000002f8c2d7210 */ /* 0x000fe400007fe42d */
[----:B------:R-:W-:Y:S01]  /*83e0*/  ISETP.LT.AND P0, PT, R25, R141, !P5 ;  /* 0x0000008d1900720c */ /* 0x000fe20006f01270 */
[----:B------:R-:W2:Y:S01]  /*83f0*/  F2I.NTZ R32, R32 ;  /* 0x0000002000207305 */ /* 0x000ea20000203100 */
[----:B-1----:R-:W-:-:S07]  /*8400*/  I2IP.S8.S32.SAT R20, R36, R37, RZ ;  /* 0x0000002524147239 */ /* 0x002fce00000010ff */
        /* <DEDUP_REMOVED lines=10> */
[----:B------:R-:W4:Y:S08]  /*84b0*/  I2F R31, R31 ;  /* 0x0000001f001f7306 */ /* 0x000f300000201400 */
[----:B------:R-:W1:Y:S08]  /*84c0*/  I2F R35, R35 ;  /* 0x0000002300237306 */ /* 0x000e700000201400 */
[----:B------:R-:W1:Y:S08]  /*84d0*/  I2F R33, R34 ;  /* 0x0000002200217306 */ /* 0x000e700000201400 */
[----:B------:R4:W-:Y:S08]  /*84e0*/  I2F R37, R27 ;  /* 0x0000001b00257306 */ /* 0x0009f00000201400 */
[----:B------:R-:W1:Y:S08]  /*84f0*/  I2F R23, R23 ;  /* 0x0000001700177306 */ /* 0x000e700000201400 */
[----:B------:R1:W1:Y:S08]  /*8500*/  I2F R47, R22 ;  /* 0x00000016002f7306 */ /* 0x0002700000201400 */
[----:B------:R1:W1:Y:S01]  /*8510*/  I2F R43, R26 ;  /* 0x0000001a002b7306 */ /* 0x0002620000201400 */
[----:B--2---:R-:W-:-:S02]  /*8520*/  PRMT R24, R2, 0xaaa2, R2 ;  /* 0x0000aaa202187816 */ /* 0x004fc40000000002 */
[----:B-1----:R-:W-:Y:S02]  /*8530*/  PRMT R20, R2, 0xbbb3, R2 ;  /* 0x0000bbb302147816 */ /* 0x002fe40000000002 */
[----:B------:R-:W-:Y:S02]  /*8540*/  IADD3 R24, R24, 0x4b400000, RZ ;  /* 0x4b40000018187810 */ /* 0x000fe40007ffe0ff */
[----:B------:R-:W-:-:S03]  /*8550*/  IADD3 R20, R20, 0x4b400000, RZ ;  /* 0x4b40000014147810 */ /* 0x000fc60007ffe0ff */
[----:B------:R-:W-:Y:S01]  /*8560*/  FADD R21, R24, -12582912 ;  /* 0xcb40000018157421 */ /* 0x000fe20000000000 */
[--C-:B------:R-:W-:Y:S01]  /*8570*/  PRMT R24, R2, 0x8880, R2.reuse ;  /* 0x0000888002187816 */ /* 0x100fe20000000002 */
[----:B------:R-:W-:Y:S02]  /*8580*/  FADD R20, R20, -12582912 ;  /* 0xcb40000014147421 */ /* 0x000fe40000000000 */
[-C--:B---3--:R-:W-:Y:S01]  /*8590*/  FFMA R49, R49, R0.reuse, R21 ;  /* 0x0000000031317223 */ /* 0x088fe20000000015 */
[----:B------:R-:W-:Y:S01]  /*85a0*/  PRMT R21, R2, 0x9991, R2 ;  /* 0x0000999102157816 */ /* 0x000fe20000000002 */
[----:B----4-:R-:W-:Y:S01]  /*85b0*/  FFMA R27, R31, R0, R20 ;  /* 0x000000001f1b7223 */ /* 0x010fe20000000014 */
[----:B------:R-:W-:Y:S02]  /*85c0*/  PRMT R20, R3, 0xaaa2, R3 ;  /* 0x0000aaa203147816 */ /* 0x000fe40000000003 */
[----:B------:R-:W-:Y:S02]  /*85d0*/  IADD3 R21, R21, 0x4b400000, RZ ;  /* 0x4b40000015157810 */ /* 0x000fe40007ffe0ff */
[----:B------:R-:W-:-:S02]  /*85e0*/  IADD3 R24, R24, 0x4b400000, RZ ;  /* 0x4b40000018187810 */ /* 0x000fc40007ffe0ff */
[----:B------:R-:W-:Y:S01]  /*85f0*/  IADD3 R20, R20, 0x4b400000, RZ ;  /* 0x4b40000014147810 */ /* 0x000fe20007ffe0ff */
[----:B------:R-:W-:Y:S01]  /*8600*/  FADD R21, R21, -12582912 ;  /* 0xcb40000015157421 */ /* 0x000fe20000000000 */
[-C--:B------:R-:W-:Y:S01]  /*8610*/  FMNMX.NAN R30, R27, R148.reuse, !PT ;  /* 0x000000941b1e7209 */ /* 0x080fe20007820000 */
[----:B------:R-:W-:Y:S01]  /*8620*/  FADD R22, R24, -12582912 ;  /* 0xcb40000018167421 */ /* 0x000fe20000000000 */
[----:B------:R-:W-:Y:S01]  /*8630*/  FMNMX.NAN R26, R49, R148, !PT ;  /* 0x00000094311a7209 */ /* 0x000fe20007820000 */
[-C--:B------:R-:W-:Y:S01]  /*8640*/  FFMA R21, R35, R0.reuse, R21 ;  /* 0x0000000023157223 */ /* 0x080fe20000000015 */
[C-C-:B------:R-:W-:Y:S01]  /*8650*/  PRMT R35, R3.reuse, 0xbbb3, R3.reuse ;  /* 0x0000bbb303237816 */ /* 0x140fe20000000003 */
[----:B------:R-:W-:Y:S01]  /*8660*/  FADD R29, R20, -12582912 ;  /* 0xcb400000141d7421 */ /* 0x000fe20000000000 */
[--C-:B------:R-:W-:Y:S01]  /*8670*/  PRMT R20, R3, 0x8880, R3.reuse ;  /* 0x0000888003147816 */ /* 0x100fe20000000003 */
[----:B------:R-:W-:Y:S01]  /*8680*/  FFMA R33, R33, R0, R22 ;  /* 0x0000000021217223 */ /* 0x000fe20000000016 */
[----:B------:R-:W-:Y:S01]  /*8690*/  IADD3 R35, R35, 0x4b400000, RZ ;  /* 0x4b40000023237810 */ /* 0x000fe20007ffe0ff */
[----:B------:R-:W-:Y:S01]  /*86a0*/  @P3 IMAD.HI.U32 R22, R25, R144, RZ ;  /* 0x0000009019163227 */ /* 0x000fe200078e00ff */
[----:B------:R-:W-:Y:S01]  /*86b0*/  FMNMX.NAN R32, R21, R148, !PT ;  /* 0x0000009415207209 */ /* 0x000fe20007820000 */
[----:B------:R1:W-:Y:S01]  /*86c0*/  F2I.NTZ R31, R26 ;  /* 0x0000001a001f7305 */ /* 0x0003e20000203100 */
[----:B------:R-:W-:Y:S01]  /*86d0*/  PRMT R21, R3, 0x9991, R3 ;  /* 0x0000999103157816 */ /* 0x000fe20000000003 */
[----:B------:R-:W-:Y:S01]  /*86e0*/  FADD R35, R35, -12582912 ;  /* 0xcb40000023237421 */ /* 0x000fe20000000000 */
[----:B------:R-:W-:Y:S01]  /*86f0*/  IADD3 R20, R20, 0x4b400000, RZ ;  /* 0x4b40000014147810 */ /* 0x000fe20007ffe0ff */
[----:B------:R-:W-:Y:S01]  /*8700*/  IMAD.MOV.U32 R27, RZ, RZ, R25 ;  /* 0x000000ffff1b7224 */ /* 0x000fe200078e0019 */
[----:B------:R-:W-:Y:S01]  /*8710*/  IADD3 R21, R21, 0x4b400000, RZ ;  /* 0x4b40000015157810 */ /* 0x000fe20007ffe0ff */
[-C--:B------:R-:W-:Y:S01]  /*8720*/  FFMA R35, R23, R0.reuse, R35 ;  /* 0x0000000017237223 */ /* 0x080fe20000000023 */
[----:B------:R-:W-:Y:S01]  /*8730*/  @P3 SHF.R.U32.HI R27, RZ, R145, R22 ;  /* 0x00000091ff1b3219 */ /* 0x000fe20000011616 */
[----:B------:R-:W-:Y:S01]  /*8740*/  FFMA R29, R47, R0, R29 ;  /* 0x000000002f1d7223 */ /* 0x000fe2000000001d */
[----:B------:R-:W-:Y:S01]  /*8750*/  IADD3 R23, R147, 0x30, RZ ;  /* 0x0000003093177810 */ /* 0x000fe20007ffe0ff */
[----:B------:R-:W-:Y:S01]  /*8760*/  FADD R20, R20, -12582912 ;  /* 0xcb40000014147421 */ /* 0x000fe20000000000 */
[-C--:B------:R-:W-:Y:S01]  /*8770*/  FMNMX.NAN R28, R35, R148.reuse, !PT ;  /* 0x00000094231c7209 */ /* 0x080fe20007820000 */
[----:B------:R-:W-:Y:S01]  /*8780*/  FADD R21, R21, -12582912 ;  /* 0xcb40000015157421 */ /* 0x000fe20000000000 */
[-C--:B------:R-:W-:Y:S01]  /*8790*/  FMNMX.NAN R29, R29, R148.reuse, !PT ;  /* 0x000000941d1d7209 */ /* 0x080fe20007820000 */
[--C-:B------:R-:W-:Y:S01]  /*87a0*/  IMAD.MOV R34, RZ, RZ, -R27.reuse ;  /* 0x000000ffff227224 */ /* 0x100fe200078e0a1b */
[----:B------:R-:W-:Y:S01]  /*87b0*/  FMNMX.NAN R33, R33, R148, !PT ;  /* 0x0000009421217209 */ /* 0x000fe20007820000 */
[----:B------:R-:W-:Y:S01]  /*87c0*/  FFMA R43, R43, R0, R20 ;  /* 0x000000002b2b7223 */ /* 0x000fe20000000014 */
[----:B------:R-:W2:Y:S01]  /*87d0*/  F2I.NTZ R30, R30 ;  /* 0x0000001e001e7305 */ /* 0x000ea20000203100 */
[----:B------:R-:W-:Y:S01]  /*87e0*/  @P3 IMAD.HI.U32 R35, R23, R146, RZ ;  /* 0x0000009217233227 */ /* 0x000fe200078e00ff */
[----:B-1----:R-:W-:-:S02]  /*87f0*/  SHF.R.S32.HI R26, RZ, 0x1f, R27 ;  /* 0x0000001fff1a7819 */ /* 0x002fc4000001141b */
[----:B------:R-:W-:Y:S01]  /*8800*/  FMNMX.NAN R24, R43, R148, !PT ;  /* 0x000000942b187209 */ /* 0x000fe20007820000 */
[----:B------:R-:W-:Y:S02]  /*8810*/  FFMA R21, R37, R0, R21 ;  /* 0x0000000025157223 */ /* 0x000fe40000000015 */
[----:B------:R-:W-:Y:S01]  /*8820*/  IMAD R34, R132, R34, R25 ;  /* 0x0000002284227224 */ /* 0x000fe200078e0219 */
[----:B------:R-:W-:Y:S01]  /*8830*/  F2I.NTZ R29, R29 ;  /* 0x0000001d001d7305 */ /* 0x000fe20000203100 */
[----:B------:R-:W-:Y:S01]  /*8840*/  IMAD.MOV.U32 R22, RZ, RZ, R23 ;  /* 0x000000ffff167224 */ /* 0x000fe200078e0017 */
[----:B------:R-:W-:Y:S01]  /*8850*/  @P3 SHF.R.U32.HI R22, RZ, R142, R35 ;  /* 0x0000008eff163219 */ /* 0x000fe20000011623 */
[----:B------:R-:W-:Y:S01]  /*8860*/  IMAD.SHL.U32 R34, R34, 0x20, RZ ;  /* 0x0000002022227824 */ /* 0x000fe200078e00ff */
[----:B------:R-:W-:Y:S01]  /*8870*/  FMNMX.NAN R21, R21, R148, !PT ;  /* 0x0000009415157209 */ /* 0x000fe20007820000 */
[----:B------:R-:W-:Y:S02]  /*8880*/  IMAD R26, R26, c[0x0][0x328], RZ ;  /* 0x0000ca001a1a7a24 */ /* 0x000fe400078e02ff */
[----:B------:R-:W-:Y:S01]  /*8890*/  IMAD.MOV R20, RZ, RZ, -R22 ;  /* 0x000000ffff147224 */ /* 0x000fe200078e0a16 */
[----:B------:R-:W1:Y:S01]  /*88a0*/  F2I.NTZ R28, R28 ;  /* 0x0000001c001c7305 */ /* 0x000e620000203100 */
[----:B------:R-:W-:Y:S01]  /*88b0*/  SHF.R.S32.HI R35, RZ, 0x1f, R34 ;  /* 0x0000001fff237819 */ /* 0x000fe20000011422 */
[----:B------:R-:W-:-:S02]  /*88c0*/  IMAD R26, R27, c[0x0][0x32c], R26 ;  /* 0x0000cb001b1a7a24 */ /* 0x000fc400078e021a */
[----:B------:R-:W-:Y:S02]  /*88d0*/  IMAD R20, R132, R20, R23 ;  /* 0x0000001484147224 */ /* 0x000fe400078e0217 */
[----:B------:R-:W-:Y:S02]  /*88e0*/  IMAD.WIDE.U32 R34, R27, c[0x0][0x328], R34 ;  /* 0x0000ca001b227a25 */ /* 0x000fe400078e0022 */
[----:B------:R-:W-:Y:S02]  /*88f0*/  F2I.NTZ R33, R33 ;  /* 0x0000002100217305 */ /* 0x000fe40000203100 */
[----:B------:R-:W-:Y:S01]  /*8900*/  IMAD.SHL.U32 R36, R20, 0x20, RZ ;  /* 0x0000002014247824 */ /* 0x000fe200078e00ff */
[----:B------:R-:W-:Y:S01]  /*8910*/  IADD3 R34, P1, R138, R34, RZ ;  /* 0x000000228a227210 */ /* 0x000fe20007f3e0ff */
[----:B------:R-:W-:Y:S01]  /*8920*/  IMAD R27, R135, R22, RZ ;  /* 0x00000016871b7224 */ /* 0x000fe200078e02ff */
[----:B--2---:R-:W-:Y:S02]  /*8930*/  I2IP.S8.S32.SAT R20, R30, R31, RZ ;  /* 0x0000001f1e147239 */ /* 0x004fe400000010ff */
[----:B------:R-:W-:Y:S01]  /*8940*/  SHF.R.S32.HI R37, RZ, 0x1f, R36 ;  /* 0x0000001fff257819 */ /* 0x000fe20000011424 */
[----:B------:R-:W2:Y:S01]  /*8950*/  F2I.NTZ R32, R32 ;  /* 0x0000002000207305 */ /* 0x000ea20000203100 */
[----:B-1----:R-:W-:-:S02]  /*8960*/  I2IP.S8.S32.SAT R28, R28, R29, RZ ;  /* 0x0000001d1c1c7239 */ /* 0x002fc400000010ff */
[----:B------:R-:W-:Y:S01]  /*8970*/  IADD3.X R35, R137, R35, R26, P1, !PT ;  /* 0x0000002389237210 */ /* 0x000fe20000ffe41a */
[-C--:B------:R-:W-:Y:S01]  /*8980*/  IMAD.WIDE.U32 R36, R22, R136.reuse, R36 ;  /* 0x0000008816247225 */ /* 0x080fe200078e0024 */
[----:B------:R-:W-:Y:S02]  /*8990*/  SHF.R.S32.HI R26, RZ, 0x1f, R22 ;  /* 0x0000001fff1a7819 */ /* 0x000fe40000011416 */
[----:B------:R-:W-:Y:S01]  /*89a0*/  ISETP.LT.AND P1, PT, R23, R141, !P5 ;  /* 0x0000008d1700720c */ /* 0x000fe20006f21270 */
[----:B------:R-:W-:Y:S02]  /*89b0*/  F2I.NTZ R24, R24 ;  /* 0x0000001800187305 */ /* 0x000fe40000203100 */
[----:B------:R-:W-:-:S06]  /*89c0*/  IMAD R27, R26, R136, R27 ;  /* 0x000000881a1b7224 */ /* 0x000fcc00078e021b */
[----:B------:R-:W1:Y:S01]  /*89d0*/  F2I.NTZ R21, R21 ;  /* 0x0000001500157305 */ /* 0x000e620000203100 */
[----:B--2---:R-:W-:Y:S02]  /*89e0*/  I2IP.S8.S32.SAT R20, R32, R33, R20 ;  /* 0x0000002120147239 */ /* 0x004fe40000001014 */
[----:B-1----:R-:W-:-:S05]  /*89f0*/  I2IP.S8.S32.SAT R21, R21, R24, R28 ;  /* 0x0000001815157239 */ /* 0x002fca000000101c */
[----:B------:R1:W-:Y:S01]  /*8a00*/  @P0 STG.E.64 [R34.64], R20 ;  /* 0x0000001422000986 */ /* 0x0003e2000c101b10 */
[----:B------:R-:W-:-:S04]  /*8a10*/  IADD3 R32, P0, R139, R36, RZ ;  /* 0x000000248b207210 */ /* 0x000fc80007f1e0ff */
[----:B------:R-:W-:-:S05]  /*8a20*/  IADD3.X R33, R140, R37, R27, P0, !PT ;  /* 0x000000258c217210 */ /* 0x000fca00007fe41b */
[----:B------:R-:W2:Y:S01]  /*8a30*/  @P1 LDG.E.LTC128B.64 R2, [R32.64] ;  /* 0x0000001020021981 */ /* 0x000ea2000c1e1b20 */
[----:B------:R-:W3:Y:S01]  /*8a40*/  I2F R29, R104 ;  /* 0x00000068001d7306 */ /* 0x000ee20000201400 */
[----:B------:R-:W-:-:S07]  /*8a50*/  IMAD.MOV.U32 R24, RZ, RZ, R23 ;  /* 0x000000ffff187224 */ /* 0x000fce00078e0017 */
[----:B------:R-:W-:Y:S08]  /*8a60*/  I2F R31, R101 ;  /* 0x00000065001f7306 */ /* 0x000ff00000201400 */
[----:B------:R-:W4:Y:S08]  /*8a70*/  I2F R105, R105 ;  /* 0x0000006900697306 */ /* 0x000f300000201400 */
[----:B------:R-:W1:Y:S08]  /*8a80*/  I2F R27, R100 ;  /* 0x00000064001b7306 */ /* 0x000e700000201400 */
[----:B------:R-:W-:Y:S08]  /*8a90*/  I2F R43, R112 ;  /* 0x00000070002b7306 */ /* 0x000ff00000201400 */
[----:B------:R-:W-:Y:S08]  /*8aa0*/  I2F R37, R108 ;  /* 0x0000006c00257306 */ /* 0x000ff00000201400 */
[----:B-1----:R-:W-:Y:S01]  /*8ab0*/  I2F R21, R109 ;  /* 0x0000006d00157306 */ /* 0x002fe20000201400 */
[----:B--2---:R-:W-:-:S02]  /*8ac0*/  PRMT R20, R2, 0xaaa2, R2 ;  /* 0x0000aaa202147816 */ /* 0x004fc40000000002 */
[--C-:B------:R-:W-:Y:S02]  /*8ad0*/  PRMT R22, R2, 0xbbb3, R2.reuse ;  /* 0x0000bbb302167816 */ /* 0x100fe40000000002 */
[----:B------:R-:W-:Y:S02]  /*8ae0*/  IADD3 R20, R20, 0x4b400000, RZ ;  /* 0x4b40000014147810 */ /* 0x000fe40007ffe0ff */
[--C-:B------:R-:W-:Y:S02]  /*8af0*/  PRMT R35, R2, 0x8880, R2.reuse ;  /* 0x0000888002237816 */ /* 0x100fe40000000002 */
[----:B------:R-:W-:Y:S01]  /*8b00*/  IADD3 R22, R22, 0x4b400000, RZ ;  /* 0x4b40000016167810 */ /* 0x000fe20007ffe0ff */
[----:B------:R-:W-:Y:S01]  /*8b10*/  FADD R33, R20, -12582912 ;  /* 0xcb40000014217421 */ /* 0x000fe20000000000 */
[----:B------:R-:W-:Y:S02]  /*8b20*/  PRMT R20, R2, 0x9991, R2 ;  /* 0x0000999102147816 */ /* 0x000fe40000000002 */
[----:B------:R-:W-:Y:S01]  /*8b30*/  IADD3 R35, R35, 0x4b400000, RZ ;  /* 0x4b40000023237810 */ /* 0x000fe20007ffe0ff */
[----:B---3--:R-:W-:Y:S01]  /*8b40*/  FFMA R33, R29, R0, R33 ;  /* 0x000000001d217223 */ /* 0x008fe20000000021 */
[----:B------:R-:W-:Y:S01]  /*8b50*/  IADD3 R20, R20, 0x4b400000, RZ ;  /* 0x4b40000014147810 */ /* 0x000fe20007ffe0ff */
[----:B------:R-:W1:Y:S01]  /*8b60*/  I2F R29, R113 ;  /* 0x00000071001d7306 */ /* 0x000e620000201400 */
[----:B------:R-:W-:Y:S01]  /*8b70*/  FADD R22, R22, -12582912 ;  /* 0xcb40000016167421 */ /* 0x000fe20000000000 */
[----:B------:R-:W-:Y:S01]  /*8b80*/  PRMT R26, R3, 0xaaa2, R3 ;  /* 0x0000aaa2031a7816 */ /* 0x000fe20000000003 */
[----:B------:R-:W-:Y:S01]  /*8b90*/  FADD R35, R35, -12582912 ;  /* 0xcb40000023237421 */ /* 0x000fe20000000000 */
[----:B------:R-:W-:Y:S01]  /*8ba0*/  FMNMX.NAN R33, R33, R148, !PT ;  /* 0x0000009421217209 */ /* 0x000fe20007820000 */
[----:B------:R-:W-:Y:S01]  /*8bb0*/  FADD R20, R20, -12582912 ;  /* 0xcb40000014147421 */ /* 0x000fe20000000000 */
[----:B------:R-:W-:Y:S01]  /*8bc0*/  IADD3 R26, R26, 0x4b400000, RZ ;  /* 0x4b4000001a1a7810 */ /* 0x000fe20007ffe0ff */
[----:B----4-:R-:W-:-:S02]  /*8bd0*/  FFMA R105, R105, R0, R22 ;  /* 0x0000000069697223 */ /* 0x010fc40000000016 */
[----:B------:R-:W-:Y:S01]  /*8be0*/  FFMA R31, R31, R0, R20 ;  /* 0x000000001f1f7223 */ /* 0x000fe20000000014 */
[----:B------:R-:W-:Y:S01]  /*8bf0*/  PRMT R20, R3, 0xbbb3, R3 ;  /* 0x0000bbb303147816 */ /* 0x000fe20000000003 */
[----:B------:R-:W-:Y:S01]  /*8c00*/  @P3 IMAD.HI.U32 R22, R23, R144, RZ ;  /* 0x0000009017163227 */ /* 0x000fe200078e00ff */
[----:B------:R-:W-:Y:S01]  /*8c10*/  FMNMX.NAN R30, R105, R148, !PT ;  /* 0x00000094691e7209 */ /* 0x000fe20007820000 */
[----:B------:R-:W-:Y:S01]  /*8c20*/  F2I.NTZ R33, R33 ;  /* 0x0000002100217305 */ /* 0x000fe20000203100 */
[----:B------:R-:W-:Y:S01]  /*8c30*/  IADD3 R20, R20, 0x4b400000, RZ ;  /* 0x4b40000014147810 */ /* 0x000fe20007ffe0ff */
[----:B------:R-:W-:Y:S01]  /*8c40*/  FFMA R35, R27, R0, R35 ;  /* 0x000000001b237223 */ /* 0x000fe20000000023 */
[----:B------:R-:W-:Y:S01]  /*8c50*/  IADD3 R27, R147, 0x38, RZ ;  /* 0x00000038931b7810 */ /* 0x000fe20007ffe0ff */
[----:B------:R-:W-:Y:S01]  /*8c60*/  FADD R26, R26, -12582912 ;  /* 0xcb4000001a1a7421 */ /* 0x000fe20000000000 */
[----:B------:R-:W-:Y:S01]  /*8c70*/  @P3 SHF.R.U32.HI R24, RZ, R145, R22 ;  /* 0x00000091ff183219 */ /* 0x000fe20000011616 */
[----:B------:R-:W-:Y:S01]  /*8c80*/  FADD R20, R20, -12582912 ;  /* 0xcb40000014147421 */ /* 0x000fe20000000000 */
[----:B------:R-:W-:Y:S01]  /*8c90*/  PRMT R22, R3, 0x8880, R3 ;  /* 0x0000888003167816 */ /* 0x000fe20000000003 */
[----:B------:R-:W-:Y:S01]  /*8ca0*/  IMAD.MOV.U32 R28, RZ, RZ, R27 ;  /* 0x000000ffff1c7224 */ /* 0x000fe200078e001b */
[----:B------:R-:W-:Y:S01]  /*8cb0*/  FMNMX.NAN R32, R31, R148, !PT ;  /* 0x000000941f207209 */ /* 0x000fe20007820000 */
[----:B-1----:R-:W-:Y:S01]  /*8cc0*/  FFMA R29, R29, R0, R20 ;  /* 0x000000001d1d7223 */ /* 0x002fe20000000014 */
[----:B------:R-:W-:Y:S01]  /*8cd0*/  PRMT R20, R3, 0x9991, R3 ;  /* 0x0000999103147816 */ /* 0x000fe20000000003 */
[----:B------:R-:W-:Y:S01]  /*8ce0*/  @P3 IMAD.HI.U32 R31, R27, R146, RZ ;  /* 0x000000921b1f3227 */ /* 0x000fe200078e00ff */
[----:B------:R-:W-:Y:S01]  /*8cf0*/  IADD3 R22, R22, 0x4b400000, RZ ;  /* 0x4b40000016167810 */ /* 0x000fe20007ffe0ff */
[----:B------:R-:W-:Y:S01]  /*8d00*/  F2I.NTZ R30, R30 ;  /* 0x0000001e001e7305 */ /* 0x000fe20000203100 */
[----:B------:R-:W-:Y:S01]  /*8d10*/  IADD3 R20, R20, 0x4b400000, RZ ;  /* 0x4b40000014147810 */ /* 0x000fe20007ffe0ff */
[----:B------:R-:W-:Y:S01]  /*8d20*/  IMAD.MOV R44, RZ, RZ, -R24 ;  /* 0x000000ffff2c7224 */ /* 0x000fe200078e0a18 */
[----:B------:R-:W-:Y:S01]  /*8d30*/  @P3 SHF.R.U32.HI R28, RZ, R142, R31 ;  /* 0x0000008eff1c3219 */ /* 0x000fe2000001161f */
[----:B------:R-:W-:Y:S01]  /*8d40*/  FFMA R43, R43, R0, R26 ;  /* 0x000000002b2b7223 */ /* 0x000fe2000000001a */
[-C--:B------:R-:W-:Y:S01]  /*8d50*/  FMNMX.NAN R26, R29, R148.reuse, !PT ;  /* 0x000000941d1a7209 */ /* 0x080fe20007820000 */
[----:B------:R-:W-:Y:S01]  /*8d60*/  FADD R22, R22, -12582912 ;  /* 0xcb40000016167421 */ /* 0x000fe20000000000 */
[-C--:B------:R-:W-:Y:S01]  /*8d70*/  FMNMX.NAN R35, R35, R148.reuse, !PT ;  /* 0x0000009423237209 */ /* 0x080fe20007820000 */
[----:B------:R-:W-:Y:S01]  /*8d80*/  FADD R20, R20, -12582912 ;  /* 0xcb40000014147421 */ /* 0x000fe20000000000 */
[----:B------:R-:W-:Y:S01]  /*8d90*/  FMNMX.NAN R31, R43, R148, !PT ;  /* 0x000000942b1f7209 */ /* 0x000fe20007820000 */
[----:B------:R-:W-:Y:S01]  /*8da0*/  IMAD.MOV R42, RZ, RZ, -R28 ;  /* 0x000000ffff2a7224 */ /* 0x000fe200078e0a1c */
[----:B------:R-:W-:Y:S01]  /*8db0*/  SHF.R.S32.HI R29, RZ, 0x1f, R24 ;  /* 0x0000001fff1d7819 */ /* 0x000fe20000011418 */
[----:B------:R-:W-:Y:S01]  /*8dc0*/  IMAD R44, R132, R44, R23 ;  /* 0x0000002c842c7224 */ /* 0x000fe200078e0217 */
[----:B------:R-:W-:Y:S01]  /*8dd0*/  F2I.NTZ R26, R26 ;  /* 0x0000001a001a7305 */ /* 0x000fe20000203100 */
[-C--:B------:R-:W-:Y:S01]  /*8de0*/  FFMA R37, R37, R0.reuse, R22 ;  /* 0x0000000025257223 */ /* 0x080fe20000000016 */
[----:B------:R-:W-:Y:S01]  /*8df0*/  ISETP.LT.AND P5, PT, R27, R141, !P5 ;  /* 0x0000008d1b00720c */ /* 0x000fe20006fa1270 */
[----:B------:R-:W-:-:S02]  /*8e00*/  FFMA R21, R21, R0, R20 ;  /* 0x0000000015157223 */ /* 0x000fc40000000014 */
[----:B------:R-:W-:Y:S01]  /*8e10*/  IMAD R42, R132, R42, R27 ;  /* 0x0000002a842a7224 */ /* 0x000fe200078e021b */
[-C--:B------:R-:W-:Y:S01]  /*8e20*/  FMNMX.NAN R22, R37, R148.reuse, !PT ;  /* 0x0000009425167209 */ /* 0x080fe20007820000 */
[----:B------:R-:W-:Y:S01]  /*8e30*/  IMAD.SHL.U32 R44, R44, 0x20, RZ ;  /* 0x000000202c2c7824 */ /* 0x000fe200078e00ff */
[----:B------:R-:W-:Y:S01]  /*8e40*/  FMNMX.NAN R21, R21, R148, !PT ;  /* 0x0000009415157209 */ /* 0x000fe20007820000 */
[----:B------:R-:W1:Y:S01]  /*8e50*/  F2I.NTZ R31, R31 ;  /* 0x0000001f001f7305 */ /* 0x000e620000203100 */
[----:B------:R-:W-:Y:S02]  /*8e60*/  IMAD.SHL.U32 R42, R42, 0x20, RZ ;  /* 0x000000202a2a7824 */ /* 0x000fe400078e00ff */
[----:B------:R-:W-:Y:S01]  /*8e70*/  SHF.R.S32.HI R45, RZ, 0x1f, R44 ;  /* 0x0000001fff2d7819 */ /* 0x000fe2000001142c */
[----:B------:R-:W-:Y:S02]  /*8e80*/  IMAD R29, R29, c[0x0][0x328], RZ ;  /* 0x0000ca001d1d7a24 */ /* 0x000fe400078e02ff */
[----:B------:R-:W-:-:S02]  /*8e90*/  SHF.R.S32.HI R43, RZ, 0x1f, R42 ;  /* 0x0000001fff2b7819 */ /* 0x000fc4000001142a */
[----:B------:R-:W-:Y:S01]  /*8ea0*/  F2I.NTZ R35, R35 ;  /* 0x0000002300237305 */ /* 0x000fe20000203100 */
[----:B------:R-:W-:-:S04]  /*8eb0*/  IMAD.WIDE.U32 R44, R24, c[0x0][0x328], R44 ;  /* 0x0000ca00182c7a25 */ /* 0x000fc800078e002c */
[----:B------:R-:W-:Y:S01]  /*8ec0*/  IMAD R20, R24, c[0x0][0x32c], R29 ;  /* 0x0000cb0018147a24 */ /* 0x000fe200078e021d */
[----:B------:R-:W-:Y:S01]  /*8ed0*/  SHF.R.S32.HI R24, RZ, 0x1f, R28 ;  /* 0x0000001fff187819 */ /* 0x000fe2000001141c */
[----:B------:R-:W-:Y:S01]  /*8ee0*/  IMAD.WIDE.U32 R42, R28, R136, R42 ;  /* 0x000000881c2a7225 */ /* 0x000fe200078e002a */
[----:B------:R-:W2:Y:S01]  /*8ef0*/  F2I.NTZ R32, R32 ;  /* 0x0000002000207305 */ /* 0x000ea20000203100 */
[----:B-1----:R-:W-:Y:S02]  /*8f00*/  I2IP.S8.S32.SAT R26, R26, R31, RZ ;  /* 0x0000001f1a1a7239 */ /* 0x002fe400000010ff */
[----:B------:R-:W-:Y:S01]  /*8f10*/  IMAD R29, R135, R28, RZ ;  /* 0x0000001c871d7224 */ /* 0x000fe200078e02ff */
[----:B------:R-:W-:-:S03]  /*8f20*/  IADD3 R28, P0, R138, R44, RZ ;  /* 0x0000002c8a1c7210 */ /* 0x000fc60007f1e0ff */
[----:B------:R-:W-:Y:S01]  /*8f30*/  IMAD R37, R24, R136, R29 ;  /* 0x0000008818257224 */ /* 0x000fe200078e021d */
[----:B------:R-:W-:Y:S01]  /*8f40*/  F2I.NTZ R22, R22 ;  /* 0x0000001600167305 */ /* 0x000fe20000203100 */
[----:B------:R-:W-:Y:S02]  /*8f50*/  IADD3.X R29, R137, R45, R20, P0, !PT ;  /* 0x0000002d891d7210 */ /* 0x000fe400007fe414 */
[----:B------:R-:W-:Y:S02]  /*8f60*/  I2IP.S8.S32.SAT R20, R30, R33, RZ ;  /* 0x000000211e147239 */ /* 0x000fe400000010ff */
[----:B------:R-:W-:-:S03]  /*8f70*/  IADD3 R36, P0, R139, R42, RZ ;  /* 0x0000002a8b247210 */ /* 0x000fc60007f1e0ff */
[----:B------:R-:W1:Y:S01]  /*8f80*/  F2I.NTZ R21, R21 ;  /* 0x0000001500157305 */ /* 0x000e620000203100 */
[----:B--2---:R-:W-:Y:S02]  /*8f90*/  I2IP.S8.S32.SAT R20, R32, R35, R20 ;  /* 0x0000002320147239 */ /* 0x004fe40000001014 */
[----:B------:R-:W-:Y:S02]  /*8fa0*/  IADD3.X R37, R140, R43, R37, P0, !PT ;  /* 0x0000002b8c257210 */ /* 0x000fe400007fe425 */
[----:B-1----:R-:W-:-:S05]  /*8fb0*/  I2IP.S8.S32.SAT R21, R21, R22, R26 ;  /* 0x0000001615157239 */ /* 0x002fca000000101a */
[----:B------:R1:W-:Y:S04]  /*8fc0*/  @P1 STG.E.64 [R28.64], R20 ;  /* 0x000000141c001986 */ /* 0x0003e8000c101b10 */
[----:B------:R-:W2:Y:S01]  /*8fd0*/  @P5 LDG.E.LTC128B.64 R2, [R36.64] ;  /* 0x0000001024025981 */ /* 0x000ea2000c1e1b20 */
[----:B------:R-:W3:Y:S01]  /*8fe0*/  I2F R33, R106 ;  /* 0x0000006a00217306 */ /* 0x000ee20000201400 */
[----:B------:R-:W-:Y:S01]  /*8ff0*/  IMAD.MOV.U32 R26, RZ, RZ, R147 ;  /* 0x000000ffff1a7224 */ /* 0x000fe200078e0093 */
[----:B------:R-:W-:-:S04]  /*9000*/  IADD3 R149, R149, 0x20, RZ ;  /* 0x0000002095957810 */ /* 0x000fc80007ffe0ff */
[----:B------:R-:W-:Y:S02]  /*9010*/  ISETP.LT.AND P4, PT, R149, c[0x0][0x1c0], !P4 ;  /* 0x0000700095007a0c */ /* 0x000fe40006781270 */
[----:B------:R-:W-:Y:S08]  /*9020*/  I2F R31, R102 ;  /* 0x00000066001f7306 */ /* 0x000ff00000201400 */
[----:B------:R-:W4:Y:S08]  /*9030*/  I2F R107, R107 ;  /* 0x0000006b006b7306 */ /* 0x000f300000201400 */
[----:B------:R-:W-:Y:S01]  /*9040*/  I2F R103, R103 ;  /* 0x0000006700677306 */ /* 0x000fe20000201400 */
[----:B-1----:R-:W-:-:S07]  /*9050*/  IMAD.MOV.U32 R29, RZ, RZ, R27 ;  /* 0x000000ffff1d7224 */ /* 0x002fce00078e001b */
[----:B------:R-:W-:Y:S08]  /*9060*/  I2F R45, R114 ;  /* 0x00000072002d7306 */ /* 0x000ff00000201400 */
[----:B------:R-:W-:Y:S08]  /*9070*/  I2F R47, R115 ;  /* 0x00000073002f7306 */ /* 0x000ff00000201400 */
[----:B------:R-:W1:Y:S08]  /*9080*/  I2F R43, R110 ;  /* 0x0000006e002b7306 */ /* 0x000e700000201400 */
[----:B------:R-:W1:Y:S01]  /*9090*/  I2F R111, R111 ;  /* 0x0000006f006f7306 */ /* 0x000e620000201400 */
[----:B--2---:R-:W-:-:S02]  /*90a0*/  PRMT R22, R2, 0xaaa2, R2 ;  /* 0x0000aaa202167816 */ /* 0x004fc40000000002 */
[--C-:B------:R-:W-:Y:S02]  /*90b0*/  PRMT R20, R2, 0xbbb3, R2.reuse ;  /* 0x0000bbb302147816 */ /* 0x100fe40000000002 */
[----:B------:R-:W-:Y:S02]  /*90c0*/  IADD3 R22, R22, 0x4b400000, RZ ;  /* 0x4b40000016167810 */ /* 0x000fe40007ffe0ff */
[----:B------:R-:W-:Y:S02]  /*90d0*/  IADD3 R20, R20, 0x4b400000, RZ ;  /* 0x4b40000014147810 */ /* 0x000fe40007ffe0ff */
[----:B------:R-:W-:Y:S01]  /*90e0*/  PRMT R37, R3, 0x8880, R3 ;  /* 0x0000888003257816 */ /* 0x000fe20000000003 */
[----:B------:R-:W-:Y:S01]  /*90f0*/  FADD R21, R22, -12582912 ;  /* 0xcb40000016157421 */ /* 0x000fe20000000000 */
[----:B------:R-:W-:Y:S01]  /*9100*/  PRMT R22, R2, 0x8880, R2 ;  /* 0x0000888002167816 */ /* 0x000fe20000000002 */
[----:B------:R-:W-:Y:S01]  /*9110*/  FADD R20, R20, -12582912 ;  /* 0xcb40000014147421 */ /* 0x000fe20000000000 */
[----:B------:R-:W-:Y:S01]  /*9120*/  IADD3 R37, R37, 0x4b400000, RZ ;  /* 0x4b40000025257810 */ /* 0x000fe20007ffe0ff */
[-C--:B---3--:R-:W-:Y:S01]  /*9130*/  FFMA R33, R33, R0.reuse, R21 ;  /* 0x0000000021217223 */ /* 0x088fe20000000015 */
[----:B------:R-:W-:Y:S01]  /*9140*/  IADD3 R22, R22, 0x4b400000, RZ ;  /* 0x4b40000016167810 */ /* 0x000fe20007ffe0ff */
[-C--:B----4-:R-:W-:Y:S01]  /*9150*/  FFMA R107, R107, R0.reuse, R20 ;  /* 0x000000006b6b7223 */ /* 0x090fe20000000014 */
[----:B------:R-:W-:Y:S01]  /*9160*/  PRMT R21, R2, 0x9991, R2 ;  /* 0x0000999102157816 */ /* 0x000fe20000000002 */
[----:B------:R-:W-:Y:S01]  /*9170*/  FADD R37, R37, -12582912 ;  /* 0xcb40000025257421 */ /* 0x000fe20000000000 */
[----:B------:R-:W-:Y:S01]  /*9180*/  PRMT R20, R3, 0xbbb3, R3 ;  /* 0x0000bbb303147816 */ /* 0x000fe20000000003 */
[----:B------:R-:W-:Y:S01]  /*9190*/  FADD R22, R22, -12582912 ;  /* 0xcb40000016167421 */ /* 0x000fe20000000000 */
[----:B------:R-:W-:Y:S01]  /*91a0*/  IADD3 R21, R21, 0x4b400000, RZ ;  /* 0x4b40000015157810 */ /* 0x000fe20007ffe0ff */
[-C--:B-1----:R-:W-:Y:S01]  /*91b0*/  FFMA R37, R43, R0.reuse, R37 ;  /* 0x000000002b257223 */ /* 0x082fe20000000025 */
[----:B------:R-:W-:Y:S01]  /*91c0*/  IADD3 R20, R20, 0x4b400000, RZ ;  /* 0x4b40000014147810 */ /* 0x000fe20007ffe0ff */
[----:B------:R-:W-:Y:S01]  /*91d0*/  FFMA R35, R31, R0, R22 ;  /* 0x000000001f237223 */ /* 0x000fe20000000016 */
[----:B------:R-:W-:Y:S01]  /*91e0*/  PRMT R31, R3, 0xaaa2, R3 ;  /* 0x0000aaa2031f7816 */ /* 0x000fe20000000003 */
[----:B------:R-:W-:Y:S01]  /*91f0*/  FADD R21, R21, -12582912 ;  /* 0xcb40000015157421 */ /* 0x000fe20000000000 */
[----:B------:R-:W-:Y:S01]  /*9200*/  FMNMX.NAN R33, R33, R148, !PT ;  /* 0x0000009421217209 */ /* 0x000fe20007820000 */
[----:B------:R-:W-:Y:S01]  /*9210*/  @P3 IMAD.HI.U32 R22, R27, R144, RZ ;  /* 0x000000901b163227 */ /* 0x000fe200078e00ff */
[----:B------:R-:W-:-:S02]  /*9220*/  IADD3 R31, R31, 0x4b400000, RZ ;  /* 0x4b4000001f1f7810 */ /* 0x000fc40007ffe0ff */
[----:B------:R-:W-:Y:S01]  /*9230*/  FMNMX.NAN R32, R107, R148, !PT ;  /* 0x000000946b207209 */ /* 0x000fe20007820000 */
[-C--:B------:R-:W-:Y:S01]  /*9240*/  FFMA R103, R103, R0.reuse, R21 ;  /* 0x0000000067677223 */ /* 0x080fe20000000015 */
[----:B------:R-:W-:Y:S01]  /*9250*/  PRMT R21, R3, 0x9991, R3 ;  /* 0x0000999103157816 */ /* 0x000fe20000000003 */
[----:B------:R-:W-:Y:S01]  /*9260*/  FADD R31, R31, -12582912 ;  /* 0xcb4000001f1f7421 */ /* 0x000fe20000000000 */
[----:B------:R-:W-:Y:S01]  /*9270*/  @P3 SHF.R.U32.HI R29, RZ, R145, R22 ;  /* 0x00000091ff1d3219 */ /* 0x000fe20000011616 */
[----:B------:R-:W-:Y:S01]  /*9280*/  FADD R20, R20, -12582912 ;  /* 0xcb40000014147421 */ /* 0x000fe20000000000 */
[----:B------:R-:W-:Y:S01]  /*9290*/  IADD3 R21, R21, 0x4b400000, RZ ;  /* 0x4b40000015157810 */ /* 0x000fe20007ffe0ff */
[----:B------:R-:W-:Y:S01]  /*92a0*/  FFMA R31, R45, R0, R31 ;  /* 0x000000002d1f7223 */ /* 0x000fe2000000001f */
[----:B------:R-:W-:Y:S01]  /*92b0*/  FMNMX.NAN R35, R35, R148, !PT ;  /* 0x0000009423237209 */ /* 0x000fe20007820000 */
[----:B------:R-:W-:Y:S01]  /*92c0*/  @P3 IMAD.HI.U32 R45, R147, R146, RZ ;  /* 0x00000092932d3227 */ /* 0x000fe200078e00ff */
[-C--:B------:R-:W-:Y:S01]  /*92d0*/  FMNMX.NAN R34, R103, R148.reuse, !PT ;  /* 0x0000009467227209 */ /* 0x080fe20007820000 */
[----:B------:R-:W-:Y:S01]  /*92e0*/  F2I.NTZ R33, R33 ;  /* 0x0000002100217305 */ /* 0x000fe20000203100 */
[----:B------:R-:W-:Y:S01]  /*92f0*/  FMNMX.NAN R31, R31, R148, !PT ;  /* 0x000000941f1f7209 */ /* 0x000fe20007820000 */
[----:B------:R-:W-:Y:S01]  /*9300*/  IMAD.MOV R44, RZ, RZ, -R29 ;  /* 0x000000ffff2c7224 */ /* 0x000fe200078e0a1d */
[----:B------:R-:W-:Y:S01]  /*9310*/  @P3 SHF.R.U32.HI R26, RZ, R142, R45 ;  /* 0x0000008eff1a3219 */ /* 0x000fe2000001162d */
[----:B------:R-:W-:Y:S01]  /*9320*/  FFMA R47, R47, R0, R20 ;  /* 0x000000002f2f7223 */ /* 0x000fe20000000014 */
[----:B------:R-:W-:Y:S01]  /*9330*/  FMNMX.NAN R22, R37, R148, !PT ;  /* 0x0000009425167209 */ /* 0x000fe20007820000 */
[----:B------:R-:W-:Y:S01]  /*9340*/  FADD R21, R21, -12582912 ;  /* 0xcb40000015157421 */ /* 0x000fe20000000000 */
[----:B------:R-:W-:Y:S01]  /*9350*/  SHF.R.S32.HI R24, RZ, 0x1f, R29 ;  /* 0x0000001fff187819 */ /* 0x000fe2000001141d */
[----:B------:R-:W-:Y:S01]  /*9360*/  IMAD R44, R132, R44, R27 ;  /* 0x0000002c842c7224 */ /* 0x000fe200078e021b */
[----:B------:R-:W-:Y:S01]  /*9370*/  FMNMX.NAN R30, R47, R148, !PT ;  /* 0x000000942f1e7209 */ /* 0x000fe20007820000 */
[----:B------:R-:W-:Y:S01]  /*9380*/  FFMA R21, R111, R0, R21 ;  /* 0x000000006f157223 */ /* 0x000fe20000000015 */
[----:B------:R-:W1:Y:S01]  /*9390*/  F2I.NTZ R32, R32 ;  /* 0x0000002000207305 */ /* 0x000e620000203100 */
[--C-:B------:R-:W-:Y:S01]  /*93a0*/  IMAD.MOV R36, RZ, RZ, -R26.reuse ;  /* 0x000000ffff247224 */ /* 0x100fe200078e0a1a */
[----:B------:R-:W-:Y:S01]  /*93b0*/  SHF.R.S32.HI R20, RZ, 0x1f, R26 ;  /* 0x0000001fff147819 */ /* 0x000fe2000001141a */
[----:B------:R-:W-:Y:S01]  /*93c0*/  IMAD.SHL.U32 R44, R44, 0x20, RZ ;  /* 0x000000202c2c7824 */ /* 0x000fe200078e00ff */
[----:B------:R-:W-:Y:S01]  /*93d0*/  FMNMX.NAN R21, R21, R148, !PT ;  /* 0x0000009415157209 */ /* 0x000fe20007820000 */
[----:B------:R-:W-:-:S02]  /*93e0*/  IMAD R36, R132, R36, R147 ;  /* 0x0000002484247224 */ /* 0x000fc400078e0293 */
[----:B------:R-:W-:Y:S01]  /*93f0*/  IMAD R24, R24, c[0x0][0x328], RZ ;  /* 0x0000ca0018187a24 */ /* 0x000fe200078e02ff */
[----:B------:R-:W-:Y:S01]  /*9400*/  F2I.NTZ R31, R31 ;  /* 0x0000001f001f7305 */ /* 0x000fe20000203100 */
[--C-:B------:R-:W-:Y:S01]  /*9410*/  SHF.R.S32.HI R45, RZ, 0x1f, R44.reuse ;  /* 0x0000001fff2d7819 */ /* 0x100fe2000001142c */
[----:B------:R-:W-:Y:S02]  /*9420*/  IMAD.SHL.U32 R36, R36, 0x20, RZ ;  /* 0x0000002024247824 */ /* 0x000fe400078e00ff */
[----:B------:R-:W-:Y:S02]  /*9430*/  IMAD R43, R135, R26, RZ ;  /* 0x0000001a872b7224 */ /* 0x000fe400078e02ff */
[C---:B------:R-:W-:Y:S01]  /*9440*/  IMAD.WIDE.U32 R44, R29.reuse, c[0x0][0x328], R44 ;  /* 0x0000ca001d2c7a25 */ /* 0x040fe200078e002c */
[----:B------:R-:W-:Y:S01]  /*9450*/  SHF.R.S32.HI R37, RZ, 0x1f, R36 ;  /* 0x0000001fff257819 */ /* 0x000fe20000011424 */
[----:B------:R-:W2:Y:S01]  /*9460*/  F2I.NTZ R30, R30 ;  /* 0x0000001e001e7305 */ /* 0x000ea20000203100 */
[----:B-1----:R-:W-:Y:S01]  /*9470*/  I2IP.S8.S32.SAT R32, R32, R33, RZ ;  /* 0x0000002120207239 */ /* 0x002fe200000010ff */
[----:B------:R-:W-:Y:S01]  /*9480*/  IMAD R24, R29, c[0x0][0x32c], R24 ;  /* 0x0000cb001d187a24 */ /* 0x000fe200078e0218 */
[----:B------:R-:W-:Y:S01]  /*9490*/  IADD3 R28, P0, R138, R44, RZ ;  /* 0x0000002c8a1c7210 */ /* 0x000fe20007f1e0ff */
[----:B------:R-:W-:-:S02]  /*94a0*/  IMAD R20, R20, R136, R43 ;  /* 0x0000008814147224 */ /* 0x000fc400078e022b */
[----:B------:R-:W-:Y:S01]  /*94b0*/  IMAD.WIDE.U32 R36, R26, R136, R36 ;  /* 0x000000881a247225 */ /* 0x000fe200078e0024 */
[----:B------:R-:W-:Y:S01]  /*94c0*/  IADD3.X R29, R137, R45, R24, P0, !PT ;  /* 0x0000002d891d7210 */ /* 0x000fe200007fe418 */
[----:B------:R-:W-:Y:S02]  /*94d0*/  F2I.NTZ R35, R35 ;  /* 0x0000002300237305 */ /* 0x000fe40000203100 */
[----:B------:R-:W-:Y:S01]  /*94e0*/  IMAD.IADD R24, R37, 0x1, R20 ;  /* 0x0000000125187824 */ /* 0x000fe200078e0214 */
[----:B------:R-:W-:-:S04]  /*94f0*/  IADD3 R36, P1, P0, R139, R134, R36 ;  /* 0x000000868b247210 */ /* 0x000fc8000783e024 */
[----:B------:R-:W-:Y:S01]  /*9500*/  IADD3.X R37, R140, R133, R24, P1, P0 ;  /* 0x000000858c257210 */ /* 0x000fe20000fe0418 */
[----:B------:R-:W1:Y:S01]  /*9510*/  F2I.NTZ R34, R34 ;  /* 0x0000002200227305 */ /* 0x000e620000203100 */
[----:B--2---:R-:W-:-:S07]  /*9520*/  I2IP.S8.S32.SAT R30, R30, R31, RZ ;  /* 0x0000001f1e1e7239 */ /* 0x004fce00000010ff */
[----:B------:R-:W-:Y:S08]  /*9530*/  F2I.NTZ R22, R22 ;  /* 0x0000001600167305 */ /* 0x000ff00000203100 */
[----:B------:R-:W2:Y:S01]  /*9540*/  F2I.NTZ R21, R21 ;  /* 0x0000001500157305 */ /* 0x000ea20000203100 */
[----:B-1----:R-:W-:Y:S02]  /*9550*/  I2IP.S8.S32.SAT R20, R34, R35, R32 ;  /* 0x0000002322147239 */ /* 0x002fe40000001020 */
[----:B--2---:R-:W-:-:S05]  /*9560*/  I2IP.S8.S32.SAT R21, R21, R22, R30 ;  /* 0x0000001615157239 */ /* 0x004fca000000101e */
[----:B------:R1:W-:Y:S04]  /*9570*/  @P5 STG.E.64 [R28.64], R20 ;  /* 0x000000141c005986 */ /* 0x0003e8000c101b10 */
[----:B------:R2:W1:Y:S01]  /*9580*/  @P4 LDG.E.LTC128B.64 R2, [R36.64] ;  /* 0x0000001024024981 */ /* 0x000462000c1e1b20 */
[----:B------:R-:W3:Y:S01]  /*9590*/  I2F R77, R77 ;  /* 0x0000004d004d7306 */ /* 0x000ee20000201400 */
[----:B------:R-:W-:-:S07]  /*95a0*/  ISETP.LT.AND P6, PT, R149, c[0x0][0x1c0], !P6 ;  /* 0x0000700095007a0c */ /* 0x000fce00077c1270 */
[----:B------:R-:W4:Y:S08]  /*95b0*/  I2F R35, R76 ;  /* 0x0000004c00237306 */ /* 0x000f300000201400 */
[----:B------:R-:W1:Y:S08]  /*95c0*/  I2F R31, R80 ;  /* 0x00000050001f7306 */ /* 0x000e700000201400 */
[----:B------:R-:W1:Y:S01]  /*95d0*/  I2F R81, R81 ;  /* 0x0000005100517306 */ /* 0x000e620000201400 */
[----:B--2---:R-:W-:-:S07]  /*95e0*/  @P3 IMAD.HI.U32 R37, R143, R146, RZ ;  /* 0x000000928f253227 */ /* 0x004fce00078e00ff */
[----:B------:R-:W2:Y:S08]  /*95f0*/  I2F R43, R68 ;  /* 0x00000044002b7306 */ /* 0x000eb00000201400 */
[----:B------:R-:W-:Y:S08]  /*9600*/  I2F R33, R72 ;  /* 0x0000004800217306 */ /* 0x000ff00000201400 */
[----:B------:R-:W-:Y:S01]  /*9610*/  I2F R73, R73 ;  /* 0x0000004900497306 */ /* 0x000fe20000201400 */
[----:B-1----:R-:W-:-:S02]  /*9620*/  PRMT R20, R2, 0xbbb3, R2 ;  /* 0x0000bbb302147816 */ /* 0x002fc40000000002 */
        /* <DEDUP_REMOVED lines=9> */
[----:B------:R-:W-:Y:S01]  /*96c0*/  PRMT R20, R2, 0x9991, R2 ;  /* 0x0000999102147816 */ /* 0x000fe20000000002 */
[----:B----4-:R-:W-:Y:S01]  /*96d0*/  FFMA R29, R35, R0, R29 ;  /* 0x00000000231d7223 */ /* 0x010fe2000000001d */
[----:B------:R-:W-:Y:S01]  /*96e0*/  PRMT R30, R3, 0xbbb3, R3 ;  /* 0x0000bbb3031e7816 */ /* 0x000fe20000000003 */
[----:B------:R-:W-:Y:S01]  /*96f0*/  FADD R21, R21, -12582912 ;  /* 0xcb40000015157421 */ /* 0x000fe20000000000 */
[----:B------:R-:W-:Y:S01]  /*9700*/  IADD3 R20, R20, 0x4b400000, RZ ;  /* 0x4b40000014147810 */ /* 0x000fe20007ffe0ff */
[----:B------:R-:W1:Y:S01]  /*9710*/  I2F R35, R69 ;  /* 0x0000004500237306 */ /* 0x000e620000201400 */
[----:B------:R-:W-:Y:S01]  /*9720*/  @P3 IMAD.HI.U32 R22, R147, R144, RZ ;  /* 0x0000009093163227 */ /* 0x000fe200078e00ff */
[----:B------:R-:W-:-:S02]  /*9730*/  IADD3 R30, R30, 0x4b400000, RZ ;  /* 0x4b4000001e1e7810 */ /* 0x000fc40007ffe0ff */
[-C--:B------:R-:W-:Y:S01]  /*9740*/  FMNMX.NAN R29, R29, R148.reuse, !PT ;  /* 0x000000941d1d7209 */ /* 0x080fe20007820000 */
[----:B------:R-:W-:Y:S01]  /*9750*/  FADD R20, R20, -12582912 ;  /* 0xcb40000014147421 */ /* 0x000fe20000000000 */
[----:B------:R-:W-:Y:S01]  /*9760*/  FMNMX.NAN R26, R77, R148, !PT ;  /* 0x000000944d1a7209 */ /* 0x000fe20007820000 */
[-C--:B------:R-:W-:Y:S02]  /*9770*/  FFMA R31, R31, R0.reuse, R21 ;  /* 0x000000001f1f7223 */ /* 0x080fe40000000015 */
[----:B------:R-:W-:Y:S01]  /*9780*/  IMAD.MOV.U32 R21, RZ, RZ, R147 ;  /* 0x000000ffff157224 */ /* 0x000fe200078e0093 */
[----:B------:R-:W-:Y:S01]  /*9790*/  @P3 SHF.R.U32.HI R21, RZ, R145, R22 ;  /* 0x00000091ff153219 */ /* 0x000fe20000011616 */
[----:B------:R-:W-:Y:S01]  /*97a0*/  FFMA R81, R81, R0, R20 ;  /* 0x0000000051517223 */ /* 0x000fe20000000014 */
[----:B------:R-:W-:Y:S01]  /*97b0*/  IADD3 R22, R24, 0x4b400000, RZ ;  /* 0x4b40000018167810 */ /* 0x000fe20007ffe0ff */
[----:B------:R-:W-:Y:S01]  /*97c0*/  IMAD.MOV.U32 R20, RZ, RZ, R143 ;  /* 0x000000ffff147224 */ /* 0x000fe200078e008f */
[C---:B------:R-:W-:Y:S01]  /*97d0*/  PRMT R24, R3.reuse, 0x8880, R3 ;  /* 0x0000888003187816 */ /* 0x040fe20000000003 */
[----:B------:R-:W-:Y:S01]  /*97e0*/  IMAD.MOV R42, RZ, RZ, -R21 ;  /* 0x000000ffff2a7224 */ /* 0x000fe200078e0a15 */
[----:B------:R-:W-:Y:S01]  /*97f0*/  @P3 SHF.R.U32.HI R20, RZ, R142, R37 ;  /* 0x0000008eff143219 */ /* 0x000fe20000011625 */
[----:B------:R-:W-:Y:S01]  /*9800*/  FADD R22, R22, -12582912 ;  /* 0xcb40000016167421 */ /* 0x000fe20000000000 */
[----:B------:R-:W-:Y:S01]  /*9810*/  PRMT R37, R3, 0x9991, R3 ;  /* 0x0000999103257816 */ /* 0x000fe20000000003 */
[----:B------:R-:W-:Y:S01]  /*9820*/  FADD R30, R30, -12582912 ;  /* 0xcb4000001e1e7421 */ /* 0x000fe20000000000 */
[----:B------:R-:W-:Y:S01]  /*9830*/  IADD3 R24, R24, 0x4b400000, RZ ;  /* 0x4b40000018187810 */ /* 0x000fe20007ffe0ff */
[-C--:B--2---:R-:W-:Y:S01]  /*9840*/  FFMA R43, R43, R0.reuse, R22 ;  /* 0x000000002b2b7223 */ /* 0x084fe20000000016 */
[----:B------:R-:W-:Y:S01]  /*9850*/  IADD3 R37, R37, 0x4b400000, RZ ;  /* 0x4b40000025257810 */ /* 0x000fe20007ffe0ff */
[----:B-1----:R-:W-:Y:S01]  /*9860*/  FFMA R35, R35, R0, R30 ;  /* 0x0000000023237223 */ /* 0x002fe2000000001e */
[----:B------:R-:W-:Y:S01]  /*9870*/  SHF.R.S32.HI R30, RZ, 0x1f, R21 ;  /* 0x0000001fff1e7819 */ /* 0x000fe20000011415 */
[----:B------:R-:W-:Y:S01]  /*9880*/  IMAD R42, R132, R42, R147 ;  /* 0x0000002a842a7224 */ /* 0x000fe200078e0293 */
[-C--:B------:R-:W-:Y:S01]  /*9890*/  FMNMX.NAN R22, R43, R148.reuse, !PT ;  /* 0x000000942b167209 */ /* 0x080fe20007820000 */
[----:B------:R-:W-:Y:S01]  /*98a0*/  FADD R24, R24, -12582912 ;  /* 0xcb40000018187421 */ /* 0x000fe20000000000 */
[-C--:B------:R-:W-:Y:S01]  /*98b0*/  FMNMX.NAN R35, R35, R148.reuse, !PT ;  /* 0x0000009423237209 */ /* 0x080fe20007820000 */
[----:B------:R-:W-:Y:S01]  /*98c0*/  FADD R37, R37, -12582912 ;  /* 0xcb40000025257421 */ /* 0x000fe20000000000 */
[----:B------:R-:W-:Y:S01]  /*98d0*/  FMNMX.NAN R31, R31, R148, !PT ;  /* 0x000000941f1f7209 */ /* 0x000fe20007820000 */
[----:B------:R-:W-:Y:S01]  /*98e0*/  FFMA R33, R33, R0, R24 ;  /* 0x0000000021217223 */ /* 0x000fe20000000018 */
[-C--:B------:R-:W-:Y:S01]  /*98f0*/  FMNMX.NAN R28, R81, R148.reuse, !PT ;  /* 0x00000094511c7209 */ /* 0x080fe20007820000 */
[----:B------:R-:W-:Y:S01]  /*9900*/  IMAD.SHL.U32 R42, R42, 0x20, RZ ;  /* 0x000000202a2a7824 */ /* 0x000fe200078e00ff */
[----:B------:R-:W-:Y:S01]  /*9910*/  F2I.NTZ R29, R29 ;  /* 0x0000001d001d7305 */ /* 0x000fe20000203100 */
[----:B------:R-:W-:Y:S01]  /*9920*/  IMAD.MOV R36, RZ, RZ, -R20 ;  /* 0x000000ffff247224 */ /* 0x000fe200078e0a14 */
[----:B------:R-:W-:Y:S01]  /*9930*/  FMNMX.NAN R24, R33, R148, !PT ;  /* 0x0000009421187209 */ /* 0x000fe20007820000 */
[----:B------:R-:W-:Y:S01]  /*9940*/  FFMA R37, R73, R0, R37 ;  /* 0x0000000049257223 */ /* 0x000fe20000000025 */
[----:B------:R-:W-:Y:S01]  /*9950*/  SHF.R.S32.HI R43, RZ, 0x1f, R42 ;  /* 0x0000001fff2b7819 */ /* 0x000fe2000001142a */
[----:B------:R-:W-:Y:S01]  /*9960*/  IMAD R36, R132, R36, R143 ;  /* 0x0000002484247224 */ /* 0x000fe200078e028f */
[----:B------:R-:W-:Y:S01]  /*9970*/  SHF.R.S32.HI R32, RZ, 0x1f, R20 ;  /* 0x0000001fff207819 */ /* 0x000fe20000011414 */
[----:B------:R-:W-:Y:S01]  /*9980*/  IMAD R30, R30, c[0x0][0x328], RZ ;  /* 0x0000ca001e1e7a24 */ /* 0x000fe200078e02ff */
[----:B------:R-:W1:Y:S01]  /*9990*/  F2I.NTZ R26, R26 ;  /* 0x0000001a001a7305 */ /* 0x000e620000203100 */
[----:B------:R-:W-:Y:S01]  /*99a0*/  FMNMX.NAN R34, R37, R148, !PT ;  /* 0x0000009425227209 */ /* 0x000fe20007820000 */
[----:B------:R-:W-:-:S02]  /*99b0*/  IMAD.SHL.U32 R36, R36, 0x20, RZ ;  /* 0x0000002024247824 */ /* 0x000fc400078e00ff */
[C---:B------:R-:W-:Y:S02]  /*99c0*/  IMAD R30, R21.reuse, c[0x0][0x32c], R30 ;  /* 0x0000cb00151e7a24 */ /* 0x040fe400078e021e */
[----:B------:R-:W-:Y:S01]  /*99d0*/  IMAD.WIDE.U32 R42, R21, c[0x0][0x328], R42 ;  /* 0x0000ca00152a7a25 */ /* 0x000fe200078e002a */
[----:B------:R-:W-:Y:S01]  /*99e0*/  SHF.R.S32.HI R37, RZ, 0x1f, R36 ;  /* 0x0000001fff257819 */ /* 0x000fe20000011424 */
[----:B------:R-:W-:Y:S02]  /*99f0*/  F2I.NTZ R22, R22 ;  /* 0x0000001600167305 */ /* 0x000fe40000203100 */
[----:B------:R-:W-:Y:S01]  /*9a00*/  IMAD R33, R135, R20, RZ ;  /* 0x0000001487217224 */ /* 0x000fe200078e02ff */
[----:B------:R-:W-:Y:S01]  /*9a10*/  IADD3 R42, P1, P0, R138, c[0x0][0x320], R42 ;  /* 0x0000c8008a2a7a10 */ /* 0x000fe2000783e02a */
[----:B------:R-:W-:Y:S02]  /*9a20*/  IMAD.IADD R30, R43, 0x1, R30 ;  /* 0x000000012b1e7824 */ /* 0x000fe400078e021e */
[----:B------:R-:W-:-:S02]  /*9a30*/  IMAD R32, R32, R136, R33 ;  /* 0x0000008820207224 */ /* 0x000fc400078e0221 */
[----:B------:R-:W2:Y:S01]  /*9a40*/  F2I.NTZ R35, R35 ;  /* 0x0000002300237305 */ /* 0x000ea20000203100 */
[----:B------:R-:W-:Y:S01]  /*9a50*/  IMAD.WIDE.U32 R36, R20, R136, R36 ;  /* 0x0000008814247225 */ /* 0x000fe200078e0024 */
[----:B-1----:R-:W-:Y:S02]  /*9a60*/  I2IP.S8.S32.SAT R20, R26, R29, RZ ;  /* 0x0000001d1a147239 */ /* 0x002fe400000010ff */
[----:B------:R-:W-:Y:S01]  /*9a70*/  IADD3.X R43, R137, c[0x0][0x324], R30, P1, P0 ;  /* 0x0000c900892b7a10 */ /* 0x000fe20000fe041e */
[----:B------:R-:W-:Y:S01]  /*9a80*/  IMAD.IADD R32, R37, 0x1, R32 ;  /* 0x0000000125207824 */ /* 0x000fe200078e0220 */
[----:B------:R-:W-:Y:S02]  /*9a90*/  IADD3 R36, P1, P0, R139, R134, R36 ;  /* 0x000000868b247210 */ /* 0x000fe4000783e024 */
[----:B------:R-:W-:Y:S02]  /*9aa0*/  F2I.NTZ R31, R31 ;  /* 0x0000001f001f7305 */ /* 0x000fe40000203100 */
[----:B------:R-:W-:-:S06]  /*9ab0*/  IADD3.X R37, R140, R133, R32, P1, P0 ;  /* 0x000000858c257210 */ /* 0x000fcc0000fe0420 */
[----:B------:R-:W1:Y:S01]  /*9ac0*/  F2I.NTZ R28, R28 ;  /* 0x0000001c001c7305 */ /* 0x000e620000203100 */
[----:B--2---:R-:W-:-:S07]  /*9ad0*/  I2IP.S8.S32.SAT R22, R35, R22, RZ ;  /* 0x0000001623167239 */ /* 0x004fce00000010ff */
[----:B------:R-:W-:Y:S08]  /*9ae0*/  F2I.NTZ R24, R24 ;  /* 0x0000001800187305 */ /* 0x000ff00000203100 */
[----:B------:R-:W2:Y:S01]  /*9af0*/  F2I.NTZ R21, R34 ;  /* 0x0000002200157305 */ /* 0x000ea20000203100 */
[----:B-1----:R-:W-:Y:S02]  /*9b00*/  I2IP.S8.S32.SAT R20, R28, R31, R20 ;  /* 0x0000001f1c147239 */ /* 0x002fe40000001014 */
[----:B--2---:R-:W-:-:S05]  /*9b10*/  I2IP.S8.S32.SAT R21, R21, R24, R22 ;  /* 0x0000001815157239 */ /* 0x004fca0000001016 */
[----:B------:R1:W-:Y:S04]  /*9b20*/  @P4 STG.E.64 [R42.64], R20 ;  /* 0x000000142a004986 */ /* 0x0003e8000c101b10 */
[----:B------:R2:W3:Y:S01]  /*9b30*/  @P6 LDG.E.LTC128B.64 R2, [R36.64] ;  /* 0x0000001024026981 */ /* 0x0004e2000c1e1b20 */
[----:B------:R-:W4:Y:S01]  /*9b40*/  I2F R29, R78 ;  /* 0x0000004e001d7306 */ /* 0x000f220000201400 */
[----:B------:R-:W-:-:S04]  /*9b50*/  ISETP.GE.AND P4, PT, R149, c[0x0][0x1c0], PT ;  /* 0x0000700095007a0c */ /* 0x000fc80003f86270 */
[----:B------:R-:W-:-:S03]  /*9b60*/  ISETP.LT.AND P5, PT, R87, R141, !P4 ;  /* 0x0000008d5700720c */ /* 0x000fc600067a1270 */
[----:B------:R-:W1:Y:S08]  /*9b70*/  I2F R79, R79 ;  /* 0x0000004f004f7306 */ /* 0x000e700000201400 */
[----:B------:R-:W1:Y:S08]  /*9b80*/  I2F R31, R82 ;  /* 0x00000052001f7306 */ /* 0x000e700000201400 */
[----:B------:R-:W1:Y:S01]  /*9b90*/  I2F R35, R74 ;  /* 0x0000004a00237306 */ /* 0x000e620000201400 */
[----:B--2---:R-:W-:-:S07]  /*9ba0*/  @P3 IMAD.HI.U32 R37, R87, R146, RZ ;  /* 0x0000009257253227 */ /* 0x004fce00078e00ff */
[----:B------:R-:W2:Y:S08]  /*9bb0*/  I2F R83, R83 ;  /* 0x0000005300537306 */ /* 0x000eb00000201400 */
[----:B------:R-:W1:Y:S08]  /*9bc0*/  I2F R33, R71 ;  /* 0x0000004700217306 */ /* 0x000e700000201400 */
[----:B------:R-:W1:Y:S08]  /*9bd0*/  I2F R45, R70 ;  /* 0x00000046002d7306 */ /* 0x000e700000201400 */
[----:B------:R-:W1:Y:S01]  /*9be0*/  I2F R75, R75 ;  /* 0x0000004b004b7306 */ /* 0x000e620000201400 */
[----:B---3--:R-:W-:-:S02]  /*9bf0*/  PRMT R24, R2, 0xaaa2, R2 ;  /* 0x0000aaa202187816 */ /* 0x008fc40000000002 */
[--C-:B------:R-:W-:Y:S02]  /*9c00*/  PRMT R22, R2, 0xbbb3, R2.reuse ;  /* 0x0000bbb302167816 */ /* 0x100fe40000000002 */
[----:B------:R-:W-:Y:S02]  /*9c10*/  IADD3 R24, R24, 0x4b400000, RZ ;  /* 0x4b40000018187810 */ /* 0x000fe40007ffe0ff */
[----:B------:R-:W-:Y:S02]  /*9c20*/  IADD3 R22, R22, 0x4b400000, RZ ;  /* 0x4b40000016167810 */ /* 0x000fe40007ffe0ff */
[----:B-1----:R-:W-:Y:S01]  /*9c30*/  PRMT R21, R2, 0x8880, R2 ;  /* 0x0000888002157816 */ /* 0x002fe20000000002 */
[----:B------:R-:W-:Y:S01]  /*9c40*/  FADD R20, R24, -12582912 ;  /* 0xcb40000018147421 */ /* 0x000fe20000000000 */
[C-C-:B------:R-:W-:Y:S01]  /*9c50*/  PRMT R28, R3.reuse, 0x8880, R3.reuse ;  /* 0x00008880031c7816 */ /* 0x140fe20000000003 */
[----:B------:R-:W-:Y:S01]  /*9c60*/  FADD R22, R22, -12582912 ;  /* 0xcb40000016167421 */ /* 0x000fe20000000000 */
[--C-:B------:R-:W-:Y:S01]  /*9c70*/  PRMT R30, R3, 0xbbb3, R3.reuse ;  /* 0x0000bbb3031e7816 */ /* 0x100fe20000000003 */
[-C--:B----4-:R-:W-:Y:S01]  /*9c80*/  FFMA R29, R29, R0.reuse, R20 ;  /* 0x000000001d1d7223 */ /* 0x090fe20000000014 */
[----:B------:R-:W-:Y:S01]  /*9c90*/  IADD3 R20, R21, 0x4b400000, RZ ;  /* 0x4b40000015147810 */ /* 0x000fe20007ffe0ff */
[----:B------:R-:W-:Y:S01]  /*9ca0*/  FFMA R79, R79, R0, R22 ;  /* 0x000000004f4f7223 */ /* 0x000fe20000000016 */
[----:B------:R-:W-:Y:S01]  /*9cb0*/  PRMT R43, R3, 0xaaa2, R3 ;  /* 0x0000aaa2032b7816 */ /* 0x000fe20000000003 */
[----:B------:R-:W-:Y:S01]  /*9cc0*/  @P3 IMAD.HI.U32 R22, R143, R144, RZ ;  /* 0x000000908f163227 */ /* 0x000fe200078e00ff */
[----:B------:R-:W-:-:S02]  /*9cd0*/  IADD3 R28, R28, 0x4b400000, RZ ;  /* 0x4b4000001c1c7810 */ /* 0x000fc40007ffe0ff */
[----:B------:R-:W-:Y:S01]  /*9ce0*/  IADD3 R30, R30, 0x4b400000, RZ ;  /* 0x4b4000001e1e7810 */ /* 0x000fe20007ffe0ff */
[----:B------:R-:W-:Y:S01]  /*9cf0*/  FADD R20, R20, -12582912 ;  /* 0xcb40000014147421 */ /* 0x000fe20000000000 */
[----:B------:R-:W-:Y:S01]  /*9d00*/  IADD3 R43, R43, 0x4b400000, RZ ;  /* 0x4b4000002b2b7810 */ /* 0x000fe20007ffe0ff */
[----:B------:R-:W-:Y:S01]  /*9d10*/  IMAD.MOV.U32 R21, RZ, RZ, R143 ;  /* 0x000000ffff157224 */ /* 0x000fe200078e008f */
[----:B------:R-:W-:Y:S01]  /*9d20*/  @P3 SHF.R.U32.HI R21, RZ, R145, R22 ;  /* 0x00000091ff153219 */ /* 0x000fe20000011616 */
[----:B------:R-:W-:Y:S01]  /*9d30*/  FFMA R31, R31, R0, R20 ;  /* 0x000000001f1f7223 */ /* 0x000fe20000000014 */
[----:B------:R-:W-:Y:S01]  /*9d40*/  PRMT R20, R2, 0x9991, R2 ;  /* 0x0000999102147816 */ /* 0x000fe20000000002 */
[----:B------:R-:W-:Y:S01]  /*9d50*/  FADD R28, R28, -12582912 ;  /* 0xcb4000001c1c7421 */ /* 0x000fe20000000000 */
[----:B------:R-:W-:Y:S01]  /*9d60*/  PRMT R36, R3, 0x9991, R3 ;  /* 0x0000999103247816 */ /* 0x000fe20000000003 */
[----:B------:R-:W-:Y:S01]  /*9d70*/  IMAD.MOV R34, RZ, RZ, -R21 ;  /* 0x000000ffff227224 */ /* 0x000fe200078e0a15 */
[----:B------:R-:W-:Y:S01]  /*9d80*/  IADD3 R20, R20, 0x4b400000, RZ ;  /* 0x4b40000014147810 */ /* 0x000fe20007ffe0ff */
[----:B------:R-:W-:Y:S01]  /*9d90*/  FADD R30, R30, -12582912 ;  /* 0xcb4000001e1e7421 */ /* 0x000fe20000000000 */
[----:B------:R-:W-:Y:S01]  /*9da0*/  IADD3 R36, R36, 0x4b400000, RZ ;  /* 0x4b40000024247810 */ /* 0x000fe20007ffe0ff */
[----:B------:R-:W-:Y:S01]  /*9db0*/  IMAD R34, R132, R34, R143 ;  /* 0x0000002284227224 */ /* 0x000fe200078e028f */
[-C--:B------:R-:W-:Y:S01]  /*9dc0*/  FMNMX.NAN R29, R29, R148.reuse, !PT ;  /* 0x000000941d1d7209 */ /* 0x080fe20007820000 */
[----:B------:R-:W-:Y:S01]  /*9dd0*/  FADD R20, R20, -12582912 ;  /* 0xcb40000014147421 */ /* 0x000fe20000000000 */
[-C--:B------:R-:W-:Y:S01]  /*9de0*/  FMNMX.NAN R24, R79, R148.reuse, !PT ;  /* 0x000000944f187209 */ /* 0x080fe20007820000 */
[----:B------:R-:W-:Y:S01]  /*9df0*/  FADD R43, R43, -12582912 ;  /* 0xcb4000002b2b7421 */ /* 0x000fe20000000000 */
[----:B------:R-:W-:Y:S01]  /*9e00*/  FMNMX.NAN R31, R31, R148, !PT ;  /* 0x000000941f1f7209 */ /* 0x000fe20007820000 */
[-C--:B------:R-:W-:Y:S01]  /*9e10*/  FFMA R35, R35, R0.reuse, R28 ;  /* 0x0000000023237223 */ /* 0x080fe2000000001c */
[----:B------:R-:W-:Y:S01]  /*9e20*/  F2I.NTZ R29, R29 ;  /* 0x0000001d001d7305 */ /* 0x000fe20000203100 */
[----:B--2---:R-:W-:-:S02]  /*9e30*/  FFMA R83, R83, R0, R20 ;  /* 0x0000000053537223 */ /* 0x004fc40000000014 */
[----:B------:R-:W-:Y:S01]  /*9e40*/  FFMA R33, R33, R0, R30 ;  /* 0x0000000021217223 */ /* 0x000fe2000000001e */
[----:B------:R-:W-:Y:S01]  /*9e50*/  SHF.R.S32.HI R30, RZ, 0x1f, R21 ;  /* 0x0000001fff1e7819 */ /* 0x000fe20000011415 */
[----:B------:R-:W-:Y:S01]  /*9e60*/  IMAD.SHL.U32 R34, R34, 0x20, RZ ;  /* 0x0000002022227824 */ /* 0x000fe200078e00ff */
[----:B------:R-:W-:Y:S01]  /*9e70*/  FMNMX.NAN R32, R35, R148, !PT ;  /* 0x0000009423207209 */ /* 0x000fe20007820000 */
[----:B------:R-:W-:Y:S01]  /*9e80*/  IMAD.MOV.U32 R20, RZ, RZ, R87 ;  /* 0x000000ffff147224 */ /* 0x000fe200078e0057 */
[----:B------:R-:W-:Y:S01]  /*9e90*/  @P3 SHF.R.U32.HI R20, RZ, R142, R37 ;  /* 0x0000008eff143219 */ /* 0x000fe20000011625 */
[----:B------:R-:W-:Y:S01]  /*9ea0*/  FFMA R43, R45, R0, R43 ;  /* 0x000000002d2b7223 */ /* 0x000fe2000000002b */
[----:B------:R-:W-:Y:S01]  /*9eb0*/  SHF.R.S32.HI R35, RZ, 0x1f, R34 ;  /* 0x0000001fff237819 */ /* 0x000fe20000011422 */
[----:B------:R-:W-:Y:S01]  /*9ec0*/  FADD R36, R36, -12582912 ;  /* 0xcb40000024247421 */ /* 0x000fe20000000000 */
[-C--:B------:R-:W-:Y:S01]  /*9ed0*/  FMNMX.NAN R33, R33, R148.reuse, !PT ;  /* 0x0000009421217209 */ /* 0x080fe20007820000 */
[----:B------:R-:W-:Y:S01]  /*9ee0*/  IMAD R30, R30, c[0x0][0x328], RZ ;  /* 0x0000ca001e1e7a24 */ /* 0x000fe200078e02ff */
[----:B------:R-:W-:Y:S01]  /*9ef0*/  FMNMX.NAN R22, R43, R148, !PT ;  /* 0x000000942b167209 */ /* 0x000fe20007820000 */
[----:B------:R-:W-:Y:S01]  /*9f00*/  FFMA R75, R75, R0, R36 ;  /* 0x000000004b4b7223 */ /* 0x000fe20000000024 */
[----:B------:R-:W-:Y:S01]  /*9f10*/  FMNMX.NAN R26, R83, R148, !PT ;  /* 0x00000094531a7209 */ /* 0x000fe20007820000 */
[----:B------:R-:W-:Y:S01]  /*9f20*/  IMAD.MOV R28, RZ, RZ, -R20 ;  /* 0x000000ffff1c7224 */ /* 0x000fe200078e0a14 */
[----:B------:R-:W1:Y:S01]  /*9f30*/  F2I.NTZ R24, R24 ;  /* 0x0000001800187305 */ /* 0x000e620000203100 */
[----:B------:R-:W-:-:S02]  /*9f40*/  IMAD R30, R21, c[0x0][0x32c], R30 ;  /* 0x0000cb00151e7a24 */ /* 0x000fc400078e021e */
[----:B------:R-:W-:Y:S01]  /*9f50*/  IMAD.WIDE.U32 R36, R21, c[0x0][0x328], R34 ;  /* 0x0000ca0015247a25 */ /* 0x000fe200078e0022 */
[----:B------:R-:W-:-:S03]  /*9f60*/  FMNMX.NAN R21, R75, R148, !PT ;  /* 0x000000944b157209 */ /* 0x000fc60007820000 */
[----:B------:R-:W-:Y:S01]  /*9f70*/  IMAD R28, R132, R28, R87 ;  /* 0x0000001c841c7224 */ /* 0x000fe200078e0257 */
[----:B------:R-:W-:Y:S01]  /*9f80*/  F2I.NTZ R22, R22 ;  /* 0x0000001600167305 */ /* 0x000fe20000203100 */
[----:B------:R-:W-:Y:S01]  /*9f90*/  IMAD R35, R135, R20, RZ ;  /* 0x0000001487237224 */ /* 0x000fe200078e02ff */
[----:B------:R-:W-:Y:S01]  /*9fa0*/  IADD3 R36, P1, P0, R138, c[0x0][0x320], R36 ;  /* 0x0000c8008a247a10 */ /* 0x000fe2000783e024 */
[----:B------:R-:W-:Y:S01]  /*9fb0*/  IMAD.SHL.U32 R42, R28, 0x20, RZ ;  /* 0x000000201c2a7824 */ /* 0x000fe200078e00ff */
[----:B------:R-:W-:Y:S01]  /*9fc0*/  SHF.R.S32.HI R28, RZ, 0x1f, R20 ;  /* 0x0000001fff1c7819 */ /* 0x000fe20000011414 */
[----:B------:R-:W-:-:S03]  /*9fd0*/  IMAD.IADD R30, R37, 0x1, R30 ;  /* 0x00000001251e7824 */ /* 0x000fc600078e021e */
[----:B------:R-:W2:Y:S01]  /*9fe0*/  F2I.NTZ R33, R33 ;  /* 0x0000002100217305 */ /* 0x000ea20000203100 */
[----:B------:R-:W-:Y:S01]  /*9ff0*/  SHF.R.S32.HI R43, RZ, 0x1f, R42 ;  /* 0x0000001fff2b7819 */ /* 0x000fe2000001142a */
[----:B------:R-:W-:Y:S01]  /*a000*/  IMAD R28, R28, R136, R35 ;  /* 0x000000881c1c7224 */ /* 0x000fe200078e0223 */
[----:B------:R-:W-:-:S03]  /*a010*/  IADD3.X R37, R137, c[0x0][0x324], R30, P1, P0 ;  /* 0x0000c90089257a10 */ /* 0x000fc60000fe041e */
[----:B------:R-:W-:Y:S01]  /*a020*/  IMAD.WIDE.U32 R42, R20, R136, R42 ;  /* 0x00000088142a7225 */ /* 0x000fe200078e002a */
[----:B-1----:R-:W-:Y:S01]  /*a030*/  I2IP.S8.S32.SAT R20, R24, R29, RZ ;  /* 0x0000001d18147239 */ /* 0x002fe200000010ff */
        /* <DEDUP_REMOVED lines=12> */
[----:B------:R-:W3:Y:S01]  /*a100*/  I2F R57, R57 ;  /* 0x0000003900397306 */ /* 0x000ee20000201400 */
[----:B------:R-:W-:-:S07]  /*a110*/  ISETP.LT.AND P6, PT, R41, R141, !P4 ;  /* 0x0000008d2900720c */ /* 0x000fce00067c1270 */
[----:B------:R-:W4:Y:S08]  /*a120*/  I2F R29, R56 ;  /* 0x00000038001d7306 */ /* 0x000f300000201400 */
[----:B------:R-:W2:Y:S08]  /*a130*/  I2F R31, R52 ;  /* 0x00000034001f7306 */ /* 0x000eb00000201400 */
[----:B------:R-:W2:Y:S01]  /*a140*/  I2F R53, R53 ;  /* 0x0000003500357306 */ /* 0x000ea20000201400 */
[----:B-1----:R-:W-:-:S07]  /*a150*/  @P3 IMAD.HI.U32 R37, R41, R146, RZ ;  /* 0x0000009229253227 */ /* 0x002fce00078e00ff */
[----:B------:R-:W1:Y:S08]  /*a160*/  I2F R45, R64 ;  /* 0x00000040002d7306 */ /* 0x000e700000201400 */
[----:B------:R-:W1:Y:S08]  /*a170*/  I2F R35, R65 ;  /* 0x0000004100237306 */ /* 0x000e700000201400 */
        /* <DEDUP_REMOVED lines=8> */
[--C-:B------:R-:W-:Y:S01]  /*a200*/  PRMT R43, R3, 0xaaa2, R3.reuse ;  /* 0x0000aaa2032b7816 */ /* 0x100fe20000000003 */
        /* <DEDUP_REMOVED lines=8> */
[----:B------:R-:W-:Y:S01]  /*a290*/  @P3 IMAD.HI.U32 R22, R87, R144, RZ ;  /* 0x0000009057163227 */ /* 0x000fe200078e00ff */
[----:B------:R-:W-:-:S02]  /*a2a0*/  IADD3 R43, R43, 0x4b400000, RZ ;  /* 0x4b4000002b2b7810 */ /* 0x000fc40007ffe0ff */
[----:B------:R-:W-:Y:S01]  /*a2b0*/  IADD3 R30, R30, 0x4b400000, RZ ;  /* 0x4b4000001e1e7810 */ /* 0x000fe20007ffe0ff */
[----:B------:R-:W-:Y:S01]  /*a2c0*/  FADD R20, R20, -12582912 ;  /* 0xcb40000014147421 */ /* 0x000fe20000000000 */
[----:B------:R-:W-:Y:S01]  /*a2d0*/  PRMT R24, R3, 0x8880, R3 ;  /* 0x0000888003187816 */ /* 0x000fe20000000003 */
[----:B------:R-:W-:Y:S01]  /*a2e0*/  FFMA R31, R31, R0, R21 ;  /* 0x000000001f1f7223 */ /* 0x000fe20000000015 */
[----:B------:R-:W-:Y:S01]  /*a2f0*/  FMNMX.NAN R29, R29, R148, !PT ;  /* 0x000000941d1d7209 */ /* 0x000fe20007820000 */
[----:B------:R-:W-:Y:S01]  /*a300*/  IMAD.MOV.U32 R21, RZ, RZ, R87 ;  /* 0x000000ffff157224 */ /* 0x000fe200078e0057 */
[----:B------:R-:W-:Y:S01]  /*a310*/  @P3 SHF.R.U32.HI R21, RZ, R145, R22 ;  /* 0x00000091ff153219 */ /* 0x000fe20000011616 */
[----:B------:R-:W-:Y:S01]  /*a320*/  FFMA R53, R53, R0, R20 ;  /* 0x0000000035357223 */ /* 0x000fe20000000014 */
[----:B------:R-:W-:Y:S01]  /*a330*/  IADD3 R24, R24, 0x4b400000, RZ ;  /* 0x4b40000018187810 */ /* 0x000fe20007ffe0ff */
[----:B------:R-:W-:Y:S01]  /*a340*/  IMAD.MOV.U32 R20, RZ, RZ, R41 ;  /* 0x000000ffff147224 */ /* 0x000fe200078e0029 */
[----:B------:R-:W-:Y:S01]  /*a350*/  @P3 SHF.R.U32.HI R20, RZ, R142, R37 ;  /* 0x0000008eff143219 */ /* 0x000fe20000011625 */
[----:B------:R-:W-:Y:S01]  /*a360*/  FADD R43, R43, -12582912 ;  /* 0xcb4000002b2b7421 */ /* 0x000fe20000000000 */
[----:B------:R-:W-:Y:S01]  /*a370*/  PRMT R37, R3, 0x9991, R3 ;  /* 0x0000999103257816 */ /* 0x000fe20000000003 */
[----:B------:R-:W-:Y:S01]  /*a380*/  IMAD.MOV R42, RZ, RZ, -R21 ;  /* 0x000000ffff2a7224 */ /* 0x000fe200078e0a15 */
[----:B------:R-:W-:Y:S01]  /*a390*/  FMNMX.NAN R26, R57, R148, !PT ;  /* 0x00000094391a7209 */ /* 0x000fe20007820000 */
[----:B------:R-:W-:Y:S01]  /*a3a0*/  FADD R30, R30, -12582912 ;  /* 0xcb4000001e1e7421 */ /* 0x000fe20000000000 */
[----:B------:R-:W-:Y:S01]  /*a3b0*/  IADD3 R37, R37, 0x4b400000, RZ ;  /* 0x4b40000025257810 */ /* 0x000fe20007ffe0ff */
[----:B-1----:R-:W-:Y:S01]  /*a3c0*/  FFMA R43, R45, R0, R43 ;  /* 0x000000002d2b7223 */ /* 0x002fe2000000002b */
[----:B------:R-:W-:Y:S01]  /*a3d0*/  FMNMX.NAN R31, R31, R148, !PT ;  /* 0x000000941f1f7209 */ /* 0x000fe20007820000 */
[----:B------:R-:W-:Y:S01]  /*a3e0*/  FFMA R35, R35, R0, R30 ;  /* 0x0000000023237223 */ /* 0x000fe2000000001e */
        /* <DEDUP_REMOVED lines=8> */
[----:B------:R-:W-:Y:S01]  /*a470*/  F2I.NTZ R29, R29 ;  /* 0x0000001d001d7305 */ /* 0x000fe20000203100 */
[----:B------:R-:W-:Y:S01]  /*a480*/  IMAD.SHL.U32 R42, R42, 0x20, RZ ;  /* 0x000000202a2a7824 */ /* 0x000fe200078e00ff */
[--C-:B------:R-:W-:Y:S01]  /*a490*/  SHF.R.S32.HI R32, RZ, 0x1f, R20.reuse ;  /* 0x0000001fff207819 */ /* 0x100fe20000011414 */
[----:B------:R-:W-:Y:S01]  /*a4a0*/  IMAD.MOV R36, RZ, RZ, -R20 ;  /* 0x000000ffff247224 */ /* 0x000fe200078e0a14 */
[----:B------:R-:W-:Y:S01]  /*a4b0*/  FMNMX.NAN R24, R33, R148, !PT ;  /* 0x0000009421187209 */ /* 0x000fe20007820000 */
[----:B------:R-:W-:Y:S01]  /*a4c0*/  FFMA R37, R61, R0, R37 ;  /* 0x000000003d257223 */ /* 0x000fe20000000025 */
[----:B------:R-:W-:Y:S01]  /*a4d0*/  SHF.R.S32.HI R43, RZ, 0x1f, R42 ;  /* 0x0000001fff2b7819 */ /* 0x000fe2000001142a */
[----:B------:R-:W-:Y:S01]  /*a4e0*/  IMAD R36, R132, R36, R41 ;  /* 0x0000002484247224 */ /* 0x000fe200078e0229 */
[----:B------:R-:W1:Y:S01]  /*a4f0*/  F2I.NTZ R26, R26 ;  /* 0x0000001a001a7305 */ /* 0x000e620000203100 */
[----:B------:R-:W-:Y:S01]  /*a500*/  IMAD R30, R30, c[0x0][0x328], RZ ;  /* 0x0000ca001e1e7a24 */ /* 0x000fe200078e02ff */
[----:B------:R-:W-:Y:S01]  /*a510*/  FMNMX.NAN R34, R37, R148, !PT ;  /* 0x0000009425227209 */ /* 0x000fe20007820000 */
[----:B------:R-:W-:-:S02]  /*a520*/  IMAD.SHL.U32 R36, R36, 0x20, RZ ;  /* 0x0000002024247824 */ /* 0x000fc400078e00ff */
[C---:B------:R-:W-:Y:S02]  /*a530*/  IMAD R30, R21.reuse, c[0x0][0x32c], R30 ;  /* 0x0000cb00151e7a24 */ /* 0x040fe400078e021e */
[----:B------:R-:W-:Y:S01]  /*a540*/  IMAD.WIDE.U32 R42, R21, c[0x0][0x328], R42 ;  /* 0x0000ca00152a7a25 */ /* 0x000fe200078e002a */
[----:B------:R-:W-:Y:S01]  /*a550*/  F2I.NTZ R22, R22 ;  /* 0x0000001600167305 */ /* 0x000fe20000203100 */
[----:B------:R-:W-:Y:S02]  /*a560*/  SHF.R.S32.HI R37, RZ, 0x1f, R36 ;  /* 0x0000001fff257819 */ /* 0x000fe40000011424 */
[----:B------:R-:W-:Y:S01]  /*a570*/  IMAD R33, R135, R20, RZ ;  /* 0x0000001487217224 */ /* 0x000fe200078e02ff */
[----:B------:R-:W-:Y:S01]  /*a580*/  IADD3 R42, P1, P0, R138, c[0x0][0x320], R42 ;  /* 0x0000c8008a2a7a10 */ /* 0x000fe2000783e02a */
[----:B------:R-:W-:Y:S02]  /*a590*/  IMAD.IADD R30, R43, 0x1, R30 ;  /* 0x000000012b1e7824 */ /* 0x000fe400078e021e */
[-C--:B------:R-:W-:Y:S01]  /*a5a0*/  IMAD R32, R32, R136.reuse, R33 ;  /* 0x0000008820207224 */ /* 0x080fe200078e0221 */
[----:B------:R-:W2:Y:S01]  /*a5b0*/  F2I.NTZ R35, R35 ;  /* 0x0000002300237305 */ /* 0x000ea20000203100 */
[----:B------:R-:W-:Y:S01]  /*a5c0*/  IMAD.WIDE.U32 R36, R20, R136, R36 ;  /* 0x0000008814247225 */ /* 0x000fe200078e0024 */
[----:B-1----:R-:W-:-:S02]  /*a5d0*/  I2IP.S8.S32.SAT R20, R26, R29, RZ ;  /* 0x0000001d1a147239 */ /* 0x002fc400000010ff */
        /* <DEDUP_REMOVED lines=14> */
[----:B------:R-:W-:-:S07]  /*a6c0*/  ISETP.LT.AND P5, PT, R39, R141, !P4 ;  /* 0x0000008d2700720c */ /* 0x000fce00067a1270 */
[----:B------:R-:W-:Y:S08]  /*a6d0*/  I2F R55, R55 ;  /* 0x0000003700377306 */ /* 0x000ff00000201400 */
[----:B------:R-:W1:Y:S08]  /*a6e0*/  I2F R59, R59 ;  /* 0x0000003b003b7306 */ /* 0x000e700000201400 */
[----:B------:R-:W1:Y:S08]  /*a6f0*/  I2F R33, R54 ;  /* 0x0000003600217306 */ /* 0x000e700000201400 */
[----:B------:R-:W1:Y:S08]  /*a700*/  I2F R35, R66 ;  /* 0x0000004200237306 */ /* 0x000e700000201400 */
[----:B--2---:R-:W2:Y:S08]  /*a710*/  I2F R37, R67 ;  /* 0x0000004300257306 */ /* 0x004eb00000201400 */
[----:B------:R-:W1:Y:S08]  /*a720*/  I2F R29, R62 ;  /* 0x0000003e001d7306 */ /* 0x000e700000201400 */
[----:B------:R-:W1:Y:S01]  /*a730*/  I2F R63, R63 ;  /* 0x0000003f003f7306 */ /* 0x000e620000201400 */
[----:B---3--:R-:W-:-:S02]  /*a740*/  PRMT R22, R2, 0xaaa2, R2 ;  /* 0x0000aaa202167816 */ /* 0x008fc40000000002 */
[--C-:B-1----:R-:W-:Y:S02]  /*a750*/  PRMT R20, R2, 0xbbb3, R2.reuse ;  /* 0x0000bbb302147816 */ /* 0x102fe40000000002 */
[----:B------:R-:W-:Y:S02]  /*a760*/  IADD3 R22, R22, 0x4b400000, RZ ;  /* 0x4b40000016167810 */ /* 0x000fe40007ffe0ff */
[----:B------:R-:W-:Y:S02]  /*a770*/  IADD3 R20, R20, 0x4b400000, RZ ;  /* 0x4b40000014147810 */ /* 0x000fe40007ffe0ff */
[----:B------:R-:W-:Y:S01]  /*a780*/  PRMT R43, R3, 0xaaa2, R3 ;  /* 0x0000aaa2032b7816 */ /* 0x000fe20000000003 */
[----:B------:R-:W-:Y:S01]  /*a790*/  FADD R21, R22, -12582912 ;  /* 0xcb40000016157421 */ /* 0x000fe20000000000 */
[--C-:B------:R-:W-:Y:S01]  /*a7a0*/  PRMT R22, R2, 0x9991, R2.reuse ;  /* 0x0000999102167816 */ /* 0x100fe20000000002 */
[----:B------:R-:W-:Y:S01]  /*a7b0*/  FADD R20, R20, -12582912 ;  /* 0xcb40000014147421 */ /* 0x000fe20000000000 */
[----:B------:R-:W-:Y:S01]  /*a7c0*/  IADD3 R43, R43, 0x4b400000, RZ ;  /* 0x4b4000002b2b7810 */ /* 0x000fe20007ffe0ff */
[-C--:B----4-:R-:W-:Y:S01]  /*a7d0*/  FFMA R31, R31, R0.reuse, R21 ;  /* 0x000000001f1f7223 */ /* 0x090fe20000000015 */
[----:B------:R-:W-:Y:S01]  /*a7e0*/  PRMT R21, R2, 0x8880, R2 ;  /* 0x0000888002157816 */ /* 0x000fe20000000002 */
[----:B------:R-:W-:Y:S01]  /*a7f0*/  FFMA R59, R59, R0, R20 ;  /* 0x000000003b3b7223 */ /* 0x000fe20000000014 */
[----:B------:R-:W-:Y:S01]  /*a800*/  IADD3 R22, R22, 0x4b400000, RZ ;  /* 0x4b40000016167810 */ /* 0x000fe20007ffe0ff */
[----:B------:R-:W-:Y:S01]  /*a810*/  FADD R43, R43, -12582912 ;  /* 0xcb4000002b2b7421 */ /* 0x000fe20000000000 */
[----:B------:R-:W-:-:S02]  /*a820*/  IADD3 R21, R21, 0x4b400000, RZ ;  /* 0x4b40000015157810 */ /* 0x000fc40007ffe0ff */
[C-C-:B------:R-:W-:Y:S01]  /*a830*/  PRMT R20, R3.reuse, 0xbbb3, R3.reuse ;  /* 0x0000bbb303147816 */ /* 0x140fe20000000003 */
[----:B------:R-:W-:Y:S01]  /*a840*/  FADD R22, R22, -12582912 ;  /* 0xcb40000016167421 */ /* 0x000fe20000000000 */
[--C-:B------:R-:W-:Y:S01]  /*a850*/  PRMT R24, R3, 0x8880, R3.reuse ;  /* 0x0000888003187816 */ /* 0x100fe20000000003 */
[----:B------:R-:W-:Y:S01]  /*a860*/  FADD R21, R21, -12582912 ;  /* 0xcb40000015157421 */ /* 0x000fe20000000000 */
[----:B------:R-:W-:Y:S01]  /*a870*/  IADD3 R20, R20, 0x4b400000, RZ ;  /* 0x4b40000014147810 */ /* 0x000fe20007ffe0ff */
[----:B------:R-:W-:Y:S01]  /*a880*/  FFMA R55, R55, R0, R22 ;  /* 0x0000000037377223 */ /* 0x000fe20000000016 */
[----:B------:R-:W-:Y:S01]  /*a890*/  PRMT R30, R3, 0x9991, R3 ;  /* 0x00009991031e7816 */ /* 0x000fe20000000003 */
[----:B------:R-:W-:Y:S01]  /*a8a0*/  @P3 IMAD.HI.U32 R22, R41, R144, RZ ;  /* 0x0000009029163227 */ /* 0x000fe200078e00ff */
[----:B------:R-:W-:Y:S02]  /*a8b0*/  IADD3 R24, R24, 0x4b400000, RZ ;  /* 0x4b40000018187810 */ /* 0x000fe40007ffe0ff */
[----:B------:R-:W-:Y:S01]  /*a8c0*/  IADD3 R30, R30, 0x4b400000, RZ ;  /* 0x4b4000001e1e7810 */ /* 0x000fe20007ffe0ff */
[----:B------:R-:W-:Y:S01]  /*a8d0*/  FFMA R33, R33, R0, R21 ;  /* 0x0000000021217223 */ /* 0x000fe20000000015 */
[-C--:B------:R-:W-:Y:S01]  /*a8e0*/  FMNMX.NAN R31, R31, R148.reuse, !PT ;  /* 0x000000941f1f7209 */ /* 0x080fe20007820000 */
[----:B------:R-:W-:Y:S01]  /*a8f0*/  IMAD.MOV.U32 R21, RZ, RZ, R41 ;  /* 0x000000ffff157224 */ /* 0x000fe200078e0029 */
[----:B------:R-:W-:Y:S01]  /*a900*/  @P3 SHF.R.U32.HI R21, RZ, R145, R22 ;  /* 0x00000091ff153219 */ /* 0x000fe20000011616 */
[----:B------:R-:W-:Y:S01]  /*a910*/  FADD R20, R20, -12582912 ;  /* 0xcb40000014147421 */ /* 0x000fe20000000000 */
[----:B------:R-:W-:Y:S01]  /*a920*/  FMNMX.NAN R26, R59, R148, !PT ;  /* 0x000000943b1a7209 */ /* 0x000fe20007820000 */
[----:B------:R-:W-:Y:S01]  /*a930*/  FFMA R43, R35, R0, R43 ;  /* 0x00000000232b7223 */ /* 0x000fe2000000002b */
[----:B------:R-:W-:Y:S01]  /*a940*/  FMNMX.NAN R33, R33, R148, !PT ;  /* 0x0000009421217209 */ /* 0x000fe20007820000 */
[----:B------:R-:W-:Y:S01]  /*a950*/  @P3 IMAD.HI.U32 R35, R39, R146, RZ ;  /* 0x0000009227233227 */ /* 0x000fe200078e00ff */
[-C--:B------:R-:W-:Y:S01]  /*a960*/  FMNMX.NAN R28, R55, R148.reuse, !PT ;  /* 0x00000094371c7209 */ /* 0x080fe20007820000 */
[----:B------:R-:W-:Y:S01]  /*a970*/  F2I.NTZ R31, R31 ;  /* 0x0000001f001f7305 */ /* 0x000fe20000203100 */
[----:B------:R-:W-:Y:S01]  /*a980*/  FMNMX.NAN R22, R43, R148, !PT ;  /* 0x000000942b167209 */ /* 0x000fe20007820000 */
[----:B------:R-:W-:-:S02]  /*a990*/  IMAD.MOV R42, RZ, RZ, -R21 ;  /* 0x000000ffff2a7224 */ /* 0x000fc400078e0a15 */
[----:B--2---:R-:W-:Y:S02]  /*a9a0*/  FFMA R37, R37, R0, R20 ;  /* 0x0000000025257223 */ /* 0x004fe40000000014 */
[----:B------:R-:W-:Y:S01]  /*a9b0*/  IMAD.MOV.U32 R20, RZ, RZ, R39 ;  /* 0x000000ffff147224 */ /* 0x000fe200078e0027 */
[----:B------:R-:W-:Y:S01]  /*a9c0*/  @P3 SHF.R.U32.HI R20, RZ, R142, R35 ;  /* 0x0000008eff143219 */ /* 0x000fe20000011623 */
[----:B------:R-:W-:Y:S01]  /*a9d0*/  IMAD R42, R132, R42, R41 ;  /* 0x0000002a842a7224 */ /* 0x000fe200078e0229 */
[----:B------:R-:W-:Y:S01]  /*a9e0*/  FMNMX.NAN R37, R37, R148, !PT ;  /* 0x0000009425257209 */ /* 0x000fe20007820000 */
[----:B------:R-:W-:Y:S01]  /*a9f0*/  FADD R24, R24, -12582912 ;  /* 0xcb40000018187421 */ /* 0x000fe20000000000 */
[----:B------:R-:W1:Y:S01]  /*aa00*/  F2I.NTZ R26, R26 ;  /* 0x0000001a001a7305 */ /* 0x000e620000203100 */
[----:B------:R-:W-:Y:S01]  /*aa10*/  FADD R41, R30, -12582912 ;  /* 0xcb4000001e297421 */ /* 0x000fe20000000000 */
[----:B------:R-:W-:Y:S01]  /*aa20*/  SHF.R.S32.HI R30, RZ, 0x1f, R21 ;  /* 0x0000001fff1e7819 */ /* 0x000fe20000011415 */
[-C--:B------:R-:W-:Y:S01]  /*aa30*/  FFMA R29, R29, R0.reuse, R24 ;  /* 0x000000001d1d7223 */ /* 0x080fe20000000018 */
[----:B------:R-:W-:Y:S01]  /*aa40*/  SHF.R.S32.HI R32, RZ, 0x1f, R20 ;  /* 0x0000001fff207819 */ /* 0x000fe20000011414 */
[----:B------:R-:W-:-:S02]  /*aa50*/  FFMA R41, R63, R0, R41 ;  /* 0x000000003f297223 */ /* 0x000fc40000000029 */
[----:B------:R-:W-:Y:S01]  /*aa60*/  IMAD.MOV R40, RZ, RZ, -R20 ;  /* 0x000000ffff287224 */ /* 0x000fe200078e0a14 */
[-C--:B------:R-:W-:Y:S01]  /*aa70*/  FMNMX.NAN R29, R29, R148.reuse, !PT ;  /* 0x000000941d1d7209 */ /* 0x080fe20007820000 */
[----:B------:R-:W-:Y:S01]  /*aa80*/  IMAD.SHL.U32 R42, R42, 0x20, RZ ;  /* 0x000000202a2a7824 */ /* 0x000fe200078e00ff */
[----:B------:R-:W-:Y:S01]  /*aa90*/  FMNMX.NAN R24, R41, R148, !PT ;  /* 0x0000009429187209 */ /* 0x000fe20007820000 */
[----:B------:R-:W-:Y:S01]  /*aaa0*/  IMAD R40, R132, R40, R39 ;  /* 0x0000002884287224 */ /* 0x000fe200078e0227 */
[----:B------:R-:W-:Y:S01]  /*aab0*/  F2I.NTZ R22, R22 ;  /* 0x0000001600167305 */ /* 0x000fe20000203100 */
[----:B------:R-:W-:Y:S01]  /*aac0*/  IMAD R30, R30, c[0x0][0x328], RZ ;  /* 0x0000ca001e1e7a24 */ /* 0x000fe200078e02ff */
[----:B------:R-:W-:Y:S01]  /*aad0*/  SHF.R.S32.HI R43, RZ, 0x1f, R42 ;  /* 0x0000001fff2b7819 */ /* 0x000fe2000001142a */
[----:B------:R-:W-:Y:S02]  /*aae0*/  IMAD.SHL.U32 R40, R40, 0x20, RZ ;  /* 0x0000002028287824 */ /* 0x000fe400078e00ff */
[----:B------:R-:W-:-:S02]  /*aaf0*/  IMAD R30, R21, c[0x0][0x32c], R30 ;  /* 0x0000cb00151e7a24 */ /* 0x000fc400078e021e */
[----:B------:R-:W-:Y:S01]  /*ab00*/  IMAD.WIDE.U32 R42, R21, c[0x0][0x328], R42 ;  /* 0x0000ca00152a7a25 */ /* 0x000fe200078e002a */
[----:B------:R-:W2:Y:S01]  /*ab10*/  F2I.NTZ R37, R37 ;  /* 0x0000002500257305 */ /* 0x000ea20000203100 */
[----:B------:R-:W-:Y:S02]  /*ab20*/  SHF.R.S32.HI R41, RZ, 0x1f, R40 ;  /* 0x0000001fff297819 */ /* 0x000fe40000011428 */
[----:B------:R-:W-:Y:S01]  /*ab30*/  IMAD R35, R135, R20, RZ ;  /* 0x0000001487237224 */ /* 0x000fe200078e02ff */
[----:B------:R-:W-:Y:S01]  /*ab40*/  IADD3 R42, P1, P0, R138, c[0x0][0x320], R42 ;  /* 0x0000c8008a2a7a10 */ /* 0x000fe2000783e02a */
[----:B------:R-:W-:Y:S02]  /*ab50*/  IMAD.IADD R30, R43, 0x1, R30 ;  /* 0x000000012b1e7824 */ /* 0x000fe400078e021e */
[-C--:B------:R-:W-:Y:S01]  /*ab60*/  IMAD R32, R32, R136.reuse, R35 ;  /* 0x0000008820207224 */ /* 0x080fe200078e0223 */
[----:B------:R-:W-:Y:S01]  /*ab70*/  F2I.NTZ R33, R33 ;  /* 0x0000002100217305 */ /* 0x000fe20000203100 */
[----:B------:R-:W-:Y:S01]  /*ab80*/  IMAD.WIDE.U32 R40, R20, R136, R40 ;  /* 0x0000008814287225 */ /* 0x000fe200078e0028 */
[----:B-1----:R-:W-:-:S02]  /*ab90*/  I2IP.S8.S32.SAT R20, R26, R31, RZ ;  /* 0x0000001f1a147239 */ /* 0x002fc400000010ff */
[----:B------:R-:W-:Y:S01]  /*aba0*/  IADD3.X R43, R137, c[0x0][0x324], R30, P1, P0 ;  /* 0x0000c900892b7a10 */ /* 0x000fe20000fe041e */
[----:B------:R-:W-:Y:S01]  /*abb0*/  IMAD.IADD R32, R41, 0x1, R32 ;  /* 0x0000000129207824 */ /* 0x000fe200078e0220 */
[----:B------:R-:W-:Y:S02]  /*abc0*/  IADD3 R40, P1, P0, R139, R134, R40 ;  /* 0x000000868b287210 */ /* 0x000fe4000783e028 */
[----:B------:R-:W1:Y:S01]  /*abd0*/  F2I.NTZ R28, R28 ;  /* 0x0000001c001c7305 */ /* 0x000e620000203100 */
[----:B--2---:R-:W-:Y:S02]  /*abe0*/  I2IP.S8.S32.SAT R21, R37, R22, RZ ;  /* 0x0000001625157239 */ /* 0x004fe400000010ff */
[----:B------:R-:W-:-:S05]  /*abf0*/  IADD3.X R41, R140, R133, R32, P1, P0 ;  /* 0x000000858c297210 */ /* 0x000fca0000fe0420 */
[----:B------:R-:W-:Y:S08]  /*ac00*/  F2I.NTZ R29, R29 ;  /* 0x0000001d001d7305 */ /* 0x000ff00000203100 */
[----:B------:R-:W2:Y:S01]  /*ac10*/  F2I.NTZ R24, R24 ;  /* 0x0000001800187305 */ /* 0x000ea20000203100 */
[----:B-1----:R-:W-:Y:S02]  /*ac20*/  I2IP.S8.S32.SAT R20, R28, R33, R20 ;  /* 0x000000211c147239 */ /* 0x002fe40000001014 */
[----:B--2---:R-:W-:-:S05]  /*ac30*/  I2IP.S8.S32.SAT R21, R24, R29, R21 ;  /* 0x0000001d18157239 */ /* 0x004fca0000001015 */
[----:B------:R1:W-:Y:S04]  /*ac40*/  @P6 STG.E.64 [R42.64], R20 ;  /* 0x000000142a006986 */ /* 0x0003e8000c101b10 */
[----:B------:R-:W1:Y:S01]  /*ac50*/  @P5 LDG.E.LTC128B.64 R2, [R40.64] ;  /* 0x0000001028025981 */ /* 0x000e62000c1e1b20 */
[----:B------:R-:W-:Y:S01]  /*ac60*/  I2F R33, R16 ;  /* 0x0000001000217306 */ /* 0x000fe20000201400 */
[----:B------:R-:W-:-:S07]  /*ac70*/  ISETP.LT.AND P6, PT, R25, R141, !P4 ;  /* 0x0000008d1900720c */ /* 0x000fce00067c1270 */
[----:B------:R-:W2:Y:S08]  /*ac80*/  I2F R37, R12 ;  /* 0x0000000c00257306 */ /* 0x000eb00000201400 */
[----:B------:R-:W3:Y:S08]  /*ac90*/  I2F R13, R13 ;  /* 0x0000000d000d7306 */ /* 0x000ef00000201400 */
[----:B------:R-:W-:Y:S08]  /*aca0*/  I2F R31, R9 ;  /* 0x00000009001f7306 */ /* 0x000ff00000201400 */
[----:B------:R4:W-:Y:S08]  /*acb0*/  I2F R35, R4 ;  /* 0x0000000400237306 */ /* 0x0009f00000201400 */
[----:B------:R1:W-:Y:S01]  /*acc0*/  I2F R29, R8 ;  /* 0x00000008001d7306 */ /* 0x0003e20000201400 */
[----:B----4-:R-:W-:-:S07]  /*acd0*/  @P3 IMAD.HI.U32 R4, R39, R144, RZ ;  /* 0x0000009027043227 */ /* 0x010fce00078e00ff */
[----:B------:R-:W-:Y:S01]  /*ace0*/  I2F R17, R17 ;  /* 0x0000001100117306 */ /* 0x000fe20000201400 */
[C-C-:B-1----:R-:W-:Y:S02]  /*acf0*/  PRMT R20, R2.reuse, 0xbbb3, R2.reuse ;  /* 0x0000bbb302147816 */ /* 0x142fe40000000002 */
[--C-:B------:R-:W-:Y:S02]  /*ad00*/  PRMT R22, R2, 0xaaa2, R2.reuse ;  /* 0x0000aaa202167816 */ /* 0x100fe40000000002 */
[----:B------:R-:W-:Y:S02]  /*ad10*/  IADD3 R16, R20, 0x4b400000, RZ ;  /* 0x4b40000014107810 */ /* 0x000fe40007ffe0ff */
[----:B------:R-:W-:Y:S02]  /*ad20*/  PRMT R20, R2, 0x8880, R2 ;  /* 0x0000888002147816 */ /* 0x000fe40000000002 */
[----:B------:R-:W-:Y:S01]  /*ad30*/  IADD3 R22, R22, 0x4b400000, RZ ;  /* 0x4b40000016167810 */ /* 0x000fe20007ffe0ff */
[----:B------:R-:W-:Y:S01]  /*ad40*/  FADD R16, R16, -12582912 ;  /* 0xcb40000010107421 */ /* 0x000fe20000000000 */
[----:B------:R-:W-:-:S03]  /*ad50*/  IADD3 R20, R20, 0x4b400000, RZ ;  /* 0x4b40000014147810 */ /* 0x000fc60007ffe0ff */
[----:B------:R-:W-:Y:S01]  /*ad60*/  FADD R21, R22, -12582912 ;  /* 0xcb40000016157421 */ /* 0x000fe20000000000 */
[C-C-:B------:R-:W-:Y:S01]  /*ad70*/  PRMT R22, R3.reuse, 0xbbb3, R3.reuse ;  /* 0x0000bbb303167816 */ /* 0x140fe20000000003 */
[----:B------:R-:W-:Y:S01]  /*ad80*/  FADD R9, R20, -12582912 ;  /* 0xcb40000014097421 */ /* 0x000fe20000000000 */
[----:B------:R-:W-:Y:S01]  /*ad90*/  PRMT R20, R3, 0x9991, R3 ;  /* 0x0000999103147816 */ /* 0x000fe20000000003 */
[-C--:B--2---:R-:W-:Y:S01]  /*ada0*/  FFMA R37, R37, R0.reuse, R21 ;  /* 0x0000000025257223 */ /* 0x084fe20000000015 */
[----:B------:R-:W-:Y:S01]  /*adb0*/  IADD3 R22, R22, 0x4b400000, RZ ;  /* 0x4b40000016167810 */ /* 0x000fe20007ffe0ff */
[-C--:B------:R-:W-:Y:S01]  /*adc0*/  FFMA R9, R33, R0.reuse, R9 ;  /* 0x0000000021097223 */ /* 0x080fe20000000009 */
[----:B------:R1:W2:Y:S01]  /*add0*/  I2F R21, R5 ;  /* 0x0000000500157306 */ /* 0x0002a20000201400 */
[----:B------:R-:W-:Y:S01]  /*ade0*/  PRMT R33, R3, 0xaaa2, R3 ;  /* 0x0000aaa203217816 */ /* 0x000fe20000000003 */
[----:B---3--:R-:W-:Y:S01]  /*adf0*/  FFMA R41, R13, R0, R16 ;  /* 0x000000000d297223 */ /* 0x008fe20000000010 */
[-C--:B------:R-:W-:Y:S01]  /*ae00*/  FMNMX.NAN R13, R37, R148.reuse, !PT ;  /* 0x00000094250d7209 */ /* 0x080fe20007820000 */
[----:B------:R-:W-:Y:S01]  /*ae10*/  FADD R22, R22, -12582912 ;  /* 0xcb40000016167421 */ /* 0x000fe20000000000 */
[----:B------:R-:W-:Y:S01]  /*ae20*/  FMNMX.NAN R8, R9, R148, !PT ;  /* 0x0000009409087209 */ /* 0x000fe20007820000 */
[----:B------:R-:W-:Y:S01]  /*ae30*/  @P3 IMAD.HI.U32 R9, R25, R146, RZ ;  /* 0x0000009219093227 */ /* 0x000fe200078e00ff */
[----:B------:R-:W-:-:S02]  /*ae40*/  PRMT R37, R2, 0x9991, R2 ;  /* 0x0000999102257816 */ /* 0x000fc40000000002 */
[----:B------:R-:W-:Y:S01]  /*ae50*/  IADD3 R33, R33, 0x4b400000, RZ ;  /* 0x4b40000021217810 */ /* 0x000fe20007ffe0ff */
[----:B------:R-:W-:Y:S01]  /*ae60*/  F2I.NTZ R13, R13 ;  /* 0x0000000d000d7305 */ /* 0x000fe20000203100 */
[----:B------:R-:W-:Y:S02]  /*ae70*/  IADD3 R37, R37, 0x4b400000, RZ ;  /* 0x4b40000025257810 */ /* 0x000fe40007ffe0ff */
[----:B------:R-:W-:Y:S01]  /*ae80*/  IADD3 R20, R20, 0x4b400000, RZ ;  /* 0x4b40000014147810 */ /* 0x000fe20007ffe0ff */
[----:B------:R-:W-:Y:S01]  /*ae90*/  FADD R33, R33, -12582912 ;  /* 0xcb40000021217421 */ /* 0x000fe20000000000 */
[----:B------:R-:W-:Y:S01]  /*aea0*/  FMNMX.NAN R12, R41, R148, !PT ;  /* 0x00000094290c7209 */ /* 0x000fe20007820000 */
[----:B-1----:R-:W-:Y:S01]  /*aeb0*/  IMAD.MOV.U32 R5, RZ, RZ, R39 ;  /* 0x000000ffff057224 */ /* 0x002fe200078e0027 */
[----:B------:R-:W-:Y:S01]  /*aec0*/  @P3 SHF.R.U32.HI R5, RZ, R145, R4 ;  /* 0x00000091ff053219 */ /* 0x000fe20000011604 */
[----:B------:R-:W-:Y:S01]  /*aed0*/  IMAD.MOV.U32 R4, RZ, RZ, R25 ;  /* 0x000000ffff047224 */ /* 0x000fe200078e0019 */
[----:B------:R-:W-:Y:S01]  /*aee0*/  @P3 SHF.R.U32.HI R4, RZ, R142, R9 ;  /* 0x0000008eff043219 */ /* 0x000fe20000011609 */
[----:B------:R-:W-:Y:S01]  /*aef0*/  FADD R37, R37, -12582912 ;  /* 0xcb40000025257421 */ /* 0x000fe20000000000 */
[----:B------:R-:W-:Y:S01]  /*af00*/  PRMT R9, R3, 0x8880, R3 ;  /* 0x0000888003097816 */ /* 0x000fe20000000003 */
[-C--:B--2---:R-:W-:Y:S01]  /*af10*/  FFMA R21, R21, R0.reuse, R22 ;  /* 0x0000000015157223 */ /* 0x084fe20000000016 */
[----:B------:R-:W1:Y:S01]  /*af20*/  F2I.NTZ R12, R12 ;  /* 0x0000000c000c7305 */ /* 0x000e620000203100 */
[----:B------:R-:W-:Y:S01]  /*af30*/  FFMA R33, R35, R0, R33 ;  /* 0x0000000023217223 */ /* 0x000fe20000000021 */
[----:B------:R-:W-:Y:S01]  /*af40*/  IADD3 R9, R9, 0x4b400000, RZ ;  /* 0x4b40000009097810 */ /* 0x000fe20007ffe0ff */
[----:B------:R-:W-:Y:S01]  /*af50*/  IMAD.MOV R32, RZ, RZ, -R5 ;  /* 0x000000ffff207224 */ /* 0x000fe200078e0a05 */
[----:B------:R-:W-:Y:S01]  /*af60*/  FMNMX.NAN R24, R21, R148, !PT ;  /* 0x0000009415187209 */ /* 0x000fe20007820000 */
[----:B------:R-:W-:Y:S01]  /*af70*/  FADD R20, R20, -12582912 ;  /* 0xcb40000014147421 */ /* 0x000fe20000000000 */
[----:B------:R-:W-:Y:S01]  /*af80*/  SHF.R.S32.HI R22, RZ, 0x1f, R4 ;  /* 0x0000001fff167819 */ /* 0x000fe20000011404 */
[----:B------:R-:W-:-:S02]  /*af90*/  FADD R9, R9, -12582912 ;  /* 0xcb40000009097421 */ /* 0x000fc40000000000 */
[----:B------:R-:W-:Y:S02]  /*afa0*/  FFMA R37, R17, R0, R37 ;  /* 0x0000000011257223 */ /* 0x000fe40000000025 */
[----:B------:R2:W-:Y:S01]  /*afb0*/  F2I.NTZ R17, R8 ;  /* 0x0000000800117305 */ /* 0x0005e20000203100 */
[----:B------:R-:W-:Y:S02]  /*afc0*/  IMAD R32, R132, R32, R39 ;  /* 0x0000002084207224 */ /* 0x000fe400078e0227 */
[----:B------:R-:W-:Y:S01]  /*afd0*/  FFMA R9, R29, R0, R9 ;  /* 0x000000001d097223 */ /* 0x000fe20000000009 */
[----:B------:R-:W-:Y:S01]  /*afe0*/  FMNMX.NAN R16, R37, R148, !PT ;  /* 0x0000009425107209 */ /* 0x000fe20007820000 */
[----:B------:R-:W-:Y:S01]  /*aff0*/  FFMA R31, R31, R0, R20 ;  /* 0x000000001f1f7223 */ /* 0x000fe20000000014 */
[----:B------:R-:W-:Y:S01]  /*b000*/  SHF.R.S32.HI R20, RZ, 0x1f, R5 ;  /* 0x0000001fff147819 */ /* 0x000fe20000011405 */
[----:B------:R-:W-:Y:S01]  /*b010*/  IMAD.MOV R30, RZ, RZ, -R4 ;  /* 0x000000ffff1e7224 */ /* 0x000fe200078e0a04 */
[----:B------:R3:W-:Y:S01]  /*b020*/  F2I.NTZ R29, R24 ;  /* 0x00000018001d7305 */ /* 0x0007e20000203100 */
[----:B------:R-:W-:Y:S01]  /*b030*/  IMAD.SHL.U32 R32, R32, 0x20, RZ ;  /* 0x0000002020207824 */ /* 0x000fe200078e00ff */
[----:B------:R-:W-:Y:S01]  /*b040*/  FMNMX.NAN R9, R9, R148, !PT ;  /* 0x0000009409097209 */ /* 0x000fe20007820000 */
[----:B------:R-:W-:-:S02]  /*b050*/  IMAD R30, R132, R30, R25 ;  /* 0x0000001e841e7224 */ /* 0x000fc400078e0219 */
[----:B------:R-:W-:Y:S02]  /*b060*/  IMAD R20, R20, c[0x0][0x328], RZ ;  /* 0x0000ca0014147a24 */ /* 0x000fe400078e02ff */
[----:B------:R-:W-:Y:S01]  /*b070*/  IMAD.SHL.U32 R30, R30, 0x20, RZ ;  /* 0x000000201e1e7824 */ /* 0x000fe200078e00ff */
[----:B--2---:R-:W-:Y:S01]  /*b080*/  FMNMX.NAN R8, R33, R148, !PT ;  /* 0x0000009421087209 */ /* 0x004fe20007820000 */
[----:B------:R-:W2:Y:S01]  /*b090*/  F2I.NTZ R16, R16 ;  /* 0x0000001000107305 */ /* 0x000ea20000203100 */
[----:B------:R-:W-:Y:S01]  /*b0a0*/  SHF.R.S32.HI R33, RZ, 0x1f, R32 ;  /* 0x0000001fff217819 */ /* 0x000fe20000011420 */
[----:B------:R-:W-:Y:S02]  /*b0b0*/  IMAD R20, R5, c[0x0][0x32c], R20 ;  /* 0x0000cb0005147a24 */ /* 0x000fe400078e0214 */
[----:B------:R-:W-:Y:S02]  /*b0c0*/  IMAD R21, R135, R4, RZ ;  /* 0x0000000487157224 */ /* 0x000fe400078e02ff */
[----:B------:R-:W-:Y:S01]  /*b0d0*/  IMAD.WIDE.U32 R32, R5, c[0x0][0x328], R32 ;  /* 0x0000ca0005207a25 */ /* 0x000fe200078e0020 */
[----:B---3--:R-:W-:Y:S01]  /*b0e0*/  FMNMX.NAN R24, R31, R148, !PT ;  /* 0x000000941f187209 */ /* 0x008fe20007820000 */
[----:B------:R-:W3:Y:S01]  /*b0f0*/  F2I.NTZ R8, R8 ;  /* 0x0000000800087305 */ /* 0x000ee20000203100 */
[----:B------:R-:W-:Y:S01]  /*b100*/  SHF.R.S32.HI R31, RZ, 0x1f, R30 ;  /* 0x0000001fff1f7819 */ /* 0x000fe2000001141e */
[----:B------:R-:W-:Y:S01]  /*b110*/  IMAD.IADD R20, R33, 0x1, R20 ;  /* 0x0000000121147824 */ /* 0x000fe200078e0214 */
[----:B------:R-:W-:Y:S01]  /*b120*/  IADD3 R32, P1, P0, R138, c[0x0][0x320], R32 ;  /* 0x0000c8008a207a10 */ /* 0x000fe2000783e020 */
[----:B------:R-:W-:-:S02]  /*b130*/  IMAD R21, R22, R136, R21 ;  /* 0x0000008816157224 */ /* 0x000fc400078e0215 */
[----:B------:R-:W-:Y:S01]  /*b140*/  IMAD.WIDE.U32 R30, R4, R136, R30 ;  /* 0x00000088041e7225 */ /* 0x000fe200078e001e */
[----:B-1----:R-:W-:Y:S01]  /*b150*/  I2IP.S8.S32.SAT R4, R12, R13, RZ ;  /* 0x0000000d0c047239 */ /* 0x002fe200000010ff */
[----:B------:R-:W-:Y:S01]  /*b160*/  F2I.NTZ R9, R9 ;  /* 0x0000000900097305 */ /* 0x000fe20000203100 */
[----:B------:R-:W-:Y:S01]  /*b170*/  IADD3.X R33, R137, c[0x0][0x324], R20, P1, P0 ;  /* 0x0000c90089217a10 */ /* 0x000fe20000fe0414 */
[----:B------:R-:W-:Y:S01]  /*b180*/  IMAD.IADD R21, R31, 0x1, R21 ;  /* 0x000000011f157824 */ /* 0x000fe200078e0215 */
[----:B------:R-:W-:Y:S02]  /*b190*/  IADD3 R30, P1, P0, R139, R134, R30 ;  /* 0x000000868b1e7210 */ /* 0x000fe4000783e01e */
[----:B--2---:R-:W-:Y:S02]  /*b1a0*/  I2IP.S8.S32.SAT R4, R16, R17, R4 ;  /* 0x0000001110047239 */ /* 0x004fe40000001004 */
[----:B------:R-:W-:Y:S01]  /*b1b0*/  IADD3.X R31, R140, R133, R21, P1, P0 ;  /* 0x000000858c1f7210 */ /* 0x000fe20000fe0415 */
[----:B------:R-:W1:Y:S01]  /*b1c0*/  F2I.NTZ R24, R24 ;  /* 0x0000001800187305 */ /* 0x000e620000203100 */
[----:B---3--:R-:W-:-:S04]  /*b1d0*/  I2IP.S8.S32.SAT R5, R29, R8, RZ ;  /* 0x000000081d057239 */ /* 0x008fc800000010ff */
[----:B-1----:R-:W-:-:S05]  /*b1e0*/  I2IP.S8.S32.SAT R5, R24, R9, R5 ;  /* 0x0000000918057239 */ /* 0x002fca0000001005 */
[----:B------:R1:W-:Y:S04]  /*b1f0*/  @P5 STG.E.64 [R32.64], R4 ;  /* 0x0000000420005986 */ /* 0x0003e8000c101b10 */
[----:B------:R-:W2:Y:S01]  /*b200*/  @P6 LDG.E.LTC128B.64 R2, [R30.64] ;  /* 0x000000101e026981 */ /* 0x000ea2000c1e1b20 */
[----:B------:R-:W3:Y:S01]  /*b210*/  I2F R21, R14 ;  /* 0x0000000e00157306 */ /* 0x000ee20000201400 */
[----:B------:R-:W-:-:S07]  /*b220*/  ISETP.LT.AND P5, PT, R23, R141, !P4 ;  /* 0x0000008d1700720c */ /* 0x000fce00067a1270 */
[----:B------:R-:W4:Y:S08]  /*b230*/  I2F R15, R15 ;  /* 0x0000000f000f7306 */ /* 0x000f300000201400 */
[----:B------:R-:W-:Y:S08]  /*b240*/  I2F R9, R18 ;  /* 0x0000001200097306 */ /* 0x000ff00000201400 */
[----:B------:R-:W1:Y:S08]  /*b250*/  I2F R19, R19 ;  /* 0x0000001300137306 */ /* 0x000e700000201400 */
[----:B------:R-:W-:Y:S08]  /*b260*/  I2F R7, R7 ;  /* 0x0000000700077306 */ /* 0x000ff00000201400 */
[----:B------:R-:W-:Y:S08]  /*b270*/  I2F R13, R11 ;  /* 0x0000000b000d7306 */ /* 0x000ff00000201400 */
[----:B------:R1:W1:Y:S08]  /*b280*/  I2F R29, R6 ;  /* 0x00000006001d7306 */ /* 0x0002700000201400 */
[----:B------:R2:W2:Y:S01]  /*b290*/  I2F R17, R10 ;  /* 0x0000000a00117306 */ /* 0x0004a20000201400 */
[----:B-1----:R-:W-:Y:S01]  /*b2a0*/  @P3 IMAD.HI.U32 R6, R25, R144, RZ ;  /* 0x0000009019063227 */ /* 0x002fe200078e00ff */
[----:B--2---:R-:W-:-:S02]  /*b2b0*/  PRMT R8, R2, 0xaaa2, R2 ;  /* 0x0000aaa202087816 */ /* 0x004fc40000000002 */
[----:B------:R-:W-:Y:S02]  /*b2c0*/  PRMT R4, R2, 0xbbb3, R2 ;  /* 0x0000bbb302047816 */ /* 0x000fe40000000002 */
        /* <DEDUP_REMOVED lines=8> */
[----:B------:R-:W-:Y:S02]  /*b350*/  IADD3 R8, R8, 0x4b400000, RZ ;  /* 0x4b40000008087810 */ /* 0x000fe40007ffe0ff */
[----:B------:R-:W-:Y:S02]  /*b360*/  IADD3 R5, R5, 0x4b400000, RZ ;  /* 0x4b40000005057810 */ /* 0x000fe40007ffe0ff */
[-C--:B------:R-:W-:Y:S01]  /*b370*/  FMNMX.NAN R14, R15, R148.reuse, !PT ;  /* 0x000000940f0e7209 */ /* 0x080fe20007820000 */
[----:B------:R-:W-:Y:S01]  /*b380*/  FADD R8, R8, -12582912 ;  /* 0xcb40000008087421 */ /* 0x000fe20000000000 */
[----:B------:R-:W-:Y:S01]  /*b390*/  PRMT R4, R3, 0xaaa2, R3 ;  /* 0x0000aaa203047816 */ /* 0x000fe20000000003 */
[----:B------:R-:W-:Y:S01]  /*b3a0*/  FADD R5, R5, -12582912 ;  /* 0xcb40000005057421 */ /* 0x000fe20000000000 */
[----:B------:R-:W-:Y:S01]  /*b3b0*/  FMNMX.NAN R10, R21, R148, !PT ;  /* 0x00000094150a7209 */ /* 0x000fe20007820000 */
[-C--:B------:R-:W-:Y:S01]  /*b3c0*/  FFMA R11, R19, R0.reuse, R8 ;  /* 0x00000000130b7223 */ /* 0x080fe20000000008 */
[----:B------:R-:W-:Y:S01]  /*b3d0*/  IADD3 R4, R4, 0x4b400000, RZ ;  /* 0x4b40000004047810 */ /* 0x000fe20007ffe0ff */
[----:B------:R-:W-:Y:S01]  /*b3e0*/  FFMA R15, R9, R0, R5 ;  /* 0x00000000090f7223 */ /* 0x000fe20000000005 */
[----:B------:R-:W-:Y:S01]  /*b3f0*/  PRMT R5, R3, 0xbbb3, R3 ;  /* 0x0000bbb303057816 */ /* 0x000fe20000000003 */
[----:B------:R-:W-:Y:S01]  /*b400*/  @P3 IMAD.HI.U32 R21, R23, R146, RZ ;  /* 0x0000009217153227 */ /* 0x000fe200078e00ff */
[----:B------:R1:W-:Y:S01]  /*b410*/  F2I.NTZ R9, R14 ;  /* 0x0000000e00097305 */ /* 0x0003e20000203100 */
[----:B------:R-:W-:-:S02]  /*b420*/  FMNMX.NAN R11, R11, R148, !PT ;  /* 0x000000940b0b7209 */ /* 0x000fc40007820000 */
[----:B------:R-:W-:Y:S01]  /*b430*/  IADD3 R19, R5, 0x4b400000, RZ ;  /* 0x4b40000005137810 */ /* 0x000fe20007ffe0ff */
[----:B------:R-:W-:Y:S01]  /*b440*/  IMAD.MOV.U32 R5, RZ, RZ, R25 ;  /* 0x000000ffff057224 */ /* 0x000fe200078e0019 */
[----:B------:R-:W-:Y:S01]  /*b450*/  FMNMX.NAN R12, R15, R148, !PT ;  /* 0x000000940f0c7209 */ /* 0x000fe20007820000 */
[----:B------:R-:W-:Y:S01]  /*b460*/  FADD R4, R4, -12582912 ;  /* 0xcb40000004047421 */ /* 0x000fe20000000000 */
[----:B------:R-:W-:Y:S01]  /*b470*/  PRMT R15, R3, 0x8880, R3 ;  /* 0x00008880030f7816 */ /* 0x000fe20000000003 */
[----:B------:R-:W-:Y:S01]  /*b480*/  FADD R19, R19, -12582912 ;  /* 0xcb40000013137421 */ /* 0x000fe20000000000 */
[----:B------:R-:W-:Y:S01]  /*b490*/  @P3 SHF.R.U32.HI R5, RZ, R145, R6 ;  /* 0x00000091ff053219 */ /* 0x000fe20000011606 */
[-C--:B------:R-:W-:Y:S01]  /*b4a0*/  FFMA R29, R29, R0.reuse, R4 ;  /* 0x000000001d1d7223 */ /* 0x080fe20000000004 */
[----:B------:R-:W-:Y:S01]  /*b4b0*/  IADD3 R15, R15, 0x4b400000, RZ ;  /* 0x4b4000000f0f7810 */ /* 0x000fe20007ffe0ff */
[----:B------:R-:W-:Y:S01]  /*b4c0*/  FFMA R19, R7, R0, R19 ;  /* 0x0000000007137223 */ /* 0x000fe20000000013 */
[----:B------:R-:W-:Y:S01]  /*b4d0*/  PRMT R7, R3, 0x9991, R3 ;  /* 0x0000999103077816 */ /* 0x000fe20000000003 */
[----:B------:R-:W-:Y:S01]  /*b4e0*/  IMAD.MOV.U32 R4, RZ, RZ, R23 ;  /* 0x000000ffff047224 */ /* 0x000fe200078e0017 */
[----:B------:R-:W-:Y:S01]  /*b4f0*/  @P3 SHF.R.U32.HI R4, RZ, R142, R21 ;  /* 0x0000008eff043219 */ /* 0x000fe20000011615 */
[----:B------:R-:W-:Y:S01]  /*b500*/  IMAD.MOV R20, RZ, RZ, -R5 ;  /* 0x000000ffff147224 */ /* 0x000fe200078e0a05 */
[----:B------:R-:W-:Y:S01]  /*b510*/  IADD3 R7, R7, 0x4b400000, RZ ;  /* 0x4b40000007077810 */ /* 0x000fe20007ffe0ff */
[----:B------:R-:W-:Y:S01]  /*b520*/  FADD R15, R15, -12582912 ;  /* 0xcb4000000f0f7421 */ /* 0x000fe20000000000 */
[----:B------:R-:W-:Y:S01]  /*b530*/  FMNMX.NAN R6, R29, R148, !PT ;  /* 0x000000941d067209 */ /* 0x000fe20007820000 */
[----:B------:R-:W-:Y:S01]  /*b540*/  IMAD R20, R132, R20, R25 ;  /* 0x0000001484147224 */ /* 0x000fe200078e0219 */
[----:B------:R-:W-:Y:S01]  /*b550*/  FMNMX.NAN R16, R19, R148, !PT ;  /* 0x0000009413107209 */ /* 0x000fe20007820000 */
[----:B------:R-:W-:Y:S01]  /*b560*/  FADD R7, R7, -12582912 ;  /* 0xcb40000007077421 */ /* 0x000fe20000000000 */
[----:B-1----:R-:W-:Y:S01]  /*b570*/  SHF.R.S32.HI R14, RZ, 0x1f, R5 ;  /* 0x0000001fff0e7819 */ /* 0x002fe20000011405 */
[-C--:B------:R-:W-:Y:S01]  /*b580*/  FFMA R15, R17, R0.reuse, R15 ;  /* 0x00000000110f7223 */ /* 0x080fe2000000000f */
[----:B------:R-:W1:Y:S01]  /*b590*/  F2I.NTZ R10, R10 ;  /* 0x0000000a000a7305 */ /* 0x000e620000203100 */
        /* <DEDUP_REMOVED lines=9> */
[----:B------:R-:W-:Y:S01]  /*b630*/  IMAD.SHL.U32 R18, R18, 0x20, RZ ;  /* 0x0000002012127824 */ /* 0x000fe200078e00ff */
[----:B------:R-:W-:Y:S01]  /*b640*/  SHF.R.S32.HI R15, RZ, 0x1f, R4 ;  /* 0x0000001fff0f7819 */ /* 0x000fe20000011404 */
        /* <DEDUP_REMOVED lines=22> */
[----:B------:R-:W2:Y:S01]  /*b7b0*/  @P5 LDG.E.LTC128B.64 R2, [R18.64] ;  /* 0x0000001012025981 */ /* 0x000ea2000c1e1b20 */
[----:B------:R-:W3:Y:S01]  /*b7c0*/  I2F R13, R120 ;  /* 0x00000078000d7306 */ /* 0x000ee20000201400 */
[----:B------:R-:W-:Y:S01]  /*b7d0*/  IMAD.MOV.U32 R8, RZ, RZ, R27 ;  /* 0x000000ffff087224 */ /* 0x000fe200078e001b */
[----:B------:R-:W-:Y:S01]  /*b7e0*/  ISETP.LT.AND P4, PT, R27, R141, !P4 ;  /* 0x0000008d1b00720c */ /* 0x000fe20006781270 */
[----:B------:R-:W-:-:S05]  /*b7f0*/  IMAD.MOV.U32 R10, RZ, RZ, R23 ;  /* 0x000000ffff0a7224 */ /* 0x000fca00078e0017 */
[----:B------:R-:W4:Y:S08]  /*b800*/  I2F R11, R116 ;  /* 0x00000074000b7306 */ /* 0x000f300000201400 */
[----:B------:R-:W1:Y:S08]  /*b810*/  I2F R121, R121 ;  /* 0x0000007900797306 */ /* 0x000e700000201400 */
[----:B------:R-:W-:Y:S08]  /*b820*/  I2F R9, R128 ;  /* 0x0000008000097306 */ /* 0x000ff00000201400 */
[----:B------:R-:W-:Y:S08]  /*b830*/  I2F R129, R129 ;  /* 0x0000008100817306 */ /* 0x000ff00000201400 */
[----:B------:R-:W1:Y:S08]  /*b840*/  I2F R117, R117 ;  /* 0x0000007500757306 */ /* 0x000e700000201400 */
[----:B------:R-:W-:Y:S08]  /*b850*/  I2F R7, R124 ;  /* 0x0000007c00077306 */ /* 0x000ff00000201400 */
[----:B------:R-:W-:Y:S01]  /*b860*/  I2F R125, R125 ;  /* 0x0000007d007d7306 */ /* 0x000fe20000201400 */
[----:B--2---:R-:W-:-:S02]  /*b870*/  PRMT R6, R2, 0xaaa2, R2 ;  /* 0x0000aaa202067816 */ /* 0x004fc40000000002 */
[--C-:B-1----:R-:W-:Y:S02]  /*b880*/  PRMT R5, R2, 0x8880, R2.reuse ;  /* 0x0000888002057816 */ /* 0x102fe40000000002 */
[----:B------:R-:W-:Y:S02]  /*b890*/  IADD3 R6, R6, 0x4b400000, RZ ;  /* 0x4b40000006067810 */ /* 0x000fe40007ffe0ff */
[----:B------:R-:W-:Y:S02]  /*b8a0*/  PRMT R4, R2, 0xbbb3, R2 ;  /* 0x0000bbb302047816 */ /* 0x000fe40000000002 */
[----:B------:R-:W-:Y:S01]  /*b8b0*/  IADD3 R5, R5, 0x4b400000, RZ ;  /* 0x4b40000005057810 */ /* 0x000fe20007ffe0ff */
[----:B------:R-:W-:Y:S01]  /*b8c0*/  FADD R6, R6, -12582912 ;  /* 0xcb40000006067421 */ /* 0x000fe20000000000 */
[----:B------:R-:W-:Y:S02]  /*b8d0*/  IADD3 R4, R4, 0x4b400000, RZ ;  /* 0x4b40000004047810 */ /* 0x000fe40007ffe0ff */
[----:B------:R-:W-:Y:S01]  /*b8e0*/  PRMT R14, R3, 0xbbb3, R3 ;  /* 0x0000bbb3030e7816 */ /* 0x000fe20000000003 */
[-C--:B---3--:R-:W-:Y:S01]  /*b8f0*/  FFMA R13, R13, R0.reuse, R6 ;  /* 0x000000000d0d7223 */ /* 0x088fe20000000006 */
[----:B------:R-:W-:Y:S01]  /*b900*/  PRMT R6, R2, 0x9991, R2 ;  /* 0x0000999102067816 */ /* 0x000fe20000000002 */
[----:B------:R-:W-:Y:S01]  /*b910*/  FADD R15, R5, -12582912 ;  /* 0xcb400000050f7421 */ /* 0x000fe20000000000 */
[----:B------:R-:W-:Y:S01]  /*b920*/  IADD3 R14, R14, 0x4b400000, RZ ;  /* 0x4b4000000e0e7810 */ /* 0x000fe20007ffe0ff */
[----:B------:R-:W-:Y:S01]  /*b930*/  FADD R4, R4, -12582912 ;  /* 0xcb40000004047421 */ /* 0x000fe20000000000 */
[----:B------:R-:W-:Y:S01]  /*b940*/  IADD3 R6, R6, 0x4b400000, RZ ;  /* 0x4b40000006067810 */ /* 0x000fe20007ffe0ff */
[----:B----4-:R-:W-:Y:S01]  /*b950*/  FFMA R15, R11, R0, R15 ;  /* 0x000000000b0f7223 */ /* 0x010fe2000000000f */
[----:B------:R-:W-:Y:S01]  /*b960*/  FMNMX.NAN R12, R13, R148, !PT ;  /* 0x000000940d0c7209 */ /* 0x000fe20007820000 */
[----:B------:R-:W-:-:S02]  /*b970*/  FFMA R121, R121, R0, R4 ;  /* 0x0000000079797223 */ /* 0x000fc40000000004 */
[----:B------:R-:W-:Y:S01]  /*b980*/  FADD R5, R6, -12582912 ;  /* 0xcb40000006057421 */ /* 0x000fe20000000000 */
[----:B------:R-:W-:Y:S01]  /*b990*/  PRMT R6, R3, 0xaaa2, R3 ;  /* 0x0000aaa203067816 */ /* 0x000fe20000000003 */
[----:B------:R1:W-:Y:S01]  /*b9a0*/  F2I.NTZ R4, R12 ;  /* 0x0000000c00047305 */ /* 0x0003e20000203100 */
[----:B------:R-:W-:Y:S01]  /*b9b0*/  @P3 IMAD.HI.U32 R11, R27, R146, RZ ;  /* 0x000000921b0b3227 */ /* 0x000fe200078e00ff */
[----:B------:R-:W-:-:S03]  /*b9c0*/  FMNMX.NAN R13, R121, R148, !PT ;  /* 0x00000094790d7209 */ /* 0x000fc60007820000 */
[----:B------:R-:W-:Y:S01]  /*b9d0*/  FADD R14, R14, -12582912 ;  /* 0xcb4000000e0e7421 */ /* 0x000fe20000000000 */
[----:B------:R-:W-:Y:S01]  /*b9e0*/  @P3 SHF.R.U32.HI R8, RZ, R142, R11 ;  /* 0x0000008eff083219 */ /* 0x000fe2000001160b */
[-C--:B------:R-:W-:Y:S01]  /*b9f0*/  FFMA R5, R117, R0.reuse, R5 ;  /* 0x0000000075057223 */ /* 0x080fe20000000005 */
[----:B------:R-:W-:Y:S01]  /*ba00*/  PRMT R11, R3, 0x9991, R3 ;  /* 0x00009991030b7816 */ /* 0x000fe20000000003 */
[----:B------:R-:W-:Y:S01]  /*ba10*/  FFMA R129, R129, R0, R14 ;  /* 0x0000000081817223 */ /* 0x000fe2000000000e */
[----:B------:R-:W2:Y:S01]  /*ba20*/  F2I.NTZ R13, R13 ;  /* 0x0000000d000d7305 */ /* 0x000ea20000203100 */
[----:B------:R-:W-:Y:S01]  /*ba30*/  IMAD R135, R135, R8, RZ ;  /* 0x0000000887877224 */ /* 0x000fe200078e02ff */
[-C--:B------:R-:W-:Y:S02]  /*ba40*/  FMNMX.NAN R5, R5, R148.reuse, !PT ;  /* 0x0000009405057209 */ /* 0x080fe40007820000 */
[-C--:B------:R-:W-:Y:S02]  /*ba50*/  FMNMX.NAN R129, R129, R148.reuse, !PT ;  /* 0x0000009481817209 */ /* 0x080fe40007820000 */
[----:B-1----:R-:W-:-:S02]  /*ba60*/  FMNMX.NAN R12, R15, R148, !PT ;  /* 0x000000940f0c7209 */ /* 0x002fc40007820000 */
[----:B------:R-:W-:Y:S01]  /*ba70*/  IADD3 R15, R6, 0x4b400000, RZ ;  /* 0x4b400000060f7810 */ /* 0x000fe20007ffe0ff */
[----:B------:R-:W-:Y:S01]  /*ba80*/  @P3 IMAD.HI.U32 R6, R23, R144, RZ ;  /* 0x0000009017063227 */ /* 0x000fe200078e00ff */
[----:B------:R-:W-:Y:S03]  /*ba90*/  F2I.NTZ R129, R129 ;  /* 0x0000008100817305 */ /* 0x000fe60000203100 */
[----:B------:R-:W-:Y:S01]  /*baa0*/  FADD R15, R15, -12582912 ;  /* 0xcb4000000f0f7421 */ /* 0x000fe20000000000 */
[----:B------:R-:W-:Y:S02]  /*bab0*/  @P3 SHF.R.U32.HI R10, RZ, R145, R6 ;  /* 0x00000091ff0a3219 */ /* 0x000fe40000011606 */
[----:B------:R-:W-:Y:S01]  /*bac0*/  PRMT R6, R3, 0x8880, R3 ;  /* 0x0000888003067816 */ /* 0x000fe20000000003 */
[----:B------:R-:W-:Y:S01]  /*bad0*/  FFMA R9, R9, R0, R15 ;  /* 0x0000000009097223 */ /* 0x000fe2000000000f */
[----:B------:R-:W-:Y:S01]  /*bae0*/  IADD3 R15, R11, 0x4b400000, RZ ;  /* 0x4b4000000b0f7810 */ /* 0x000fe20007ffe0ff */
[----:B------:R-:W-:Y:S01]  /*baf0*/  IMAD.MOV R11, RZ, RZ, -R8 ;  /* 0x000000ffff0b7224 */ /* 0x000fe200078e0a08 */
[----:B------:R-:W-:Y:S01]  /*bb00*/  IADD3 R6, R6, 0x4b400000, RZ ;  /* 0x4b40000006067810 */ /* 0x000fe20007ffe0ff */
[----:B------:R-:W-:Y:S01]  /*bb10*/  F2I.NTZ R12, R12 ;  /* 0x0000000c000c7305 */ /* 0x000fe20000203100 */
[----:B------:R-:W-:Y:S01]  /*bb20*/  FMNMX.NAN R14, R9, R148, !PT ;  /* 0x00000094090e7209 */ /* 0x000fe20007820000 */
[----:B------:R-:W-:Y:S01]  /*bb30*/  IMAD R11, R132, R11, R27 ;  /* 0x0000000b840b7224 */ /* 0x000fe200078e021b */
[----:B--2---:R-:W-:Y:S01]  /*bb40*/  I2IP.S8.S32.SAT R4, R13, R4, RZ ;  /* 0x000000040d047239 */ /* 0x004fe200000010ff */
[----:B------:R-:W-:-:S02]  /*bb50*/  FADD R6, R6, -12582912 ;  /* 0xcb40000006067421 */ /* 0x000fc40000000000 */
[----:B------:R-:W-:Y:S02]  /*bb60*/  FADD R15, R15, -12582912 ;  /* 0xcb4000000f0f7421 */ /* 0x000fe40000000000 */
[----:B------:R-:W-:Y:S01]  /*bb70*/  IMAD.MOV R9, RZ, RZ, -R10 ;  /* 0x000000ffff097224 */ /* 0x000fe200078e0a0a */
[----:B------:R-:W1:Y:S01]  /*bb80*/  F2I.NTZ R14, R14 ;  /* 0x0000000e000e7305 */ /* 0x000e620000203100 */
[----:B------:R-:W-:Y:S02]  /*bb90*/  IMAD.SHL.U32 R16, R11, 0x20, RZ ;  /* 0x000000200b107824 */ /* 0x000fe400078e00ff */
[-C--:B------:R-:W-:Y:S01]  /*bba0*/  FFMA R7, R7, R0.reuse, R6 ;  /* 0x0000000007077223 */ /* 0x080fe20000000006 */
[----:B------:R-:W-:Y:S01]  /*bbb0*/  SHF.R.S32.HI R6, RZ, 0x1f, R8 ;  /* 0x0000001fff067819 */ /* 0x000fe20000011408 */
[----:B------:R-:W-:Y:S01]  /*bbc0*/  FFMA R15, R125, R0, R15 ;  /* 0x000000007d0f7223 */ /* 0x000fe2000000000f */
[----:B------:R-:W-:Y:S01]  /*bbd0*/  SHF.R.S32.HI R17, RZ, 0x1f, R16 ;  /* 0x0000001fff117819 */ /* 0x000fe20000011410 */
[----:B------:R-:W-:Y:S01]  /*bbe0*/  IMAD R9, R132, R9, R23 ;  /* 0x0000000984097224 */ /* 0x000fe200078e0217 */
[-C--:B------:R-:W-:Y:S01]  /*bbf0*/  FMNMX.NAN R11, R7, R148.reuse, !PT ;  /* 0x00000094070b7209 */ /* 0x080fe20007820000 */
[----:B------:R-:W2:Y:S01]  /*bc00*/  F2I.NTZ R5, R5 ;  /* 0x0000000500057305 */ /* 0x000ea20000203100 */
[----:B------:R-:W-:Y:S01]  /*bc10*/  FMNMX.NAN R15, R15, R148, !PT ;  /* 0x000000940f0f7209 */ /* 0x000fe20007820000 */
[----:B------:R-:W-:Y:S01]  /*bc20*/  IMAD.SHL.U32 R18, R9, 0x20, RZ ;  /* 0x0000002009127824 */ /* 0x000fe200078e00ff */
[----:B------:R-:W-:Y:S01]  /*bc30*/  SHF.R.S32.HI R7, RZ, 0x1f, R10 ;  /* 0x0000001fff077819 */ /* 0x000fe2000001140a */
[----:B------:R-:W-:-:S03]  /*bc40*/  IMAD.WIDE.U32 R16, R8, R136, R16 ;  /* 0x0000008808107225 */ /* 0x000fc600078e0010 */
[----:B------:R-:W-:Y:S01]  /*bc50*/  SHF.R.S32.HI R19, RZ, 0x1f, R18 ;  /* 0x0000001fff137819 */ /* 0x000fe20000011412 */
[----:B------:R-:W-:Y:S01]  /*bc60*/  F2I.NTZ R9, R11 ;  /* 0x0000000b00097305 */ /* 0x000fe20000203100 */
[----:B------:R-:W-:Y:S01]  /*bc70*/  IMAD R6, R6, R136, R135 ;  /* 0x0000008806067224 */ /* 0x000fe200078e0287 */
[----:B------:R-:W-:Y:S01]  /*bc80*/  IADD3 R134, P1, P0, R139, R134, R16 ;  /* 0x000000868b867210 */ /* 0x000fe2000783e010 */
[----:B------:R-:W-:Y:S01]  /*bc90*/  IMAD R7, R7, c[0x0][0x328], RZ ;  /* 0x0000ca0007077a24 */ /* 0x000fe200078e02ff */
[----:B-1----:R-:W-:Y:S01]  /*bca0*/  I2IP.S8.S32.SAT R14, R129, R14, RZ ;  /* 0x0000000e810e7239 */ /* 0x002fe200000010ff */
[----:B------:R-:W-:Y:S02]  /*bcb0*/  IMAD.IADD R6, R17, 0x1, R6 ;  /* 0x0000000111067824 */ /* 0x000fe400078e0206 */
[C---:B------:R-:W-:Y:S01]  /*bcc0*/  IMAD R7, R10.reuse, c[0x0][0x32c], R7 ;  /* 0x0000cb000a077a24 */ /* 0x040fe200078e0207 */
[----:B------:R-:W1:Y:S01]  /*bcd0*/  F2I.NTZ R8, R15 ;  /* 0x0000000f00087305 */ /* 0x000e620000203100 */
[----:B------:R-:W-:Y:S01]  /*bce0*/  IMAD.WIDE.U32 R18, R10, c[0x0][0x328], R18 ;  /* 0x0000ca000a127a25 */ /* 0x000fe200078e0012 */
[----:B------:R-:W-:-:S02]  /*bcf0*/  IADD3.X R135, R140, R133, R6, P1, P0 ;  /* 0x000000858c877210 */ /* 0x000fc40000fe0406 */
[----:B--2---:R-:W-:Y:S01]  /*bd00*/  I2IP.S8.S32.SAT R4, R5, R12, R4 ;  /* 0x0000000c05047239 */ /* 0x004fe20000001004 */
[----:B------:R-:W-:Y:S01]  /*bd10*/  IMAD.IADD R6, R19, 0x1, R7 ;  /* 0x0000000113067824 */ /* 0x000fe200078e0207 */
[----:B------:R-:W-:-:S04]  /*bd20*/  IADD3 R18, P1, P0, R138, c[0x0][0x320], R18 ;  /* 0x0000c8008a127a10 */ /* 0x000fc8000783e012 */
[----:B------:R-:W-:Y:S02]  /*bd30*/  IADD3.X R19, R137, c[0x0][0x324], R6, P1, P0 ;  /* 0x0000c90089137a10 */ /* 0x000fe40000fe0406 */
[----:B-1----:R-:W-:-:S05]  /*bd40*/  I2IP.S8.S32.SAT R5, R8, R9, R14 ;  /* 0x0000000908057239 */ /* 0x002fca000000100e */
[----:B------:R1:W-:Y:S04]  /*bd50*/  @P5 STG.E.64 [R18.64], R4 ;  /* 0x0000000412005986 */ /* 0x0003e8000c101b10 */
[----:B------:R-:W2:Y:S01]  /*bd60*/  @P4 LDG.E.LTC128B.64 R2, [R134.64] ;  /* 0x0000001086024981 */ /* 0x000ea2000c1e1b20 */
[----:B------:R-:W3:Y:S01]  /*bd70*/  I2F R123, R123 ;  /* 0x0000007b007b7306 */ /* 0x000ee20000201400 */
[----:B------:R-:W-:-:S07]  /*bd80*/  @P3 IMAD.HI.U32 R144, R27, R144, RZ ;  /* 0x000000901b903227 */ /* 0x000fce00078e00ff */
[----:B------:R-:W4:Y:S08]  /*bd90*/  I2F R7, R118 ;  /* 0x0000007600077306 */ /* 0x000f300000201400 */
[----:B------:R-:W1:Y:S08]  /*bda0*/  I2F R9, R122 ;  /* 0x0000007a00097306 */ /* 0x000e700000201400 */
[----:B------:R-:W1:Y:S08]  /*bdb0*/  I2F R13, R130 ;  /* 0x00000082000d7306 */ /* 0x000e700000201400 */
[----:B------:R-:W1:Y:S08]  /*bdc0*/  I2F R131, R131 ;  /* 0x0000008300837306 */ /* 0x000e700000201400 */
[----:B------:R-:W1:Y:S08]  /*bdd0*/  I2F R11, R126 ;  /* 0x0000007e000b7306 */ /* 0x000e700000201400 */
[----:B------:R-:W1:Y:S08]  /*bde0*/  I2F R119, R119 ;  /* 0x0000007700777306 */ /* 0x000e700000201400 */
[----:B------:R-:W1:Y:S01]  /*bdf0*/  I2F R127, R127 ;  /* 0x0000007f007f7306 */ /* 0x000e620000201400 */
[----:B--2---:R-:W-:-:S02]  /*be00*/  PRMT R6, R2, 0x8880, R2 ;  /* 0x0000888002067816 */ /* 0x004fc40000000002 */
[C-C-:B-1----:R-:W-:Y:S02]  /*be10*/  PRMT R4, R2.reuse, 0x9991, R2.reuse ;  /* 0x0000999102047816 */ /* 0x142fe40000000002 */
[C-C-:B------:R-:W-:Y:S02]  /*be20*/  PRMT R5, R2.reuse, 0xaaa2, R2.reuse ;  /* 0x0000aaa202057816 */ /* 0x140fe40000000002 */
[----:B------:R-:W-:Y:S02]  /*be30*/  PRMT R2, R2, 0xbbb3, R2 ;  /* 0x0000bbb302027816 */ /* 0x000fe40000000002 */
[----:B------:R-:W-:Y:S02]  /*be40*/  IADD3 R6, R6, 0x4b400000, RZ ;  /* 0x4b40000006067810 */ /* 0x000fe40007ffe0ff */
[----:B------:R-:W-:Y:S02]  /*be50*/  IADD3 R2, R2, 0x4b400000, RZ ;  /* 0x4b40000002027810 */ /* 0x000fe40007ffe0ff */
[----:B------:R-:W-:Y:S01]  /*be60*/  IADD3 R5, R5, 0x4b400000, RZ ;  /* 0x4b40000005057810 */ /* 0x000fe20007ffe0ff */
[----:B------:R-:W-:Y:S01]  /*be70*/  FADD R6, R6, -12582912 ;  /* 0xcb40000006067421 */ /* 0x000fe20000000000 */
[--C-:B------:R-:W-:Y:S01]  /*be80*/  PRMT R8, R3, 0xbbb3, R3.reuse ;  /* 0x0000bbb303087816 */ /* 0x100fe20000000003 */
[----:B------:R-:W-:Y:S01]  /*be90*/  FADD R2, R2, -12582912 ;  /* 0xcb40000002027421 */ /* 0x000fe20000000000 */
[----:B------:R-:W-:Y:S01]  /*bea0*/  IADD3 R4, R4, 0x4b400000, RZ ;  /* 0x4b40000004047810 */ /* 0x000fe20007ffe0ff */
[----:B------:R-:W-:Y:S01]  /*beb0*/  FADD R5, R5, -12582912 ;  /* 0xcb40000005057421 */ /* 0x000fe20000000000 */
[----:B------:R-:W-:Y:S01]  /*bec0*/  IADD3 R8, R8, 0x4b400000, RZ ;  /* 0x4b40000008087810 */ /* 0x000fe20007ffe0ff */
[-C--:B---3--:R-:W-:Y:S01]  /*bed0*/  FFMA R123, R123, R0.reuse, R2 ;  /* 0x000000007b7b7223 */ /* 0x088fe20000000002 */
[--C-:B------:R-:W-:Y:S01]  /*bee0*/  PRMT R2, R3, 0xaaa2, R3.reuse ;  /* 0x0000aaa203027816 */ /* 0x100fe20000000003 */
[-C--:B----4-:R-:W-:Y:S01]  /*bef0*/  FFMA R7, R7, R0.reuse, R6 ;  /* 0x0000000007077223 */ /* 0x090fe20000000006 */
[----:B------:R-:W-:Y:S01]  /*bf00*/  PRMT R6, R3, 0x8880, R3 ;  /* 0x0000888003067816 */ /* 0x000fe20000000003 */
[-C--:B------:R-:W-:Y:S01]  /*bf10*/  FFMA R5, R9, R0.reuse, R5 ;  /* 0x0000000009057223 */ /* 0x080fe20000000005 */
[----:B------:R-:W-:Y:S01]  /*bf20*/  IADD3 R2, R2, 0x4b400000, RZ ;  /* 0x4b40000002027810 */ /* 0x000fe20007ffe0ff */
[----:B------:R-:W-:Y:S01]  /*bf30*/  FADD R8, R8, -12582912 ;  /* 0xcb40000008087421 */ /* 0x000fe20000000000 */
[----:B------:R-:W-:Y:S01]  /*bf40*/  PRMT R3, R3, 0x9991, R3 ;  /* 0x0000999103037816 */ /* 0x000fe20000000003 */
[----:B------:R-:W-:Y:S01]  /*bf50*/  FADD R4, R4, -12582912 ;  /* 0xcb40000004047421 */ /* 0x000fe20000000000 */
[----:B------:R-:W-:Y:S01]  /*bf60*/  IADD3 R6, R6, 0x4b400000, RZ ;  /* 0x4b40000006067810 */ /* 0x000fe20007ffe0ff */
[----:B------:R-:W-:Y:S01]  /*bf70*/  FADD R9, R2, -12582912 ;  /* 0xcb40000002097421 */ /* 0x000fe20000000000 */
[----:B------:R-:W-:Y:S01]  /*bf80*/  IADD3 R3, R3, 0x4b400000, RZ ;  /* 0x4b40000003037810 */ /* 0x000fe20007ffe0ff */
[----:B------:R-:W-:Y:S01]  /*bf90*/  IMAD.MOV.U32 R2, RZ, RZ, R27 ;  /* 0x000000ffff027224 */ /* 0x000fe200078e001b */
[----:B------:R-:W-:Y:S01]  /*bfa0*/  @P3 SHF.R.U32.HI R2, RZ, R145, R144 ;  /* 0x00000091ff023219 */ /* 0x000fe20000011690 */
[----:B------:R-:W-:Y:S01]  /*bfb0*/  FFMA R9, R13, R0, R9 ;  /* 0x000000000d097223 */ /* 0x000fe20000000009 */
[-C--:B------:R-:W-:Y:S01]  /*bfc0*/  FMNMX.NAN R5, R5, R148.reuse, !PT ;  /* 0x0000009405057209 */ /* 0x080fe20007820000 */
[----:B------:R-:W-:Y:S01]  /*bfd0*/  FADD R6, R6, -12582912 ;  /* 0xcb40000006067421 */ /* 0x000fe20000000000 */
[----:B------:R-:W-:Y:S01]  /*bfe0*/  FMNMX.NAN R123, R123, R148, !PT ;  /* 0x000000947b7b7209 */ /* 0x000fe20007820000 */
[----:B------:R-:W-:Y:S01]  /*bff0*/  FFMA R131, R131, R0, R8 ;  /* 0x0000000083837223 */ /* 0x000fe20000000008 */
[-C--:B------:R-:W-:Y:S01]  /*c000*/  FMNMX.NAN R10, R9, R148.reuse, !PT ;  /* 0x00000094090a7209 */ /* 0x080fe20007820000 */
[----:B------:R-:W-:Y:S01]  /*c010*/  FADD R3, R3, -12582912 ;  /* 0xcb40000003037421 */ /* 0x000fe20000000000 */
[----:B------:R-:W-:Y:S01]  /*c020*/  FMNMX.NAN R7, R7, R148, !PT ;  /* 0x0000009407077209 */ /* 0x000fe20007820000 */
[----:B------:R-:W-:Y:S01]  /*c030*/  FFMA R11, R11, R0, R6 ;  /* 0x000000000b0b7223 */ /* 0x000fe20000000006 */
[----:B------:R-:W-:Y:S01]  /*c040*/  FMNMX.NAN R131, R131, R148, !PT ;  /* 0x0000009483837209 */ /* 0x000fe20007820000 */
[----:B------:R-:W-:Y:S01]  /*c050*/  IMAD.MOV R9, RZ, RZ, -R2 ;  /* 0x000000ffff097224 */ /* 0x000fe200078e0a02 */
[----:B------:R-:W-:Y:S01]  /*c060*/  F2I.NTZ R5, R5 ;  /* 0x0000000500057305 */ /* 0x000fe20000203100 */
[----:B------:R-:W-:Y:S01]  /*c070*/  FFMA R119, R119, R0, R4 ;  /* 0x0000000077777223 */ /* 0x000fe20000000004 */
[----:B------:R-:W-:Y:S01]  /*c080*/  FMNMX.NAN R11, R11, R148, !PT ;  /* 0x000000940b0b7209 */ /* 0x000fe20007820000 */
[----:B------:R-:W-:Y:S01]  /*c090*/  FFMA R3, R127, R0, R3 ;  /* 0x000000007f037223 */ /* 0x000fe20000000003 */
[----:B------:R-:W-:Y:S01]  /*c0a0*/  SHF.R.S32.HI R0, RZ, 0x1f, R2 ;  /* 0x0000001fff007819 */ /* 0x000fe20000011402 */
[----:B------:R-:W-:Y:S01]  /*c0b0*/  IMAD R9, R132, R9, R27 ;  /* 0x0000000984097224 */ /* 0x000fe200078e021b */
[----:B------:R-:W-:-:S02]  /*c0c0*/  FMNMX.NAN R119, R119, R148, !PT ;  /* 0x0000009477777209 */ /* 0x000fc40007820000 */
[----:B------:R-:W1:Y:S01]  /*c0d0*/  F2I.NTZ R6, R123 ;  /* 0x0000007b00067305 */ /* 0x000e620000203100 */
[----:B------:R-:W-:Y:S01]  /*c0e0*/  FMNMX.NAN R3, R3, R148, !PT ;  /* 0x0000009403037209 */ /* 0x000fe20007820000 */
[----:B------:R-:W-:Y:S02]  /*c0f0*/  IMAD.SHL.U32 R8, R9, 0x20, RZ ;  /* 0x0000002009087824 */ /* 0x000fe400078e00ff */
[----:B------:R-:W-:-:S03]  /*c100*/  IMAD R13, R0, c[0x0][0x328], RZ ;  /* 0x0000ca00000d7a24 */ /* 0x000fc600078e02ff */
[----:B------:R-:W-:Y:S01]  /*c110*/  SHF.R.S32.HI R9, RZ, 0x1f, R8 ;  /* 0x0000001fff097819 */ /* 0x000fe20000011408 */
[----:B------:R-:W-:Y:S01]  /*c120*/  F2I.NTZ R10, R10 ;  /* 0x0000000a000a7305 */ /* 0x000fe20000203100 */
[----:B------:R-:W-:-:S03]  /*c130*/  IMAD R13, R2, c[0x0][0x32c], R13 ;  /* 0x0000cb00020d7a24 */ /* 0x000fc600078e020d */
[----:B------:R-:W-:-:S04]  /*c140*/  IMAD.WIDE.U32 R8, R2, c[0x0][0x328], R8 ;  /* 0x0000ca0002087a25 */ /* 0x000fc800078e0008 */
[----:B------:R-:W2:Y:S01]  /*c150*/  F2I.NTZ R131, R131 ;  /* 0x0000008300837305 */ /* 0x000ea20000203100 */
[----:B------:R-:W-:Y:S01]  /*c160*/  IMAD.IADD R2, R9, 0x1, R13 ;  /* 0x0000000109027824 */ /* 0x000fe200078e020d */
[----:B-1----:R-:W-:Y:S02]  /*c170*/  I2IP.S8.S32.SAT R5, R6, R5, RZ ;  /* 0x0000000506057239 */ /* 0x002fe400000010ff */
[----:B------:R-:W-:-:S04]  /*c180*/  IADD3 R138, P1, P0, R138, c[0x0][0x320], R8 ;  /* 0x0000c8008a8a7a10 */ /* 0x000fc8000783e008 */
[----:B------:R-:W-:Y:S01]  /*c190*/  F2I.NTZ R7, R7 ;  /* 0x0000000700077305 */ /* 0x000fe20000203100 */
[----:B------:R-:W-:-:S07]  /*c1a0*/  IADD3.X R139, R137, c[0x0][0x324], R2, P1, P0 ;  /* 0x0000c900898b7a10 */ /* 0x000fce0000fe0402 */
[----:B------:R-:W1:Y:S01]  /*c1b0*/  F2I.NTZ R4, R119 ;  /* 0x0000007700047305 */ /* 0x000e620000203100 */
[----:B--2---:R-:W-:-:S07]  /*c1c0*/  I2IP.S8.S32.SAT R10, R131, R10, RZ ;  /* 0x0000000a830a7239 */ /* 0x004fce00000010ff */
[----:B------:R-:W-:Y:S08]  /*c1d0*/  F2I.NTZ R11, R11 ;  /* 0x0000000b000b7305 */ /* 0x000ff00000203100 */
[----:B------:R-:W2:Y:S01]  /*c1e0*/  F2I.NTZ R0, R3 ;  /* 0x0000000300007305 */ /* 0x000ea20000203100 */
[----:B-1----:R-:W-:Y:S02]  /*c1f0*/  I2IP.S8.S32.SAT R4, R4, R7, R5 ;  /* 0x0000000704047239 */ /* 0x002fe40000001005 */
[----:B--2---:R-:W-:-:S05]  /*c200*/  I2IP.S8.S32.SAT R5, R0, R11, R10 ;  /* 0x0000000b00057239 */ /* 0x004fca000000100a */
[----:B------:R1:W-:Y:S01]  /*c210*/  @P4 STG.E.64 [R138.64], R4 ;  /* 0x000000048a004986 */ /* 0x0003e2000c101b10 */
[----:B------:R-:W-:Y:S05]  /*c220*/  @P2 EXIT ;  /* 0x000000000000294d */ /* 0x000fea0003800000 */
[----:B------:R-:W-:-:S04]  /*c230*/  MOV R0, c[0x0][0x1f8] ;  /* 0x00007e0000007a02 */ /* 0x000fc80000000f00 */
[----:B------:R-:W-:-:S13]  /*c240*/  ISETP.GE.AND P0, PT, R0, 0x2, PT ;  /* 0x000000020000780c */ /* 0x000fda0003f06270 */
[----:B------:R-:W-:Y:S05]  /*c250*/  @!P0 EXIT ;  /* 0x000000000000894d */ /* 0x000fea0003800000 */
[----:B------:R-:W-:Y:S01]  /*c260*/  BAR.SYNC.DEFER_BLOCKING 0x0 ;  /* 0x0000000000007b1d */ /* 0x000fe20000010000 */
[----:B------:R-:W-:-:S13]  /*c270*/  ISETP.GT.AND P0, PT, R157, RZ, PT ;  /* 0x000000ff9d00720c */ /* 0x000fda0003f04270 */
[----:B------:R-:W-:Y:S05]  /*c280*/  @P0 EXIT ;  /* 0x000000000000094d */ /* 0x000fea0003800000 */
[----:B------:R-:W-:Y:S01]  /*c290*/  @!PT LDS RZ, [RZ] ;  /* 0x00000000fffff984 */ /* 0x000fe20000000800 */
[----:B------:R-:W-:Y:S01]  /*c2a0*/  @!PT LDS RZ, [RZ] ;  /* 0x00000000fffff984 */ /* 0x000fe20000000800 */
[----:B------:R-:W-:Y:S01]  /*c2b0*/  @!PT LDS RZ, [RZ] ;  /* 0x00000000fffff984 */ /* 0x000fe20000000800 */
[----:B------:R-:W-:Y:S01]  /*c2c0*/  @!PT LDS RZ, [RZ] ;  /* 0x00000000fffff984 */ /* 0x000fe20000000800 */
[----:B------:R-:W-:Y:S06]  /*c2d0*/  MEMBAR.ALL.GPU ;  /* 0x0000000000007992 */ /* 0x000fec000000a000 */
[----:B------:R-:W-:-:S04]  /*c2e0*/  IADD3 R3, R156, 0x1, RZ ;  /* 0x000000019c037810 */ /* 0x000fc80007ffe0ff */
[----:B------:R-:W-:-:S04]  /*c2f0*/  ISETP.NE.AND P0, PT, R3, c[0x0][0x1f8], PT ;  /* 0x00007e0003007a0c */ /* 0x000fc80003f05270 */
[----:B------:R-:W-:-:S04]  /*c300*/  SEL R3, R3, RZ, P0 ;  /* 0x000000ff03037207 */ /* 0x000fc80000000000 */
[----:B------:R-:W-:-:S00]  /*c310*/  ERRBAR ;  /* 0x00000000000079ab */ /* 0x000fc00000000000 */
[----:B------:R-:W-:Y:S01]  /*c320*/  STG.E.STRONG.GPU [R150.64], R3 ;  /* 0x0000000396007986 */ /* 0x000fe2000c10f910 */
[----:B------:R-:W-:Y:S05]  /*c330*/  EXIT ;  /* 0x000000000000794d */ /* 0x000fea0003800000 */
        .weak           $__internal_8_$__cuda_sm20_div_u64
        .type           $__internal_8_$__cuda_sm20_div_u64,@function
        .size           $__internal_8_$__cuda_sm20_div_u64,(.L_x_651 - $__internal_8_$__cuda_sm20_div_u64)
$__internal_8_$__cuda_sm20_div_u64:
[----:B------:R-:W-:Y:S02]  /*c340*/  MOV R160, R2 ;  /* 0x0000000200a07202 */ /* 0x000fe40000000f00 */
[----:B------:R-:W-:-:S04]  /*c350*/  MOV R161, R137 ;  /* 0x0000008900a17202 */ /* 0x000fc80000000f00 */
[----:B------:R-:W1:Y:S08]  /*c360*/  I2F.U64.RP R132, R160 ;  /* 0x000000a000847312 */ /* 0x000e700000309000 */
[----:B-1----:R-:W1:Y:S02]  /*c370*/  MUFU.RCP R158, R132 ;  /* 0x00000084009e7308 */ /* 0x002e640000001000 */
[----:B-1----:R-:W-:-:S06]  /*c380*/  IADD3 R158, R158, 0x1ffffffe, RZ ;  /* 0x1ffffffe9e9e7810 */ /* 0x002fcc0007ffe0ff */
[----:B------:R-:W1:Y:S02]  /*c390*/  F2I.U64.TRUNC R158, R158 ;  /* 0x0000009e009e7311 */ /* 0x000e64000020d800 */
[----:B-1----:R-:W-:-:S04]  /*c3a0*/  IMAD.WIDE.U32 R152, R158, R2, RZ ;  /* 0x000000029e987225 */ /* 0x002fc800078e00ff */
[----:B------:R-:W-:Y:S01]  /*c3b0*/  IMAD R153, R158, R137, R153 ;  /* 0x000000899e997224 */ /* 0x000fe200078e0299 */
[----:B------:R-:W-:-:S03]  /*c3c0*/  IADD3 R155, P0, RZ, -R152, RZ ;  /* 0x80000098ff9b7210 */ /* 0x000fc60007f1e0ff */
[----:B------:R-:W-:Y:S01]  /*c3d0*/  IMAD R154, R159, R2, R153 ;  /* 0x000000029f9a7224 */ /* 0x000fe200078e0299 */
[----:B------:R-:W-:Y:S01]  /*c3e0*/  MOV R153, R158 ;  /* 0x0000009e00997202 */ /* 0x000fe20000000f00 */
[----:B------:R-:W-:-:S04]  /*c3f0*/  IMAD.HI.U32 R152, R158, R155, RZ ;  /* 0x0000009b9e987227 */ /* 0x000fc800078e00ff */
[----:B------:R-:W-:-:S04]  /*c400*/  IMAD.X R154, RZ, RZ, ~R154, P0 ;  /* 0x000000ffff9a7224 */ /* 0x000fc800000e0e9a */
[----:B------:R-:W-:-:S06]  /*c410*/  IMAD.WIDE.U32 R152, P0, R158, R154, R152 ;  /* 0x0000009a9e987225 */ /* 0x000fcc0007800098 */
[----:B------:R-:W-:-:S04]  /*c420*/  IMAD.HI.U32 R155, P1, R159, R155, R152 ;  /* 0x0000009b9f9b7227 */ /* 0x000fc80007820098 */
[----:B------:R-:W-:-:S04]  /*c430*/  IMAD.HI.U32 R153, R159, R154, RZ ;  /* 0x0000009a9f997227 */ /* 0x000fc800078e00ff */
[----:B------:R-:W-:Y:S02]  /*c440*/  IMAD R154, R159, R154, RZ ;  /* 0x0000009a9f9a7224 */ /* 0x000fe400078e02ff */
[----:B------:R-:W-:-:S03]  /*c450*/  IMAD.X R153, R153, 0x1, R159, P0 ;  /* 0x0000000199997824 */ /* 0x000fc600000e069f */
[----:B------:R-:W-:-:S04]  /*c460*/  IADD3 R155, P0, R154, R155, RZ ;  /* 0x0000009b9a9b7210 */ /* 0x000fc80007f1e0ff */
[----:B------:R-:W-:Y:S01]  /*c470*/  IADD3.X R153, RZ, RZ, R153, P0, P1 ;  /* 0x000000ffff997210 */ /* 0x000fe200007e2499 */
[----:B------:R-:W-:-:S04]  /*c480*/  IMAD.WIDE.U32 R158, R155, R2, RZ ;  /* 0x000000029b9e7225 */ /* 0x000fc800078e00ff */
[----:B------:R-:W-:Y:S01]  /*c490*/  IMAD R132, R155, R137, R159 ;  /* 0x000000899b847224 */ /* 0x000fe200078e029f */
[----:B------:R-:W-:-:S03]  /*c4a0*/  IADD3 R138, P0, RZ, -R158, RZ ;  /* 0x8000009eff8a7210 */ /* 0x000fc60007f1e0ff */
[----:B------:R-:W-:Y:S02]  /*c4b0*/  IMAD R132, R153, R2, R132 ;  /* 0x0000000299847224 */ /* 0x000fe400078e0284 */
[----:B------:R-:W-:-:S03]  /*c4c0*/  IMAD.HI.U32 R154, R155, R138, RZ ;  /* 0x0000008a9b9a7227 */ /* 0x000fc600078e00ff */
[----:B------:R-:W-:-:S05]  /*c4d0*/  IADD3.X R132, RZ, ~R132, RZ, P0, !PT ;  /* 0x80000084ff847210 */ /* 0x000fca00007fe4ff */
[----:B------:R-:W-:-:S06]  /*c4e0*/  IMAD.WIDE.U32 R154, P4, R155, R132, R154 ;  /* 0x000000849b9a7225 */ /* 0x000fcc000788009a */
[----:B------:R-:W-:-:S04]  /*c4f0*/  IMAD.HI.U32 R155, P1, R153, R138, R154 ;  /* 0x0000008a999b7227 */ /* 0x000fc8000782009a */
[CC--:B------:R-:W-:Y:S02]  /*c500*/  IMAD R138, R153.reuse, R132.reuse, RZ ;  /* 0x00000084998a7224 */ /* 0x0c0fe400078e02ff */
[----:B------:R-:W-:-:S03]  /*c510*/  IMAD.HI.U32 R132, R153, R132, RZ ;  /* 0x0000008499847227 */ /* 0x000fc600078e00ff */
[----:B------:R-:W-:Y:S01]  /*c520*/  IADD3 R138, P0, R138, R155, RZ ;  /* 0x0000009b8a8a7210 */ /* 0x000fe20007f1e0ff */
[----:B------:R-:W-:Y:S01]  /*c530*/  IMAD.X R132, R132, 0x1, R153, P4 ;  /* 0x0000000184847824 */ /* 0x000fe200020e0699 */
[----:B------:R-:W-:-:S03]  /*c540*/  MOV R153, RZ ;  /* 0x000000ff00997202 */ /* 0x000fc60000000f00 */
[----:B------:R-:W-:-:S06]  /*c550*/  IMAD.HI.U32 R152, R138, R141, RZ ;  /* 0x0000008d8a987227 */ /* 0x000fcc00078e00ff */
[----:B------:R-:W-:Y:S01]  /*c560*/  IMAD.WIDE.U32 R152, R138, R139, R152 ;  /* 0x0000008b8a987225 */ /* 0x000fe200078e0098 */
[----:B------:R-:W-:-:S05]  /*c570*/  IADD3.X R138, RZ, RZ, R132, P0, P1 ;  /* 0x000000ffff8a7210 */ /* 0x000fca00007e2484 */
[----:B------:R-:W-:-:S04]  /*c580*/  IMAD.HI.U32 R153, P0, R138, R141, R152 ;  /* 0x0000008d8a997227 */ /* 0x000fc80007800098 */
[CC--:B------:R-:W-:Y:S02]  /*c590*/  IMAD R132, R138.reuse, R139.reuse, RZ ;  /* 0x0000008b8a847224 */ /* 0x0c0fe400078e02ff */
[----:B------:R-:W-:-:S03]  /*c5a0*/  IMAD.HI.U32 R138, R138, R139, RZ ;  /* 0x0000008b8a8a7227 */ /* 0x000fc600078e00ff */
[----:B------:R-:W-:Y:S01]  /*c5b0*/  IADD3 R132, P1, R132, R153, RZ ;  /* 0x0000009984847210 */ /* 0x000fe20007f3e0ff */
[----:B------:R-:W-:-:S04]  /*c5c0*/  IMAD.X R138, RZ, RZ, R138, P0 ;  /* 0x000000ffff8a7224 */ /* 0x000fc800000e068a */
[----:B------:R-:W-:Y:S01]  /*c5d0*/  IMAD.WIDE.U32 R152, R132, R2, RZ ;  /* 0x0000000284987225 */ /* 0x000fe200078e00ff */
[----:B------:R-:W-:-:S03]  /*c5e0*/  IADD3.X R138, RZ, R138, RZ, P1, !PT ;  /* 0x0000008aff8a7210 */ /* 0x000fc60000ffe4ff */
[----:B------:R-:W-:Y:S01]  /*c5f0*/  IMAD R153, R132, R137, R153 ;  /* 0x0000008984997224 */ /* 0x000fe200078e0299 */
[----:B------:R-:W-:-:S03]  /*c600*/  IADD3 R141, P0, -R152, R141, RZ ;  /* 0x0000008d988d7210 */ /* 0x000fc60007f1e1ff */
[-C--:B------:R-:W-:Y:S01]  /*c610*/  IMAD R138, R138, R2.reuse, R153 ;  /* 0x000000028a8a7224 */ /* 0x080fe200078e0299 */
[----:B------:R-:W-:Y:S02]  /*c620*/  ISETP.GE.U32.AND P4, PT, R141, R2, PT ;  /* 0x000000028d00720c */ /* 0x000fe40003f86070 */
[----:B------:R-:W-:Y:S01]  /*c630*/  IADD3 R152, P1, -R2, R141, RZ ;  /* 0x0000008d02987210 */ /* 0x000fe20007f3e1ff */
[----:B------:R-:W-:-:S05]  /*c640*/  IMAD.X R138, R139, 0x1, ~R138, P0 ;  /* 0x000000018b8a7824 */ /* 0x000fca00000e0e8a */
[----:B------:R-:W-:Y:S02]  /*c650*/  ISETP.GE.U32.AND.EX P4, PT, R138, R137, PT, P4 ;  /* 0x000000898a00720c */ /* 0x000fe40003f86140 */
[-C--:B------:R-:W-:Y:S02]  /*c660*/  IADD3.X R139, ~R137, R138.reuse, RZ, P1, !PT ;  /* 0x0000008a898b7210 */ /* 0x080fe40000ffe5ff */
[----:B------:R-:W-:Y:S02]  /*c670*/  SEL R141, R152, R141, P4 ;  /* 0x0000008d988d7207 */ /* 0x000fe40002000000 */
[----:B------:R-:W-:Y:S02]  /*c680*/  SEL R138, R139, R138, P4 ;  /* 0x0000008a8b8a7207 */ /* 0x000fe40002000000 */
[----:B------:R-:W-:Y:S02]  /*c690*/  ISETP.GE.U32.AND P0, PT, R141, R2, PT ;  /* 0x000000028d00720c */ /* 0x000fe40003f06070 */
[----:B------:R-:W-:-:S02]  /*c6a0*/  IADD3 R141, R132, 0x1, RZ ;  /* 0x00000001848d7810 */ /* 0x000fc40007ffe0ff */
[----:B------:R-:W-:Y:S02]  /*c6b0*/  ISETP.GE.U32.AND.EX P0, PT, R138, R137, PT, P0 ;  /* 0x000000898a00720c */ /* 0x000fe40003f06100 */
[----:B------:R-:W-:Y:S02]  /*c6c0*/  SEL R141, R141, R132, P4 ;  /* 0x000000848d8d7207 */ /* 0x000fe40002000000 */
[----:B------:R-:W-:Y:S02]  /*c6d0*/  ISETP.NE.U32.AND P1, PT, R2, RZ, PT ;  /* 0x000000ff0200720c */ /* 0x000fe40003f25070 */
[----:B------:R-:W-:Y:S02]  /*c6e0*/  IADD3 R132, R141, 0x1, RZ ;  /* 0x000000018d847810 */ /* 0x000fe40007ffe0ff */
[----:B------:R-:W-:Y:S02]  /*c6f0*/  ISETP.NE.AND.EX P1, PT, R137, RZ, PT, P1 ;  /* 0x000000ff8900720c */ /* 0x000fe40003f25310 */
[----:B------:R-:W-:Y:S01]  /*c700*/  SEL R132, R132, R141, P0 ;  /* 0x0000008d84847207 */ /* 0x000fe20000000000 */
[----:B------:R-:W-:-:S03]  /*c710*/  IMAD.MOV.U32 R141, RZ, RZ, 0x0 ;  /* 0x00000000ff8d7424 */ /* 0x000fc600078e00ff */
[----:B------:R-:W-:Y:S01]  /*c720*/  SEL R132, R132, 0xffffffff, P1 ;  /* 0xffffffff84847807 */ /* 0x000fe20000800000 */
[----:B------:R-:W-:Y:S06]  /*c730*/  RET.REL.NODEC R140 `(_ZN7cutlass6KernelINS_4conv6kernel26B2bImplicitGemmConvolutionINS1_11threadblock40B2bImplicitGemmMultistageSmemAccumulatorINS_4gemm9GemmShapeILi64ELi64ELi64EEENS4_48Conv2dFpropActivationTileAccessIteratorOptimizedINS_11MatrixShapeILi64ELi64EEEaNS_6layout12TensorNCxHWxILi32EEENS_9transform29TransposePitchLinearThreadMapINSF_29PitchLinearWarpRakedThreadMapINS_16PitchLinearShapeILi2048ELi2EEELi128ENSI_ILi32ELi1EEELi16EEENSI_ILi2ELi16EEEEENS_12AlignedArrayIaLi16ELi16EEEEENSF_11threadblock25RegularTileAccessIteratorISB_aNSC_37RowMajorTensorOpMultiplicandCrosswiseILi8ELi32EEELi0ESN_Li16EEELNS_4arch14CacheOperation4KindE0ENS4_44Conv2dFpropFilterTileAccessIteratorOptimizedISB_aNSC_12TensorCxRSKxILi32EEESN_SP_Lb0EEENSS_ISB_aNSC_40ColumnMajorTensorOpMultiplicandCrosswiseILi8ELi32EEELi1ESN_Li16EEELSY_1ENSR_14VectorIteratorINSR_30PredicatedVectorAccessIteratorISB_NSA_ILi32ELi32EEEfNSC_8RowMajorELi4ELb0EEEEENS_8epilogue4warp24FragmentIteratorTensorOpINS7_ILi32ELi32ELi64EEENS7_ILi16ELi8ELi32EEEiNS_5ArrayIiLi4ELb1EEENSC_22ColumnMajorInterleavedILi16EEEEENS1D_20TileIteratorTensorOpIS1F_S1G_aS1K_EENS7_ILi64ELi256ELi64EEENS6_4warp44MmaTensorOpMultiplicandTileIteratorCanonicalINSA_ILi64ELi32EEELNS6_7OperandE0EaS1K_NSA_ILi16ELi32EEELi1ELi32ELi1EEENSZ_INSA_ILi64ELi256EEEaS11_NSG_INSH_INSI_ILi8192ELi2EEELi128ESK_Li16EEESM_EESP_Lb0EEENSS_IS1V_aS14_Li1ES1Y_Li16EEELSY_1ENS1C_6thread21LinearCombinationReluIaLi2EifLNS21_9ScaleType4KindE2ELNS_15FloatRoundStyleE2EEENS6_11threadblock9MmaPolicyINS1P_11MmaTensorOpIS1F_aSU_aS14_iSE_NS1P_17MmaTensorOpPolicyINSW_3MmaIS1G_Li32EaS19_aNSC_11ColumnMajorEiS19_NSW_21OpMultiplyAddSaturateEEENSA_ILi1ELi1EEEEELi1ELb1EbEENSA_ILi0ELi0EEES2I_Li1EEENS28_INS29_IS8_aSU_aS14_iSE_S2G_Li1ELb1EbEES2I_S2I_Li1EEELi3EbEENS1C_11threadblock19InterleavedEpilogueIS1O_S2K_Li1ENS2N_37InterleavedConvPredicatedTileIteratorINS2N_34InterleavedConvOutputTileThreadMapINSA_ILi1ELi4EEENSA_ILi8ELi2EEELi128ELi8ELi8EEEaLi32EEENS1E_IS8_S1G_iS1I_NS1J_ILi32EEEEENS22_IaLi8EifLS24_1ELS25_2EEELi32EEENS27_30GemmIdentityThreadblockSwizzleILi1EEELNS1_8OperatorE0ENS1_17Conv2dProblemSizeEEEEEvNT_6ParamsE) ;  /* 0xffff38c08c007950 */ /* 0x000fec0003c3ffff */
.L_x_592:
        /* <DEDUP_REMOVED lines=12> */
.L_x_651:


//--------------------- .text._ZN7cutlass6KernelINS_4conv6kernel23ImplicitGemmConvolutionINS1_11threadblock22ImplicitGemmMultistageINS_4gemm9GemmShapeILi128ELi128ELi64EEENS4_48Conv2dFpropActivationTileAccessIteratorOptimizedINS_11MatrixShapeILi128ELi64EEEaNS_6layout12TensorNCxHWxILi32EEENS_9transform29TransposePitchLinearThreadMapINSF_29PitchLinearWarpRakedThreadMapINS_16PitchLinearShapeILi4096ELi2EEELi128ENSI_ILi32ELi1EEELi16EEENSI_ILi2ELi16EEEEENS_12AlignedArrayIaLi16ELi16EEEEENSF_11threadblock25RegularTileAccessIteratorISB_aNSC_37RowMajorTensorOpMultiplicandCrosswiseILi8ELi32EEELi0ESN_Li16EEELNS_4arch14CacheOperation4KindE0ENS4_44Conv2dFpropFilterTileAccessIteratorOptimizedINSA_ILi64ELi128EEEaNSC_12TensorCxRSKxILi32EEESN_SP_Lb0EEENSS_IS10_aNSC_40ColumnMajorTensorOpMultiplicandCrosswiseILi8ELi32EEELi1ESN_Li16EEELSY_1ENS6_11threadblock9MmaPolicyINS6_4warp11MmaTensorOpINS7_ILi64ELi64ELi64EEEaSU_aS15_iSE_NS19_17MmaTensorOpPolicyINSW_3MmaINS7_ILi16ELi8ELi32EEELi32EaNSC_8RowMajorEaNSC_11ColumnMajorEiS1F_NSW_21OpMultiplyAddSaturateEEENSA_ILi1ELi1EEEEELi1ELb1EbEENSA_ILi0ELi0EEES1M_Li1EEELi3EbEENS_8epilogue11threadblock19InterleavedEpilogueIS8_S1L_Li1ENS1Q_37InterleavedConvPredicatedTileIteratorINS1Q_34InterleavedConvOutputTileThreadMapINSA_ILi2ELi2EEENSA_ILi8ELi2EEELi128ELi8ELi8EEEaLi32EEENS1P_4warp24FragmentIteratorTensorOpIS1B_S1E_iNS_5ArrayIiLi4ELb1EEENSC_22ColumnMajorInterleavedILi32EEEEENS1P_6thread21LinearCombinationReluIaLi8EifLNS25_9ScaleType4KindE1ELNS_15FloatRoundStyleE2EEELi32EEENS17_30GemmIdentityThreadblockSwizzleILi1EEELNS1_8OperatorE0ENS1_17Conv2dProblemSizeELNS1_9GroupModeE0EEEEEvNT_6ParamsE --------------------------
	.section	.text._ZN7cutlass6KernelINS_4conv6kernel23ImplicitGemmConvolutionINS1_11threadblock22ImplicitGemmMultistageINS_4gemm9GemmShapeILi128ELi128ELi64EEENS4_48Conv2dFpropActivationTileAccessIteratorOptimizedINS_11MatrixShapeILi128ELi64EEEaNS_6layout12TensorNCxHWxILi32EEENS_9transform29TransposePitchLinearThreadMapINSF_29PitchLinearWarpRakedThreadMapINS_16PitchLinearShapeILi4096ELi2EEELi128ENSI_ILi32ELi1EEELi16EEENSI_ILi2ELi16EEEEENS_12AlignedArrayIaLi16ELi16EEEEENSF_11threadblock25RegularTileAccessIteratorISB_aNSC_37RowMajorTensorOpMultiplicandCrosswiseILi8ELi32EEELi0ESN_Li16EEELNS_4arch14CacheOperation4KindE0ENS4_44Conv2dFpropFilterTileAccessIteratorOptimizedINSA_ILi64ELi128EEEaNSC_12TensorCxRSKxILi32EEESN_SP_Lb0EEENSS_IS10_aNSC_40ColumnMajorTensorOpMultiplicandCrosswiseILi8ELi32EEELi1ESN_Li16EEELSY_1ENS6_11threadblock9MmaPolicyINS6_4warp11MmaTensorOpINS7_ILi64ELi64ELi64EEEaSU_aS15_iSE_NS19_17MmaTensorOpPolicyINSW_3MmaINS7_ILi16ELi8ELi32EEELi32EaNSC_8RowMajorEaNSC_11ColumnMajorEiS1F_NSW_21OpMultiplyAddSaturateEEENSA_ILi1ELi1EEEEELi1ELb1EbEENSA_ILi0ELi0EEES1M_Li1EEELi3EbEENS_8epilogue11threadblock19InterleavedEpilogueIS8_S1L_Li1ENS1Q_37InterleavedConvPredicatedTileIteratorINS1Q_34InterleavedConvOutputTileThreadMapINSA_ILi2ELi2EEENSA_ILi8ELi2EEELi128ELi8ELi8EEEaLi32EEENS1P_4warp24FragmentIteratorTensorOpIS1B_S1E_iNS_5ArrayIiLi4ELb1EEENSC_22ColumnMajorInterleavedILi32EEEEENS1P_6thread21LinearCombinationReluIaLi8EifLNS25_9ScaleType4KindE1ELNS_15FloatRoundStyleE2EEELi32EEENS17_30GemmIdentityThreadblockSwizzleILi1EEELNS1_8OperatorE0ENS1_17Conv2dProblemSizeELNS1_9GroupModeE0EEEEEvNT_6ParamsE,"ax",@progbits
	.sectioninfo	@"SHI_REGISTERS=242"
	.align	128
.text._ZN7cutlass6KernelINS_4conv6kernel23ImplicitGemmConvolutionINS1_11threadblock22ImplicitGemmMultistageINS_4gemm9GemmShapeILi128ELi128ELi64EEENS4_48Conv2dFpropActivationTileAccessIteratorOptimizedINS_11MatrixShapeILi128ELi64EEEaNS_6layout12TensorNCxHWxILi32EEENS_9transform29TransposePitchLinearThreadMapINSF_29PitchLinearWarpRakedThreadMapINS_16PitchLinearShapeILi4096ELi2EEELi128ENSI_ILi32ELi1EEELi16EEENSI_ILi2ELi16EEEEENS_12AlignedArrayIaLi16ELi16EEEEENSF_11threadblock25RegularTileAccessIteratorISB_aNSC_37RowMajorTensorOpMultiplicandCrosswiseILi8ELi32EEELi0ESN_Li16EEELNS_4arch14CacheOperation4KindE0ENS4_44Conv2dFpropFilterTileAccessIteratorOptimizedINSA_ILi64ELi128EEEaNSC_12TensorCxRSKxILi32EEESN_SP_Lb0EEENSS_IS10_aNSC_40ColumnMajorTensorOpMultiplicandCrosswiseILi8ELi32EEELi1ESN_Li16EEELSY_1ENS6_11threadblock9MmaPolicyINS6_4warp11MmaTensorOpINS7_ILi64ELi64ELi64EEEaSU_aS15_iSE_NS19_17MmaTensorOpPolicyINSW_3MmaINS7_ILi16ELi8ELi32EEELi32EaNSC_8RowMajorEaNSC_11ColumnMajorEiS1F_NSW_21OpMultiplyAddSaturateEEENSA_ILi1ELi1EEEEELi1ELb1EbEENSA_ILi0ELi0EEES1M_Li1EEELi3EbEENS_8epilogue11threadblock19InterleavedEpilogueIS8_S1L_Li1ENS1Q_37InterleavedConvPredicatedTileIteratorINS1Q_34InterleavedConvOutputTileThreadMapINSA_ILi2ELi2EEENSA_ILi8ELi2EEELi128ELi8ELi8EEEaLi32EEENS1P_4warp24FragmentIteratorTensorOpIS1B_S1E_iNS_5ArrayIiLi4ELb1EEENSC_22ColumnMajorInterleavedILi32EEEEENS1P_6thread21LinearCombinationReluIaLi8EifLNS25_9ScaleType4KindE1ELNS_15FloatRoundStyleE2EEELi32EEENS17_30GemmIdentityThreadblockSwizzleILi1EEELNS1_8OperatorE0ENS1_17Conv2dProblemSizeELNS1_9GroupModeE0EEEEEvNT_6ParamsE:
        .type           _ZN7cutlass6KernelINS_4conv6kernel23ImplicitGemmConvolutionINS1_11threadblock22ImplicitGemmMultistageINS_4gemm9GemmShapeILi128ELi128ELi64EEENS4_48Conv2dFpropActivationTileAccessIteratorOptimizedINS_11MatrixShapeILi128ELi64EEEaNS_6layout12TensorNCxHWxILi32EEENS_9transform29TransposePitchLinearThreadMapINSF_29PitchLinearWarpRakedThreadMapINS_16PitchLinearShapeILi4096ELi2EEELi128ENSI_ILi32ELi1EEELi16EEENSI_ILi2ELi16EEEEENS_12AlignedArrayIaLi16ELi16EEEEENSF_11threadblock25RegularTileAccessIteratorISB_aNSC_37RowMajorTensorOpMultiplicandCrosswiseILi8ELi32EEELi0ESN_Li16EEELNS_4arch14CacheOperation4KindE0ENS4_44Conv2dFpropFilterTileAccessIteratorOptimizedINSA_ILi64ELi128EEEaNSC_12TensorCxRSKxILi32EEESN_SP_Lb0EEENSS_IS10_aNSC_40ColumnMajorTensorOpMultiplicandCrosswiseILi8ELi32EEELi1ESN_Li16EEELSY_1ENS6_11threadblock9MmaPolicyINS6_4warp11MmaTensorOpINS7_ILi64ELi64ELi64EEEaSU_aS15_iSE_NS19_17MmaTensorOpPolicyINSW_3MmaINS7_ILi16ELi8ELi32EEELi32EaNSC_8RowMajorEaNSC_11ColumnMajorEiS1F_NSW_21OpMultiplyAddSaturateEEENSA_ILi1ELi1EEEEELi1ELb1EbEENSA_ILi0ELi0EEES1M_Li1EEELi3EbEENS_8epilogue11threadblock19InterleavedEpilogueIS8_S1L_Li1ENS1Q_37InterleavedConvPredicatedTileIteratorINS1Q_34InterleavedConvOutputTileThreadMapINSA_ILi2ELi2EEENSA_ILi8ELi2EEELi128ELi8ELi8EEEaLi32EEENS1P_4warp24FragmentIteratorTensorOpIS1B_S1E_iNS_5ArrayIiLi4ELb1EEENSC_22ColumnMajorInterleavedILi32EEEEENS1P_6thread21LinearCombinationReluIaLi8EifLNS25_9ScaleType4KindE1ELNS_15FloatRoundStyleE2EEELi32EEENS17_30GemmIdentityThreadblockSwizzleILi1EEELNS1_8OperatorE0ENS1_17Conv2dProblemSizeELNS1_9GroupModeE0EEEEEvNT_6ParamsE,@function
        .size           _ZN7cutlass6KernelINS_4conv6kernel23ImplicitGemmConvolutionINS1_11threadblock22ImplicitGemmMultistageINS_4gemm9GemmShapeILi128ELi128ELi64EEENS4_48Conv2dFpropActivationTileAccessIteratorOptimizedINS_11MatrixShapeILi128ELi64EEEaNS_6layout12TensorNCxHWxILi32EEENS_9transform29TransposePitchLinearThreadMapINSF_29PitchLinearWarpRakedThreadMapINS_16PitchLinearShapeILi4096ELi2EEELi128ENSI_ILi32ELi1EEELi16EEENSI_ILi2ELi16EEEEENS_12AlignedArrayIaLi16ELi16EEEEENSF_11threadblock25RegularTileAccessIteratorISB_aNSC_37RowMajorTensorOpMultiplicandCrosswiseILi8ELi32EEELi0ESN_Li16EEELNS_4arch14CacheOperation4KindE0ENS4_44Conv2dFpropFilterTileAccessIteratorOptimizedINSA_ILi64ELi128EEEaNSC_12TensorCxRSKxILi32EEESN_SP_Lb0EEENSS_IS10_aNSC_40ColumnMajorTensorOpMultiplicandCrosswiseILi8ELi32EEELi1ESN_Li16EEELSY_1ENS6_11threadblock9MmaPolicyINS6_4warp11MmaTensorOpINS7_ILi64ELi64ELi64EEEaSU_aS15_iSE_NS19_17MmaTensorOpPolicyINSW_3MmaINS7_ILi16ELi8ELi32EEELi32EaNSC_8RowMajorEaNSC_11ColumnMajorEiS1F_NSW_21OpMultiplyAddSaturateEEENSA_ILi1ELi1EEEEELi1ELb1EbEENSA_ILi0ELi0EEES1M_Li1EEELi3EbEENS_8epilogue11threadblock19InterleavedEpilogueIS8_S1L_Li1ENS1Q_37InterleavedConvPredicatedTileIteratorINS1Q_34InterleavedConvOutputTileThreadMapINSA_ILi2ELi2EEENSA_ILi8ELi2EEELi128ELi8ELi8EEEaLi32EEENS1P_4warp24FragmentIteratorTensorOpIS1B_S1E_iNS_5ArrayIiLi4ELb1EEENSC_22ColumnMajorInterleavedILi32EEEEENS1P_6thread21LinearCombinationReluIaLi8EifLNS25_9ScaleType4KindE1ELNS_15FloatRoundStyleE2EEELi32EEENS17_30GemmIdentityThreadblockSwizzleILi1EEELNS1_8OperatorE0ENS1_17Conv2dProblemSizeELNS1_9GroupModeE0EEEEEvNT_6ParamsE,(.L_x_653 - _ZN7cutlass6KernelINS_4conv6kernel23ImplicitGemmConvolutionINS1_11threadblock22ImplicitGemmMultistageINS_4gemm9GemmShapeILi128ELi128ELi64EEENS4_48Conv2dFpropActivationTileAccessIteratorOptimizedINS_11MatrixShapeILi128ELi64EEEaNS_6layout12TensorNCxHWxILi32EEENS_9transform29TransposePitchLinearThreadMapINSF_29PitchLinearWarpRakedThreadMapINS_16PitchLinearShapeILi4096ELi2EEELi128ENSI_ILi32ELi1EEELi16EEENSI_ILi2ELi16EEEEENS_12AlignedArrayIaLi16ELi16EEEEENSF_11threadblock25RegularTileAccessIteratorISB_aNSC_37RowMajorTensorOpMultiplicandCrosswiseILi8ELi32EEELi0ESN_Li16EEELNS_4arch14CacheOperation4KindE0ENS4_44Conv2dFpropFilterTileAccessIteratorOptimizedINSA_ILi64ELi128EEEaNSC_12TensorCxRSKxILi32EEESN_SP_Lb0EEENSS_IS10_aNSC_40ColumnMajorTensorOpMultiplicandCrosswiseILi8ELi32EEELi1ESN_Li16EEELSY_1ENS6_11threadblock9MmaPolicyINS6_4warp11MmaTensorOpINS7_ILi64ELi64ELi64EEEaSU_aS15_iSE_NS19_17MmaTensorOpPolicyINSW_3MmaINS7_ILi16ELi8ELi32EEELi32EaNSC_8RowMajorEaNSC_11ColumnMajorEiS1F_NSW_21OpMultiplyAddSaturateEEENSA_ILi1ELi1EEEEELi1ELb1EbEENSA_ILi0ELi0EEES1M_Li1EEELi3EbEENS_8epilogue11threadblock19InterleavedEpilogueIS8_S1L_Li1ENS1Q_37InterleavedConvPredicatedTileIteratorINS1Q_34InterleavedConvOutputTileThreadMapINSA_ILi2ELi2EEENSA_ILi8ELi2EEELi128ELi8ELi8EEEaLi32EEENS1P_4warp24FragmentIteratorTensorOpIS1B_S1E_iNS_5ArrayIiLi4ELb1EEENSC_22ColumnMajorInterleavedILi32EEEEENS1P_6thread21LinearCombinationReluIaLi8EifLNS25_9ScaleType4KindE1ELNS_15FloatRoundStyleE2EEELi32EEENS17_30GemmIdentityThreadblockSwizzleILi1EEELNS1_8OperatorE0ENS1_17Conv2dProblemSizeELNS1_9GroupModeE0EEEEEvNT_6ParamsE)
        .other          _ZN7cutlass6KernelINS_4conv6kernel23ImplicitGemmConvolutionINS1_11threadblock22ImplicitGemmMultistageINS_4gemm9GemmShapeILi128ELi128ELi64EEENS4_48Conv2dFpropActivationTileAccessIteratorOptimizedINS_11MatrixShapeILi128ELi64EEEaNS_6layout12TensorNCxHWxILi32EEENS_9transform29TransposePitchLinearThreadMapINSF_29PitchLinearWarpRakedThreadMapINS_16PitchLinearShapeILi4096ELi2EEELi128ENSI_ILi32ELi1EEELi16EEENSI_ILi2ELi16EEEEENS_12AlignedArrayIaLi16ELi16EEEEENSF_11threadblock25RegularTileAccessIteratorISB_aNSC_37RowMajorTensorOpMultiplicandCrosswiseILi8ELi32EEELi0ESN_Li16EEELNS_4arch14CacheOperation4KindE0ENS4_44Conv2dFpropFilterTileAccessIteratorOptimizedINSA_ILi64ELi128EEEaNSC_12TensorCxRSKxILi32EEESN_SP_Lb0EEENSS_IS10_aNSC_40ColumnMajorTensorOpMultiplicandCrosswiseILi8ELi32EEELi1ESN_Li16EEELSY_1ENS6_11threadblock9MmaPolicyINS6_4warp11MmaTensorOpINS7_ILi64ELi64ELi64EEEaSU_aS15_iSE_NS19_17MmaTensorOpPolicyINSW_3MmaINS7_ILi16ELi8ELi32EEELi32EaNSC_8RowMajorEaNSC_11ColumnMajorEiS1F_NSW_21OpMultiplyAddSaturateEEENSA_ILi1ELi1EEEEELi1ELb1EbEENSA_ILi0ELi0EEES1M_Li1EEELi3EbEENS_8epilogue11threadblock19InterleavedEpilogueIS8_S1L_Li1ENS1Q_37InterleavedConvPredicatedTileIteratorINS1Q_34InterleavedConvOutputTileThreadMapINSA_ILi2ELi2EEENSA_ILi8ELi2EEELi128ELi8ELi8EEEaLi32EEENS1P_4warp24FragmentIteratorTensorOpIS1B_S1E_iNS_5ArrayIiLi4ELb1EEENSC_22ColumnMajorInterleavedILi32EEEEENS1P_6thread21LinearCombinationReluIaLi8EifLNS25_9ScaleType4KindE1ELNS_15FloatRoundStyleE2EEELi32EEENS17_30GemmIdentityThreadblockSwizzleILi1EEELNS1_8OperatorE0ENS1_17Conv2dProblemSizeELNS1_9GroupModeE0EEEEEvNT_6ParamsE,@"STO_CUDA_ENTRY STV_DEFAULT"
_ZN7cutlass6KernelINS_4conv6kernel23ImplicitGemmConvolutionINS1_11threadblock22ImplicitGemmMultistageINS_4gemm9GemmShapeILi128ELi128ELi64EEENS4_48Conv2dFpropActivationTileAccessIteratorOptimizedINS_11MatrixShapeILi128ELi64EEEaNS_6layout12TensorNCxHWxILi32EEENS_9transform29TransposePitchLinearThreadMapINSF_29PitchLinearWarpRakedThreadMapINS_16PitchLinearShapeILi4096ELi2EEELi128ENSI_ILi32ELi1EEELi16EEENSI_ILi2ELi16EEEEENS_12AlignedArrayIaLi16ELi16EEEEENSF_11threadblock25RegularTileAccessIteratorISB_aNSC_37RowMajorTensorOpMultiplicandCrosswiseILi8ELi32EEELi0ESN_Li16EEELNS_4arch14CacheOperation4KindE0ENS4_44Conv2dFpropFilterTileAccessIteratorOptimizedINSA_ILi64ELi128EEEaNSC_12TensorCxRSKxILi32EEESN_SP_Lb0EEENSS_IS10_aNSC_40ColumnMajorTensorOpMultiplicandCrosswiseILi8ELi32EEELi1ESN_Li16EEELSY_1ENS6_11threadblock9MmaPolicyINS6_4warp11MmaTensorOpINS7_ILi64ELi64ELi64EEEaSU_aS15_iSE_NS19_17MmaTensorOpPolicyINSW_3MmaINS7_ILi16ELi8ELi32EEELi32EaNSC_8RowMajorEaNSC_11ColumnMajorEiS1F_NSW_21OpMultiplyAddSaturateEEENSA_ILi1ELi1EEEEELi1ELb1EbEENSA_ILi0ELi0EEES1M_Li1EEELi3EbEENS_8epilogue11threadblock19InterleavedEpilogueIS8_S1L_Li1ENS1Q_37InterleavedConvPredicatedTileIteratorINS1Q_34InterleavedConvOutputTileThreadMapINSA_ILi2ELi2EEENSA_ILi8ELi2EEELi128ELi8ELi8EEEaLi32EEENS1P_4warp24FragmentIteratorTensorOpIS1B_S1E_iNS_5ArrayIiLi4ELb1EEENSC_22ColumnMajorInterleavedILi32EEEEENS1P_6thread21LinearCombinationReluIaLi8EifLNS25_9ScaleType4KindE1ELNS_15FloatRoundStyleE2EEELi32EEENS17_30GemmIdentityThreadblockSwizzleILi1EEELNS1_8OperatorE0ENS1_17Conv2dProblemSizeELNS1_9GroupModeE0EEEEEvNT_6ParamsE:
[----:B------:R-:W-:Y:S02]  /*0000*/  MOV R1, c[0x0][0x28] ;  /* 0x00000a0000017a02 */ /* 0x000fe40000000f00 */
[----:B------:R-:W1:Y:S01]  /*0010*/  S2R R2, SR_CTAID.Y ;  /* 0x0000000000027919 */ /* 0x000e620000002600 */
[----:B------:R-:W-:-:S03]  /*0020*/  IMAD.MOV.U32 R0, RZ, RZ, -0x1 ;  /* 0xffffffffff007424 */ /* 0x000fc600078e00ff */
[----:B------:R-:W2:Y:S02]  /*0030*/  S2R R3, SR_CTAID.X ;  /* 0x0000000000037919 */ /* 0x000ea40000002500 */
[----:B------:R-:W-:Y:S02]  /*0040*/  SHF.L.U32 R0, R0, c[0x0][0x1c0], RZ ;  /* 0x0000700000007a19 */ /* 0x000fe400000006ff */
[----:B-1----:R-:W-:Y:S02]  /*0050*/  SHF.L.U32 R2, R2, c[0x0][0x1c0], RZ ;  /* 0x0000700002027a19 */ /* 0x002fe400000006ff */
[----:B--2---:R-:W-:Y:S02]  /*0060*/  LOP3.LUT R33, R3, R0, RZ, 0x30, !PT ;  /* 0x0000000003217212 */ /* 0x004fe400078e30ff */
[----:B------:R-:W-:-:S03]  /*0070*/  SHF.R.S32.HI R3, RZ, c[0x0][0x1c0], R3 ;  /* 0x00007000ff037a19 */ /* 0x000fc60000011403 */
[----:B------:R-:W-:-:S05]  /*0080*/  IMAD.IADD R33, R2, 0x1, R33 ;  /* 0x0000000102217824 */ /* 0x000fca00078e0221 */
[----:B------:R-:W-:-:S04]  /*0090*/  ISETP.GE.AND P0, PT, R33, c[0x0][0x1ac], PT ;  /* 0x00006b0021007a0c */ /* 0x000fc80003f06270 */
[----:B------:R-:W-:-:S13]  /*00a0*/  ISETP.GE.OR P0, PT, R3, c[0x0][0x1a8], P0 ;  /* 0x00006a0003007a0c */ /* 0x000fda0000706670 */
[----:B------:R-:W-:Y:S05]  /*00b0*/  @P0 EXIT ;  /* 0x000000000000094d */ /* 0x000fea0003800000 */
[----:B------:R-:W1:Y:S01]  /*00c0*/  S2R R207, SR_TID.X ;  /* 0x0000000000cf7919 */ /* 0x000e620000002100 */
[----:B------:R-:W-:Y:S01]  /*00d0*/  IMAD.MOV.U32 R0, RZ, RZ, c[0x0][0x200] ;  /* 0x00008000ff007624 */ /* 0x000fe200078e00ff */
[----:B------:R-:W-:Y:S01]  /*00e0*/  MOV R6, c[0x0][0x19c] ;  /* 0x0000670000067a02 */ /* 0x000fe20000000f00 */
[----:B------:R-:W-:Y:S01]  /*00f0*/  IMAD.MOV.U32 R2, RZ, RZ, c[0x0][0x20c] ;  /* 0x00008300ff027624 */ /* 0x000fe200078e00ff */
[----:B------:R-:W2:Y:S01]  /*0100*/  S2R R206, SR_CTAID.Z ;  /* 0x0000000000ce7919 */ /* 0x000ea20000002700 */
[----:B------:R-:W-:Y:S01]  /*0110*/  IMAD.MOV.U32 R28, RZ, RZ, 0x1 ;  /* 0x00000001ff1c7424 */ /* 0x000fe200078e00ff */
[----:B------:R-:W-:Y:S01]  /*0120*/  ISETP.NE.AND P1, PT, R0, 0x1, PT ;  /* 0x000000010000780c */ /* 0x000fe20003f25270 */
[----:B------:R-:W-:Y:S01]  /*0130*/  IMAD.MOV.U32 R196, RZ, RZ, 0x1 ;  /* 0x00000001ffc47424 */ /* 0x000fe200078e00ff */
[----:B------:R-:W-:Y:S01]  /*0140*/  ISETP.NE.AND P0, PT, R2, 0x1, PT ;  /* 0x000000010200780c */ /* 0x000fe20003f05270 */
[----:B------:R-:W-:Y:S01]  /*0150*/  IMAD.MOV.U32 R218, RZ, RZ, RZ ;  /* 0x000000ffffda7224 */ /* 0x000fe200078e00ff */
[----:B------:R-:W-:Y:S01]  /*0160*/  ISETP.NE.AND P6, PT, R6, 0x1, PT ;  /* 0x000000010600780c */ /* 0x000fe20003fc5270 */
[----:B------:R-:W-:Y:S01]  /*0170*/  IMAD.MOV.U32 R216, RZ, RZ, RZ ;  /* 0x000000ffffd87224 */ /* 0x000fe200078e00ff */
[C---:B------:R-:W-:Y:S01]  /*0180*/  IADD3 R25, -R28.reuse, c[0x0][0x180], RZ ;  /* 0x000060001c197a10 */ /* 0x040fe20007ffe1ff */
[----:B------:R-:W-:Y:S01]  /*0190*/  IMAD.MOV.U32 R214, RZ, RZ, RZ ;  /* 0x000000ffffd67224 */ /* 0x000fe200078e00ff */
[----:B------:R-:W-:Y:S01]  /*01a0*/  IADD3 R28, -R28, c[0x0][0x17c], RZ ;  /* 0x00005f001c1c7a10 */ /* 0x000fe20007ffe1ff */
[----:B------:R-:W-:Y:S01]  /*01b0*/  IMAD.MOV.U32 R212, RZ, RZ, RZ ;  /* 0x000000ffffd47224 */ /* 0x000fe200078e00ff */
[----:B------:R-:W-:-:S02]  /*01c0*/  SEL R17, R25, RZ, !P6 ;  /* 0x000000ff19117207 */ /* 0x000fc40007000000 */
[----:B------:R-:W-:Y:S02]  /*01d0*/  MOV R221, RZ ;  /* 0x000000ff00dd7202 */ /* 0x000fe40000000f00 */
[----:B-1----:R-:W-:-:S04]  /*01e0*/  SHF.R.S32.HI R4, RZ, 0x1f, R207 ;  /* 0x0000001fff047819 */ /* 0x002fc800000114cf */
[CC--:B------:R-:W-:Y:S02]  /*01f0*/  LEA.HI R8, R4.reuse, R207.reuse, RZ, 0x5 ;  /* 0x000000cf04087211 */ /* 0x0c0fe400078f28ff */
[----:B------:R-:W-:Y:S02]  /*0200*/  LEA.HI R4, R4, R207, RZ, 0x6 ;  /* 0x000000cf04047211 */ /* 0x000fe400078f30ff */
[----:B------:R-:W-:Y:S02]  /*0210*/  SHF.R.S32.HI R5, RZ, 0x5, R8 ;  /* 0x00000005ff057819 */ /* 0x000fe40000011408 */
[----:B------:R-:W-:Y:S02]  /*0220*/  SHF.R.S32.HI R4, RZ, 0x6, R4 ;  /* 0x00000006ff047819 */ /* 0x000fe40000011404 */
[C---:B------:R-:W-:Y:S02]  /*0230*/  LEA.HI R220, R8.reuse, R5, RZ, 0x1 ;  /* 0x0000000508dc7211 */ /* 0x040fe400078f08ff */
[----:B------:R-:W-:-:S02]  /*0240*/  LOP3.LUT R8, R8, 0xffffffe0, RZ, 0xc0, !PT ;  /* 0xffffffe008087812 */ /* 0x000fc400078ec0ff */
[----:B------:R-:W-:-:S03]  /*0250*/  LOP3.LUT R220, R220, 0x3fffffe, RZ, 0xc0, !PT ;  /* 0x03fffffedcdc7812 */ /* 0x000fc600078ec0ff */
[----:B------:R-:W-:Y:S02]  /*0260*/  IMAD.IADD R8, R207, 0x1, -R8 ;  /* 0x00000001cf087824 */ /* 0x000fe400078e0a08 */
[----:B------:R-:W-:-:S03]  /*0270*/  IMAD.IADD R220, R5, 0x1, -R220 ;  /* 0x0000000105dc7824 */ /* 0x000fc600078e0adc */
[----:B------:R-:W-:Y:S01]  /*0280*/  LEA.HI R31, R8, R8, RZ, 0x1 ;  /* 0x00000008081f7211 */ /* 0x000fe200078f08ff */
[----:B------:R-:W-:-:S05]  /*0290*/  IMAD.SHL.U32 R220, R220, 0x40, RZ ;  /* 0x00000040dcdc7824 */ /* 0x000fca00078e00ff */
[C---:B------:R-:W-:Y:S02]  /*02a0*/  LEA.HI.SX32 R0, R31.reuse, R220, 0x1f ;  /* 0x000000dc1f007211 */ /* 0x040fe400078ffaff */
[----:B------:R-:W-:-:S03]  /*02b0*/  LOP3.LUT R31, R31, 0xfffffffe, RZ, 0xc0, !PT ;  /* 0xfffffffe1f1f7812 */ /* 0x000fc600078ec0ff */
[----:B------:R-:W-:Y:S02]  /*02c0*/  IMAD R10, R3, 0x80, R0 ;  /* 0x00000080030a7824 */ /* 0x000fe400078e0200 */
[----:B------:R-:W-:Y:S02]  /*02d0*/  IMAD.IADD R31, R8, 0x1, -R31 ;  /* 0x00000001081f7824 */ /* 0x000fe400078e0a1f */
[C---:B------:R-:W-:Y:S01]  /*02e0*/  @P1 IMAD.HI.U32 R3, R10.reuse, c[0x0][0x204], RZ ;  /* 0x000081000a031a27 */ /* 0x040fe200078e00ff */
[C---:B------:R-:W-:Y:S02]  /*02f0*/  IADD3 R5, R10.reuse, 0x10, RZ ;  /* 0x000000100a057810 */ /* 0x040fe40007ffe0ff */
[C---:B------:R-:W-:Y:S01]  /*0300*/  IADD3 R8, R10.reuse, 0x20, RZ ;  /* 0x000000200a087810 */ /* 0x040fe20007ffe0ff */
[----:B------:R-:W-:Y:S01]  /*0310*/  IMAD.MOV.U32 R29, RZ, RZ, R10 ;  /* 0x000000ffff1d7224 */ /* 0x000fe200078e000a */
[----:B------:R-:W-:Y:S01]  /*0320*/  IADD3 R6, R10, 0x30, RZ ;  /* 0x000000300a067810 */ /* 0x000fe20007ffe0ff */
[----:B------:R-:W-:Y:S01]  /*0330*/  @P1 IMAD.HI.U32 R2, R5, c[0x0][0x204], RZ ;  /* 0x0000810005021a27 */ /* 0x000fe200078e00ff */
[----:B------:R-:W-:-:S03]  /*0340*/  @P1 SHF.R.U32.HI R29, RZ, c[0x0][0x208], R3 ;  /* 0x00008200ff1d1a19 */ /* 0x000fc60000011603 */
[----:B------:R-:W-:Y:S01]  /*0350*/  IMAD.MOV.U32 R24, RZ, RZ, R5 ;  /* 0x000000ffff187224 */ /* 0x000fe200078e0005 */
[----:B------:R-:W-:Y:S01]  /*0360*/  @P1 SHF.R.U32.HI R24, RZ, c[0x0][0x208], R2 ;  /* 0x00008200ff181a19 */ /* 0x000fe20000011602 */
[----:B------:R-:W-:Y:S01]  /*0370*/  @P1 IMAD.HI.U32 R9, R8, c[0x0][0x204], RZ ;  /* 0x0000810008091a27 */ /* 0x000fe200078e00ff */
[----:B------:R-:W-:-:S03]  /*0380*/  IADD3 R3, -R29, RZ, RZ ;  /* 0x000000ff1d037210 */ /* 0x000fc60007ffe1ff */
[----:B------:R-:W-:-:S04]  /*0390*/  @P1 IMAD.HI.U32 R7, R6, c[0x0][0x204], RZ ;  /* 0x0000810006071a27 */ /* 0x000fc800078e00ff */
[----:B------:R-:W-:Y:S02]  /*03a0*/  IMAD.MOV R2, RZ, RZ, -R24 ;  /* 0x000000ffff027224 */ /* 0x000fe400078e0a18 */
[----:B------:R-:W-:Y:S01]  /*03b0*/  IMAD.MOV.U32 R23, RZ, RZ, R8 ;  /* 0x000000ffff177224 */ /* 0x000fe200078e0008 */
[----:B------:R-:W-:Y:S01]  /*03c0*/  @P1 SHF.R.U32.HI R23, RZ, c[0x0][0x208], R9 ;  /* 0x00008200ff171a19 */ /* 0x000fe20000011609 */
[----:B------:R-:W-:Y:S01]  /*03d0*/  IMAD.MOV.U32 R22, RZ, RZ, R6 ;  /* 0x000000ffff167224 */ /* 0x000fe200078e0006 */
[----:B------:R-:W-:Y:S01]  /*03e0*/  @P1 SHF.R.U32.HI R22, RZ, c[0x0][0x208], R7 ;  /* 0x00008200ff161a19 */ /* 0x000fe20000011607 */
[----:B------:R-:W-:Y:S02]  /*03f0*/  IMAD R3, R3, c[0x0][0x200], R10 ;  /* 0x0000800003037a24 */ /* 0x000fe400078e020a */
[----:B------:R-:W-:Y:S02]  /*0400*/  IMAD R2, R2, c[0x0][0x200], R5 ;  /* 0x0000800002027a24 */ /* 0x000fe400078e0205 */
[----:B------:R-:W-:-:S02]  /*0410*/  IMAD R31, R4, 0x2, R31 ;  /* 0x00000002041f7824 */ /* 0x000fc400078e021f */
[----:B------:R-:W-:Y:S01]  /*0420*/  IMAD.MOV R15, RZ, RZ, -R23 ;  /* 0x000000ffff0f7224 */ /* 0x000fe200078e0a17 */
[----:B------:R-:W-:Y:S01]  /*0430*/  MOV R10, R2 ;  /* 0x00000002000a7202 */ /* 0x000fe20000000f00 */
[----:B------:R-:W-:Y:S02]  /*0440*/  IMAD.MOV R13, RZ, RZ, -R22 ;  /* 0x000000ffff0d7224 */ /* 0x000fe400078e0a16 */
[----:B------:R-:W-:-:S04]  /*0450*/  @P0 IMAD.HI.U32 R5, R3, c[0x0][0x210], RZ ;  /* 0x0000840003050a27 */ /* 0x000fc800078e00ff */
[----:B------:R-:W-:-:S04]  /*0460*/  @P0 IMAD.HI.U32 R4, R2, c[0x0][0x210], RZ ;  /* 0x0000840002040a27 */ /* 0x000fc800078e00ff */
[----:B------:R-:W-:Y:S01]  /*0470*/  IMAD.MOV.U32 R12, RZ, RZ, R3 ;  /* 0x000000ffff0c7224 */ /* 0x000fe200078e0003 */
[----:B------:R-:W-:Y:S01]  /*0480*/  @P0 SHF.R.U32.HI R12, RZ, c[0x0][0x214], R5 ;  /* 0x00008500ff0c0a19 */ /* 0x000fe20000011605 */
[----:B------:R-:W-:Y:S01]  /*0490*/  IMAD R15, R15, c[0x0][0x200], R8 ;  /* 0x000080000f0f7a24 */ /* 0x000fe200078e0208 */
[----:B------:R-:W-:Y:S01]  /*04a0*/  @P0 SHF.R.U32.HI R10, RZ, c[0x0][0x214], R4 ;  /* 0x00008500ff0a0a19 */ /* 0x000fe20000011604 */
[----:B------:R-:W-:Y:S02]  /*04b0*/  IMAD R13, R13, c[0x0][0x200], R6 ;  /* 0x000080000d0d7a24 */ /* 0x000fe400078e0206 */
[----:B--2---:R-:W-:Y:S02]  /*04c0*/  IMAD R208, R206, 0x4, R31 ;  /* 0x00000004ced07824 */ /* 0x004fe400078e021f */
[----:B------:R-:W-:-:S03]  /*04d0*/  @P0 IMAD.HI.U32 R7, R15, c[0x0][0x210], RZ ;  /* 0x000084000f070a27 */ /* 0x000fc600078e00ff */
[----:B------:R-:W-:Y:S01]  /*04e0*/  SHF.L.U32 R208, R208, 0x4, RZ ;  /* 0x00000004d0d07819 */ /* 0x000fe200000006ff */
[----:B------:R-:W-:-:S04]  /*04f0*/  @P0 IMAD.HI.U32 R5, R13, c[0x0][0x210], RZ ;  /* 0x000084000d050a27 */ /* 0x000fc800078e00ff */
[----:B------:R-:W-:Y:S02]  /*0500*/  IMAD.MOV R8, RZ, RZ, -R12 ;  /* 0x000000ffff087224 */ /* 0x000fe400078e0a0c */
[----:B------:R-:W-:Y:S02]  /*0510*/  IMAD.MOV R21, RZ, RZ, -R10 ;  /* 0x000000ffff157224 */ /* 0x000fe400078e0a0a */
[----:B------:R-:W-:Y:S01]  /*0520*/  IMAD.MOV.U32 R4, RZ, RZ, R15 ;  /* 0x000000ffff047224 */ /* 0x000fe200078e000f */
[----:B------:R-:W-:Y:S01]  /*0530*/  @P0 SHF.R.U32.HI R4, RZ, c[0x0][0x214], R7 ;  /* 0x00008500ff040a19 */ /* 0x000fe20000011607 */
[----:B------:R-:W-:Y:S01]  /*0540*/  IMAD.MOV.U32 R6, RZ, RZ, R13 ;  /* 0x000000ffff067224 */ /* 0x000fe200078e000d */
[----:B------:R-:W-:Y:S01]  /*0550*/  @P0 SHF.R.U32.HI R6, RZ, c[0x0][0x214], R5 ;  /* 0x00008500ff060a19 */ /* 0x000fe20000011605 */
[----:B------:R-:W-:Y:S01]  /*0560*/  IMAD R5, R8, c[0x0][0x20c], R3 ;  /* 0x0000830008057a24 */ /* 0x000fe200078e0203 */
[----:B------:R-:W-:Y:S01]  /*0570*/  SHF.R.S32.HI R7, RZ, 0x1f, R208 ;  /* 0x0000001fff077819 */ /* 0x000fe200000114d0 */
[----:B------:R-:W-:Y:S01]  /*0580*/  IMAD R21, R21, c[0x0][0x20c], R2 ;  /* 0x0000830015157a24 */ /* 0x000fe200078e0202 */
[----:B------:R-:W-:Y:S01]  /*0590*/  SEL R8, R28, RZ, !P6 ;  /* 0x000000ff1c087207 */ /* 0x000fe20007000000 */
[----:B------:R-:W-:Y:S01]  /*05a0*/  IMAD.MOV.U32 R3, RZ, RZ, c[0x0][0x18c] ;  /* 0x00006300ff037624 */ /* 0x000fe200078e00ff */
[----:B------:R-:W-:Y:S01]  /*05b0*/  LEA.HI R26, R7, R208, RZ, 0x5 ;  /* 0x000000d0071a7211 */ /* 0x000fe200078f28ff */
[----:B------:R-:W-:-:S02]  /*05c0*/  IMAD.MOV.U32 R2, RZ, RZ, c[0x0][0x190] ;  /* 0x00006400ff027624 */ /* 0x000fc400078e00ff */
[-C--:B------:R-:W-:Y:S01]  /*05d0*/  IMAD R11, R12, R3.reuse, -c[0x0][0x184] ;  /* 0x800061000c0b7624 */ /* 0x080fe200078e0203 */
[----:B------:R-:W-:Y:S01]  /*05e0*/  LOP3.LUT R27, R26, 0xffffffe0, RZ, 0xc0, !PT ;  /* 0xffffffe01a1b7812 */ /* 0x000fe200078ec0ff */
[----:B------:R-:W-:Y:S01]  /*05f0*/  IMAD R7, R10, R3, -c[0x0][0x184] ;  /* 0x800061000a077624 */ /* 0x000fe200078e0203 */
[----:B------:R-:W-:Y:S01]  /*0600*/  SHF.R.S32.HI R26, RZ, 0x5, R26 ;  /* 0x00000005ff1a7819 */ /* 0x000fe2000001141a */
[----:B------:R-:W-:Y:S01]  /*0610*/  IMAD R10, R5, R2, -c[0x0][0x188] ;  /* 0x80006200050a7624 */ /* 0x000fe200078e0202 */
[----:B------:R-:W-:Y:S01]  /*0620*/  IADD3 R27, R208, -R27, RZ ;  /* 0x8000001bd01b7210 */ /* 0x000fe20007ffe0ff */
[----:B------:R-:W-:Y:S02]  /*0630*/  IMAD.MOV R12, RZ, RZ, -R4 ;  /* 0x000000ffff0c7224 */ /* 0x000fe400078e0a04 */
[----:B------:R-:W-:Y:S01]  /*0640*/  IMAD R5, R4, R3, -c[0x0][0x184] ;  /* 0x8000610004057624 */ /* 0x000fe200078e0203 */
[----:B------:R-:W-:Y:S01]  /*0650*/  SHF.R.S32.HI R19, RZ, 0x1f, R27 ;  /* 0x0000001fff137819 */ /* 0x000fe2000001141b */
[----:B------:R-:W-:-:S02]  /*0660*/  IMAD R20, R8, c[0x0][0x194], R11 ;  /* 0x0000650008147a24 */ /* 0x000fc400078e020b */
[----:B------:R-:W-:Y:S02]  /*0670*/  IMAD R4, R17, c[0x0][0x198], R10 ;  /* 0x0000660011047a24 */ /* 0x000fe400078e020a */
[----:B------:R-:W-:Y:S02]  /*0680*/  IMAD R3, R6, R3, -c[0x0][0x184] ;  /* 0x8000610006037624 */ /* 0x000fe400078e0203 */
[----:B------:R-:W-:Y:S02]  /*0690*/  IMAD.MOV R6, RZ, RZ, -R6 ;  /* 0x000000ffff067224 */ /* 0x000fe400078e0a06 */
[----:B------:R-:W-:Y:S02]  /*06a0*/  IMAD R20, R20, c[0x0][0x1d0], RZ ;  /* 0x0000740014147a24 */ /* 0x000fe400078e02ff */
[----:B------:R-:W-:Y:S02]  /*06b0*/  IMAD.SHL.U32 R4, R4, 0x20, RZ ;  /* 0x0000002004047824 */ /* 0x000fe400078e00ff */
[----:B------:R-:W-:Y:S01]  /*06c0*/  IMAD R15, R12, c[0x0][0x20c], R15 ;  /* 0x000083000c0f7a24 */ /* 0x000fe200078e020f */
[----:B------:R-:W-:Y:S01]  /*06d0*/  SHF.R.S32.HI R34, RZ, 0x1f, R20 ;  /* 0x0000001fff227819 */ /* 0x000fe20000011414 */
[----:B------:R-:W-:Y:S01]  /*06e0*/  IMAD R13, R6, c[0x0][0x20c], R13 ;  /* 0x00008300060d7a24 */ /* 0x000fe200078e020d */
[--C-:B------:R-:W-:Y:S01]  /*06f0*/  IADD3 R20, P1, P0, R20, R27, R4.reuse ;  /* 0x0000001b14147210 */ /* 0x100fe2000783e004 */
[-C--:B------:R-:W-:Y:S01]  /*0700*/  IMAD R6, R21, R2.reuse, -c[0x0][0x188] ;  /* 0x8000620015067624 */ /* 0x080fe200078e0202 */
[----:B------:R-:W-:Y:S01]  /*0710*/  SHF.R.S32.HI R9, RZ, 0x1f, R4 ;  /* 0x0000001fff097819 */ /* 0x000fe20000011404 */
[----:B------:R-:W-:-:S02]  /*0720*/  IMAD R4, R15, R2, -c[0x0][0x188] ;  /* 0x800062000f047624 */ /* 0x000fc400078e0202 */
[----:B------:R-:W-:Y:S01]  /*0730*/  IMAD R16, R8, c[0x0][0x194], R7 ;  /* 0x0000650008107a24 */ /* 0x000fe200078e0207 */
[----:B------:R-:W-:Y:S01]  /*0740*/  IADD3.X R34, R34, R19, R9, P1, P0 ;  /* 0x0000001322227210 */ /* 0x000fe20000fe0409 */
[C---:B------:R-:W-:Y:S02]  /*0750*/  IMAD R32, R17.reuse, c[0x0][0x198], R6 ;  /* 0x0000660011207a24 */ /* 0x040fe400078e0206 */
[----:B------:R-:W-:Y:S02]  /*0760*/  IMAD R14, R8, c[0x0][0x194], R5 ;  /* 0x00006500080e7a24 */ /* 0x000fe400078e0205 */
[----:B------:R-:W-:Y:S02]  /*0770*/  IMAD R18, R17, c[0x0][0x198], R4 ;  /* 0x0000660011127a24 */ /* 0x000fe400078e0204 */
[----:B------:R-:W-:Y:S02]  /*0780*/  IMAD R2, R13, R2, -c[0x0][0x188] ;  /* 0x800062000d027624 */ /* 0x000fe400078e0202 */
[----:B------:R-:W-:-:S02]  /*0790*/  IMAD R16, R16, c[0x0][0x1d0], RZ ;  /* 0x0000740010107a24 */ /* 0x000fc400078e02ff */
[----:B------:R-:W-:Y:S02]  /*07a0*/  IMAD.SHL.U32 R32, R32, 0x20, RZ ;  /* 0x0000002020207824 */ /* 0x000fe400078e00ff */
[----:B------:R-:W-:Y:S01]  /*07b0*/  IMAD R14, R14, c[0x0][0x1d0], RZ ;  /* 0x000074000e0e7a24 */ /* 0x000fe200078e02ff */
[----:B------:R-:W-:Y:S01]  /*07c0*/  SHF.R.S32.HI R12, RZ, 0x1f, R16 ;  /* 0x0000001fff0c7819 */ /* 0x000fe20000011410 */
[----:B------:R-:W-:Y:S01]  /*07d0*/  IMAD R8, R8, c[0x0][0x194], R3 ;  /* 0x0000650008087a24 */ /* 0x000fe200078e0203 */
[-CC-:B------:R-:W-:Y:S01]  /*07e0*/  IADD3 R16, P3, P2, R16, R27.reuse, R32.reuse ;  /* 0x0000001b10107210 */ /* 0x180fe20007a7e020 */
[----:B------:R-:W-:Y:S01]  /*07f0*/  IMAD.SHL.U32 R18, R18, 0x20, RZ ;  /* 0x0000002012127824 */ /* 0x000fe200078e00ff */
[----:B------:R-:W-:Y:S01]  /*0800*/  SHF.R.S32.HI R15, RZ, 0x1f, R32 ;  /* 0x0000001fff0f7819 */ /* 0x000fe20000011420 */
[----:B------:R-:W-:Y:S01]  /*0810*/  IMAD R36, R17, c[0x0][0x198], R2 ;  /* 0x0000660011247a24 */ /* 0x000fe200078e0202 */
[----:B------:R-:W-:Y:S01]  /*0820*/  SHF.R.S32.HI R30, RZ, 0x1f, R14 ;  /* 0x0000001fff1e7819 */ /* 0x000fe2000001140e */
[----:B------:R-:W-:Y:S01]  /*0830*/  IMAD R9, R29, c[0x0][0x1d8], RZ ;  /* 0x000076001d097a24 */ /* 0x000fe200078e02ff */
[--C-:B------:R-:W-:Y:S01]  /*0840*/  IADD3 R14, P1, P0, R14, R27, R18.reuse ;  /* 0x0000001b0e0e7210 */ /* 0x100fe2000783e012 */
[----:B------:R-:W-:Y:S01]  /*0850*/  IMAD R32, R26, c[0x0][0x1d4], RZ ;  /* 0x000075001a207a24 */ /* 0x000fe200078e02ff */
[----:B------:R-:W-:Y:S01]  /*0860*/  SHF.R.S32.HI R13, RZ, 0x1f, R18 ;  /* 0x0000001fff0d7819 */ /* 0x000fe20000011412 */
[----:B------:R-:W-:Y:S01]  /*0870*/  IMAD R8, R8, c[0x0][0x1d0], RZ ;  /* 0x0000740008087a24 */ /* 0x000fe200078e02ff */
[-C--:B------:R-:W-:Y:S01]  /*0880*/  IADD3.X R12, R12, R19.reuse, R15, P3, P2 ;  /* 0x000000130c0c7210 */ /* 0x080fe20001fe440f */
[----:B------:R-:W-:Y:S01]  /*0890*/  IMAD.SHL.U32 R36, R36, 0x20, RZ ;  /* 0x0000002024247824 */ /* 0x000fe200078e00ff */
[----:B------:R-:W-:Y:S01]  /*08a0*/  IADD3.X R30, R30, R19, R13, P1, P0 ;  /* 0x000000131e1e7210 */ /* 0x000fe20000fe040d */
[----:B------:R-:W-:Y:S01]  /*08b0*/  IMAD R21, R24, c[0x0][0x1d8], RZ ;  /* 0x0000760018157a24 */ /* 0x000fe200078e02ff */
[----:B------:R-:W-:Y:S01]  /*08c0*/  IADD3 R20, P3, P2, R9, R20, R32 ;  /* 0x0000001409147210 */ /* 0x000fe20007a7e020 */
[----:B------:R-:W-:Y:S01]  /*08d0*/  IMAD R17, R23, c[0x0][0x1d8], RZ ;  /* 0x0000760017117a24 */ /* 0x000fe200078e02ff */
[----:B------:R-:W-:Y:S01]  /*08e0*/  SHF.R.S32.HI R18, RZ, 0x1f, R8 ;  /* 0x0000001fff127819 */ /* 0x000fe20000011408 */
[----:B------:R-:W-:Y:S01]  /*08f0*/  IMAD R13, R22, c[0x0][0x1d8], RZ ;  /* 0x00007600160d7a24 */ /* 0x000fe200078e02ff */
[----:B------:R-:W-:-:S02]  /*0900*/  SHF.R.S32.HI R9, RZ, 0x1f, R9 ;  /* 0x0000001fff097819 */ /* 0x000fc40000011409 */
[--C-:B------:R-:W-:Y:S02]  /*0910*/  IADD3 R8, P1, P0, R8, R27, R36.reuse ;  /* 0x0000001b08087210 */ /* 0x100fe4000783e024 */
[----:B------:R-:W-:Y:S02]  /*0920*/  SHF.R.S32.HI R35, RZ, 0x1f, R36 ;  /* 0x0000001fff237819 */ /* 0x000fe40000011424 */
[--C-:B------:R-:W-:Y:S02]  /*0930*/  SHF.R.S32.HI R15, RZ, 0x1f, R32.reuse ;  /* 0x0000001fff0f7819 */ /* 0x100fe40000011420 */
[----:B------:R-:W-:Y:S02]  /*0940*/  IADD3.X R18, R18, R19, R35, P1, P0 ;  /* 0x0000001312127210 */ /* 0x000fe40000fe0423 */
[----:B------:R-:W-:Y:S02]  /*0950*/  IADD3.X R9, R9, R34, R15, P3, P2 ;  /* 0x0000002209097210 */ /* 0x000fe40001fe440f */
[----:B------:R-:W-:-:S02]  /*0960*/  IADD3 R16, P5, P4, R21, R16, R32 ;  /* 0x0000001015107210 */ /* 0x000fc40007cbe020 */
[--C-:B------:R-:W-:Y:S02]  /*0970*/  IADD3 R14, P3, P2, R17, R14, R32.reuse ;  /* 0x0000000e110e7210 */ /* 0x100fe40007a7e020 */
[----:B------:R-:W-:Y:S02]  /*0980*/  IADD3 R8, P1, P0, R13, R8, R32 ;  /* 0x000000080d087210 */ /* 0x000fe4000783e020 */
[----:B------:R-:W-:Y:S02]  /*0990*/  SHF.R.S32.HI R32, RZ, 0x1f, R21 ;  /* 0x0000001fff207819 */ /* 0x000fe40000011415 */
[----:B------:R-:W-:Y:S02]  /*09a0*/  SHF.R.S32.HI R21, RZ, 0x1f, R17 ;  /* 0x0000001fff157819 */ /* 0x000fe40000011411 */
[----:B------:R-:W-:Y:S02]  /*09b0*/  IADD3.X R12, R32, R12, R15, P5, P4 ;  /* 0x0000000c200c7210 */ /* 0x000fe40002fe840f */
[----:B------:R-:W-:-:S02]  /*09c0*/  ISETP.LE.AND P4, PT, R196, c[0x0][0x17c], PT ;  /* 0x00005f00c4007a0c */ /* 0x000fc40003f83270 */
[----:B------:R-:W-:Y:S02]  /*09d0*/  SHF.R.S32.HI R17, RZ, 0x1f, R13 ;  /* 0x0000001fff117819 */ /* 0x000fe4000001140d */
[--C-:B------:R-:W-:Y:S02]  /*09e0*/  IADD3.X R13, R21, R30, R15.reuse, P3, P2 ;  /* 0x0000001e150d7210 */ /* 0x100fe40001fe440f */
[----:B------:R-:W-:Y:S02]  /*09f0*/  IADD3.X R18, R17, R18, R15, P1, P0 ;  /* 0x0000001211127210 */ /* 0x000fe40000fe040f */
[----:B------:R-:W-:Y:S02]  /*0a00*/  IADD3 R20, P3, R20, c[0x0][0x218], RZ ;  /* 0x0000860014147a10 */ /* 0x000fe40007f7e0ff */
[----:B------:R-:W-:Y:S02]  /*0a10*/  IADD3 R16, P2, R16, c[0x0][0x218], RZ ;  /* 0x0000860010107a10 */ /* 0x000fe40007f5e0ff */
[----:B------:R-:W-:-:S02]  /*0a20*/  IADD3 R14, P1, R14, c[0x0][0x218], RZ ;  /* 0x000086000e0e7a10 */ /* 0x000fc40007f3e0ff */
[----:B------:R-:W-:Y:S02]  /*0a30*/  IADD3 R8, P0, R8, c[0x0][0x218], RZ ;  /* 0x0000860008087a10 */ /* 0x000fe40007f1e0ff */
[----:B------:R-:W-:Y:S02]  /*0a40*/  IADD3.X R21, R9, c[0x0][0x21c], RZ, P3, !PT ;  /* 0x0000870009157a10 */ /* 0x000fe40001ffe4ff */
[----:B------:R-:W-:Y:S02]  /*0a50*/  IADD3.X R17, R12, c[0x0][0x21c], RZ, P2, !PT ;  /* 0x000087000c117a10 */ /* 0x000fe400017fe4ff */
[----:B------:R-:W-:Y:S02]  /*0a60*/  IADD3.X R15, R13, c[0x0][0x21c], RZ, P1, !PT ;  /* 0x000087000d0f7a10 */ /* 0x000fe40000ffe4ff */
[----:B------:R-:W-:Y:S01]  /*0a70*/  IADD3.X R9, R18, c[0x0][0x21c], RZ, P0, !PT ;  /* 0x0000870012097a10 */ /* 0x000fe200007fe4ff */
[----:B------:R-:W-:Y:S05]  /*0a80*/  @!P4 BRA `(.L_x_593) ;  /* 0x000002600000c947 */ /* 0x000fea0003800000 */
[----:B------:R-:W-:Y:S01]  /*0a90*/  ISETP.GE.AND P3, PT, R29, c[0x0][0x160], PT ;  /* 0x000058001d007a0c */ /* 0x000fe20003f66270 */
[----:B------:R-:W-:Y:S01]  /*0aa0*/  IMAD.MOV.U32 R218, RZ, RZ, RZ ;  /* 0x000000ffffda7224 */ /* 0x000fe200078e00ff */
[----:B------:R-:W-:Y:S01]  /*0ab0*/  ISETP.GE.AND P2, PT, R24, c[0x0][0x160], PT ;  /* 0x0000580018007a0c */ /* 0x000fe20003f46270 */
[----:B------:R-:W-:Y:S01]  /*0ac0*/  IMAD.MOV.U32 R216, RZ, RZ, RZ ;  /* 0x000000ffffd87224 */ /* 0x000fe200078e00ff */
[----:B------:R-:W-:Y:S01]  /*0ad0*/  ISETP.GE.AND P1, PT, R23, c[0x0][0x160], PT ;  /* 0x0000580017007a0c */ /* 0x000fe20003f26270 */
[----:B------:R-:W-:Y:S01]  /*0ae0*/  IMAD.MOV.U32 R212, RZ, RZ, RZ ;  /* 0x000000ffffd47224 */ /* 0x000fe200078e00ff */
[----:B------:R-:W-:-:S02]  /*0af0*/  ISETP.GE.AND P0, PT, R22, c[0x0][0x160], PT ;  /* 0x0000580016007a0c */ /* 0x000fc40003f06270 */
[----:B------:R-:W-:Y:S02]  /*0b00*/  MOV R214, RZ ;  /* 0x000000ff00d67202 */ /* 0x000fe40000000f00 */
[----:B------:R-:W-:-:S05]  /*0b10*/  MOV R37, RZ ;  /* 0x000000ff00257202 */ /* 0x000fca0000000f00 */
.L_x_594:
[----:B------:R-:W-:-:S05]  /*0b20*/  IMAD.IADD R22, R28, 0x1, -R37 ;  /* 0x000000011c167824 */ /* 0x000fca00078e0a25 */
[----:B------:R-:W-:-:S05]  /*0b30*/  SEL R22, R22, R37, !P6 ;  /* 0x0000002516167207 */ /* 0x000fca0007000000 */
[C---:B------:R-:W-:Y:S02]  /*0b40*/  IMAD R12, R22.reuse, c[0x0][0x194], R7 ;  /* 0x00006500160c7a24 */ /* 0x040fe400078e0207 */
[C---:B------:R-:W-:Y:S02]  /*0b50*/  IMAD R18, R22.reuse, c[0x0][0x194], R11 ;  /* 0x0000650016127a24 */ /* 0x040fe400078e020b */
[----:B------:R-:W-:Y:S01]  /*0b60*/  IMAD R13, R22, c[0x0][0x194], R5 ;  /* 0x00006500160d7a24 */ /* 0x000fe200078e0205 */
[----:B------:R-:W-:Y:S02]  /*0b70*/  ISETP.GT.AND P4, PT, R12, -0x1, !P2 ;  /* 0xffffffff0c00780c */ /* 0x000fe40005784270 */
[----:B------:R-:W-:Y:S02]  /*0b80*/  ISETP.GT.AND P5, PT, R18, -0x1, !P3 ;  /* 0xffffffff1200780c */ /* 0x000fe40005fa4270 */
[----:B------:R-:W-:Y:S01]  /*0b90*/  ISETP.LT.AND P4, PT, R12, c[0x0][0x164], P4 ;  /* 0x000059000c007a0c */ /* 0x000fe20002781270 */
[----:B------:R-:W-:Y:S01]  /*0ba0*/  IMAD R12, R22, c[0x0][0x194], R3 ;  /* 0x00006500160c7a24 */ /* 0x000fe200078e0203 */
[----:B------:R-:W-:-:S02]  /*0bb0*/  ISETP.LT.AND P5, PT, R18, c[0x0][0x164], P5 ;  /* 0x0000590012007a0c */ /* 0x000fc40002fa1270 */
[----:B------:R-:W-:Y:S02]  /*0bc0*/  SEL R22, RZ, 0x1, !P4 ;  /* 0x00000001ff167807 */ /* 0x000fe40006000000 */
[----:B------:R-:W-:Y:S02]  /*0bd0*/  SEL R24, RZ, 0x1, !P5 ;  /* 0x00000001ff187807 */ /* 0x000fe40006800000 */
[C---:B------:R-:W-:Y:S02]  /*0be0*/  ISETP.GT.AND P5, PT, R13.reuse, -0x1, !P1 ;  /* 0xffffffff0d00780c */ /* 0x040fe40004fa4270 */
[C---:B------:R-:W-:Y:S02]  /*0bf0*/  ISETP.GT.AND P4, PT, R12.reuse, -0x1, !P0 ;  /* 0xffffffff0c00780c */ /* 0x040fe40004784270 */
[----:B------:R-:W-:Y:S02]  /*0c00*/  ISETP.LT.AND P5, PT, R13, c[0x0][0x164], P5 ;  /* 0x000059000d007a0c */ /* 0x000fe40002fa1270 */
[----:B------:R-:W-:-:S02]  /*0c10*/  ISETP.LT.AND P4, PT, R12, c[0x0][0x164], P4 ;  /* 0x000059000c007a0c */ /* 0x000fc40002781270 */
[----:B------:R-:W-:Y:S02]  /*0c20*/  SEL R18, RZ, 0x1, !P5 ;  /* 0x00000001ff127807 */ /* 0x000fe40006800000 */
[----:B------:R-:W-:Y:S02]  /*0c30*/  SEL R12, RZ, 0x1, !P4 ;  /* 0x00000001ff0c7807 */ /* 0x000fe40006000000 */
[-C--:B------:R-:W-:Y:S02]  /*0c40*/  SHF.L.U32 R35, R24, R37.reuse, RZ ;  /* 0x0000002518237219 */ /* 0x080fe400000006ff */
[-C--:B------:R-:W-:Y:S02]  /*0c50*/  SHF.L.U32 R29, R22, R37.reuse, RZ ;  /* 0x00000025161d7219 */ /* 0x080fe400000006ff */
[-C--:B------:R-:W-:Y:S02]  /*0c60*/  SHF.L.U32 R23, R18, R37.reuse, RZ ;  /* 0x0000002512177219 */ /* 0x080fe400000006ff */
[----:B------:R-:W-:-:S02]  /*0c70*/  SHF.L.U32 R13, R12, R37, RZ ;  /* 0x000000250c0d7219 */ /* 0x000fc400000006ff */
[----:B------:R-:W-:Y:S02]  /*0c80*/  IADD3 R37, R37, 0x1, RZ ;  /* 0x0000000125257810 */ /* 0x000fe40007ffe0ff */
[----:B------:R-:W-:Y:S02]  /*0c90*/  LOP3.LUT R212, R35, R212, RZ, 0xfc, !PT ;  /* 0x000000d423d47212 */ /* 0x000fe400078efcff */
[----:B------:R-:W-:Y:S02]  /*0ca0*/  ISETP.GE.AND P4, PT, R37, c[0x0][0x17c], PT ;  /* 0x00005f0025007a0c */ /* 0x000fe40003f86270 */
[----:B------:R-:W-:Y:S02]  /*0cb0*/  LOP3.LUT R214, R29, R214, RZ, 0xfc, !PT ;  /* 0x000000d61dd67212 */ /* 0x000fe400078efcff */
[----:B------:R-:W-:Y:S02]  /*0cc0*/  LOP3.LUT R216, R23, R216, RZ, 0xfc, !PT ;  /* 0x000000d817d87212 */ /* 0x000fe400078efcff */
[----:B------:R-:W-:-:S07]  /*0cd0*/  LOP3.LUT R218, R13, R218, RZ, 0xfc, !PT ;  /* 0x000000da0dda7212 */ /* 0x000fce00078efcff */
[----:B------:R-:W-:Y:S05]  /*0ce0*/  @!P4 BRA `(.L_x_594) ;  /* 0xfffffe300000c947 */ /* 0x000fea000383ffff */
.L_x_593:
[----:B------:R-:W-:Y:S01]  /*0cf0*/  ISETP.LE.AND P0, PT, R196, c[0x0][0x180], PT ;  /* 0x00006000c4007a0c */ /* 0x000fe20003f03270 */
[----:B------:R-:W-:Y:S01]  /*0d00*/  IMAD.MOV.U32 R219, RZ, RZ, RZ ;  /* 0x000000ffffdb7224 */ /* 0x000fe200078e00ff */
[----:B------:R-:W-:Y:S01]  /*0d10*/  MOV R217, RZ ;  /* 0x000000ff00d97202 */ /* 0x000fe20000000f00 */
[----:B------:R-:W-:-:S10]  /*0d20*/  IMAD.MOV.U32 R215, RZ, RZ, RZ ;  /* 0x000000ffffd77224 */ /* 0x000fd400078e00ff */
[----:B------:R-:W-:Y:S05]  /*0d30*/  @!P0 BRA `(.L_x_595) ;  /* 0x0000022000008947 */ /* 0x000fea0003800000 */
[----:B------:R-:W-:Y:S01]  /*0d40*/  MOV R221, RZ ;  /* 0x000000ff00dd7202 */ /* 0x000fe20000000f00 */
[----:B------:R-:W-:Y:S01]  /*0d50*/  IMAD.MOV.U32 R217, RZ, RZ, RZ ;  /* 0x000000ffffd97224 */ /* 0x000fe200078e00ff */
[----:B------:R-:W-:Y:S01]  /*0d60*/  MOV R219, RZ ;  /* 0x000000ff00db7202 */ /* 0x000fe20000000f00 */
[----:B------:R-:W-:Y:S01]  /*0d70*/  IMAD.MOV.U32 R28, RZ, RZ, RZ ;  /* 0x000000ffff1c7224 */ /* 0x000fe200078e00ff */
[----:B------:R-:W-:-:S04]  /*0d80*/  MOV R215, RZ ;  /* 0x000000ff00d77202 */ /* 0x000fc80000000f00 */
.L_x_596:
[C---:B------:R-:W-:Y:S02]  /*0d90*/  SEL R3, R25.reuse, R28, !P6 ;  /* 0x0000001c19037207 */ /* 0x040fe40007000000 */
[----:B------:R-:W-:-:S03]  /*0da0*/  IADD3 R25, R25, -0x1, RZ ;  /* 0xffffffff19197810 */ /* 0x000fc60007ffe0ff */
[C---:B------:R-:W-:Y:S02]  /*0db0*/  IMAD R11, R3.reuse, c[0x0][0x198], R10 ;  /* 0x00006600030b7a24 */ /* 0x040fe400078e020a */
[C---:B------:R-:W-:Y:S02]  /*0dc0*/  IMAD R7, R3.reuse, c[0x0][0x198], R6 ;  /* 0x0000660003077a24 */ /* 0x040fe400078e0206 */
[----:B------:R-:W-:Y:S01]  /*0dd0*/  IMAD R5, R3, c[0x0][0x198], R4 ;  /* 0x0000660003057a24 */ /* 0x000fe200078e0204 */
[----:B------:R-:W-:Y:S01]  /*0de0*/  ISETP.GE.AND P3, PT, R11, c[0x0][0x168], PT ;  /* 0x00005a000b007a0c */ /* 0x000fe20003f66270 */
[----:B------:R-:W-:Y:S01]  /*0df0*/  IMAD R3, R3, c[0x0][0x198], R2 ;  /* 0x0000660003037a24 */ /* 0x000fe200078e0202 */
[----:B------:R-:W-:Y:S02]  /*0e00*/  ISETP.GE.AND P2, PT, R7, c[0x0][0x168], PT ;  /* 0x00005a0007007a0c */ /* 0x000fe40003f46270 */
[----:B------:R-:W-:Y:S02]  /*0e10*/  ISETP.GE.AND P1, PT, R5, c[0x0][0x168], PT ;  /* 0x00005a0005007a0c */ /* 0x000fe40003f26270 */
[----:B------:R-:W-:-:S02]  /*0e20*/  ISETP.GE.AND P0, PT, R3, c[0x0][0x168], PT ;  /* 0x00005a0003007a0c */ /* 0x000fc40003f06270 */
[----:B------:R-:W-:Y:S02]  /*0e30*/  ISETP.GT.AND P3, PT, R11, -0x1, !P3 ;  /* 0xffffffff0b00780c */ /* 0x000fe40005f64270 */
[----:B------:R-:W-:Y:S02]  /*0e40*/  ISETP.GT.AND P2, PT, R7, -0x1, !P2 ;  /* 0xffffffff0700780c */ /* 0x000fe40005744270 */
[----:B------:R-:W-:Y:S02]  /*0e50*/  ISETP.GT.AND P1, PT, R5, -0x1, !P1 ;  /* 0xffffffff0500780c */ /* 0x000fe40004f24270 */
[----:B------:R-:W-:Y:S02]  /*0e60*/  ISETP.GT.AND P0, PT, R3, -0x1, !P0 ;  /* 0xffffffff0300780c */ /* 0x000fe40004704270 */
[----:B------:R-:W-:Y:S02]  /*0e70*/  SEL R11, RZ, 0x1, !P3 ;  /* 0x00000001ff0b7807 */ /* 0x000fe40005800000 */
[----:B------:R-:W-:-:S02]  /*0e80*/  SEL R7, RZ, 0x1, !P2 ;  /* 0x00000001ff077807 */ /* 0x000fc40005000000 */
        /* <DEDUP_REMOVED lines=13> */
.L_x_595:
[----:B------:R-:W-:Y:S01]  /*0f60*/  IABS R2, c[0x0][0x1a4] ;  /* 0x0000690000027a13 */ /* 0x000fe20000000000 */
[----:B------:R-:W-:Y:S01]  /*0f70*/  IMAD R4, R33, 0x80, R0 ;  /* 0x0000008021047824 */ /* 0x000fe200078e0200 */
[----:B------:R-:W-:Y:S01]  /*0f80*/  SHF.R.U32.HI R7, RZ, 0x5, R207 ;  /* 0x00000005ff077819 */ /* 0x000fe200000116cf */
[----:B------:R-:W-:Y:S01]  /*0f90*/  IMAD R6, R26, c[0x0][0x228], RZ ;  /* 0x00008a001a067a24 */ /* 0x000fe200078e02ff */
[----:B------:R-:W1:Y:S01]  /*0fa0*/  I2F.RP R10, R2 ;  /* 0x00000002000a7306 */ /* 0x000e620000209400 */
[----:B------:R-:W-:Y:S01]  /*0fb0*/  ULDC UR6, c[0x0][0x16c] ;  /* 0x00005b0000067ab9 */ /* 0x000fe20000000800 */
[C---:B------:R-:W-:Y:S01]  /*0fc0*/  IADD3 R5, R4.reuse, 0x10, RZ ;  /* 0x0000001004057810 */ /* 0x040fe20007ffe0ff */
[----:B------:R-:W-:Y:S01]  /*0fd0*/  ULDC UR4, c[0x0][0x1a4] ;  /* 0x0000690000047ab9 */ /* 0x000fe20000000800 */
[C---:B------:R-:W-:Y:S01]  /*0fe0*/  IADD3 R3, R4.reuse, 0x20, RZ ;  /* 0x0000002004037810 */ /* 0x040fe20007ffe0ff */
[----:B------:R-:W2:Y:S01]  /*0ff0*/  SHFL.IDX PT, R7, R7, RZ, 0x1f ;  /* 0x00001fff07077589 */ /* 0x000ea200000e0000 */
[----:B------:R-:W-:Y:S01]  /*1000*/  ISETP.GE.AND P3, PT, R5, c[0x0][0x178], PT ;  /* 0x00005e0005007a0c */ /* 0x000fe20003f66270 */
[----:B------:R-:W-:Y:S01]  /*1010*/  ULOP3.LUT UR4, UR6, UR4, URZ, 0x3c, !UPT ;  /* 0x0000000406047292 */ /* 0x000fe2000f8e3c3f */
[C---:B------:R-:W-:Y:S01]  /*1020*/  IADD3 R5, R4.reuse, 0x30, RZ ;  /* 0x0000003004057810 */ /* 0x040fe20007ffe0ff */
[----:B------:R-:W-:Y:S01]  /*1030*/  ULDC.64 UR14, c[0x0][0x118] ;  /* 0x00004600000e7ab9 */ /* 0x000fe20000000a00 */
[C---:B------:R-:W-:Y:S01]  /*1040*/  ISETP.GE.AND P5, PT, R4.reuse, c[0x0][0x178], PT ;  /* 0x00005e0004007a0c */ /* 0x040fe20003fa6270 */
[----:B------:R-:W-:Y:S01]  /*1050*/  IMAD.SHL.U32 R4, R4, 0x20, RZ ;  /* 0x0000002004047824 */ /* 0x000fe200078e00ff */
[----:B------:R-:W-:Y:S01]  /*1060*/  ISETP.GE.AND P6, PT, R3, c[0x0][0x178], PT ;  /* 0x00005e0003007a0c */ /* 0x000fe20003fc6270 */
[----:B------:R-:W-:Y:S01]  /*1070*/  IMAD.MOV.U32 R209, RZ, RZ, 0x1 ;  /* 0x00000001ffd17424 */ /* 0x000fe200078e00ff */
[----:B------:R-:W-:Y:S01]  /*1080*/  LEA.HI R3, R31, R31, RZ, 0x1 ;  /* 0x0000001f1f037211 */ /* 0x000fe200078f08ff */
[----:B------:R-:W-:Y:S01]  /*1090*/  IMAD.MOV.U32 R213, RZ, RZ, RZ ;  /* 0x000000ffffd57224 */ /* 0x000fe200078e00ff */
[----:B-1----:R-:W1:Y:S01]  /*10a0*/  MUFU.RCP R12, R10 ;  /* 0x0000000a000c7308 */ /* 0x002e620000001000 */
[----:B------:R-:W-:Y:S01]  /*10b0*/  IADD3 R27, P2, P1, R6, R4, R27 ;  /* 0x00000004061b7210 */ /* 0x000fe2000795e01b */
[----:B------:R-:W-:Y:S01]  /*10c0*/  IMAD.SHL.U32 R164, R207, 0x2, RZ ;  /* 0x00000002cfa47824 */ /* 0x000fe200078e00ff */
[----:B------:R-:W-:Y:S01]  /*10d0*/  SHF.R.S32.HI R6, RZ, 0x1f, R6 ;  /* 0x0000001fff067819 */ /* 0x000fe20000011406 */
[----:B------:R-:W-:Y:S01]  /*10e0*/  BSSY B0, `(.L_x_597) ;  /* 0x0000100000007945 */ /* 0x000fe20003800000 */
[----:B------:R-:W-:-:S02]  /*10f0*/  SHF.R.S32.HI R4, RZ, 0x1f, R4 ;  /* 0x0000001fff047819 */ /* 0x000fc40000011404 */
[----:B------:R-:W-:Y:S02]  /*1100*/  ISETP.GE.AND P0, PT, R5, c[0x0][0x178], PT ;  /* 0x00005e0005007a0c */ /* 0x000fe40003f06270 */
[----:B------:R-:W-:Y:S02]  /*1110*/  IADD3.X R19, R6, R4, R19, P2, P1 ;  /* 0x0000000406137210 */ /* 0x000fe400017e2413 */
[----:B------:R-:W-:Y:S02]  /*1120*/  IADD3 R6, R0, 0x10, RZ ;  /* 0x0000001000067810 */ /* 0x000fe40007ffe0ff */
[----:B------:R-:W-:Y:S01]  /*1130*/  ISETP.GE.U32.AND P1, PT, R208, c[0x0][0x16c], PT ;  /* 0x00005b00d0007a0c */ /* 0x000fe20003f26070 */
[----:B--2---:R2:W3:Y:S01]  /*1140*/  R2UR UR5, R7 ;  /* 0x00000000070573c2 */ /* 0x0044e200000e0000 */
[----:B------:R-:W-:Y:S02]  /*1150*/  SHF.R.S32.HI R25, RZ, 0x1f, R6 ;  /* 0x0000001fff197819 */ /* 0x000fe40000011406 */
[----:B-1----:R-:W-:-:S02]  /*1160*/  IADD3 R12, R12, 0xffffffe, RZ ;  /* 0x0ffffffe0c0c7810 */ /* 0x002fc40007ffe0ff */
[C---:B------:R-:W-:Y:S01]  /*1170*/  LOP3.LUT R10, R3.reuse, 0xfffffffe, RZ, 0xc0, !PT ;  /* 0xfffffffe030a7812 */ /* 0x040fe200078ec0ff */
[----:B------:R-:W-:Y:S01]  /*1180*/  IMAD.SHL.U32 R3, R3, 0x4, RZ ;  /* 0x0000000403037824 */ /* 0x000fe200078e00ff */
[----:B------:R-:W1:Y:S01]  /*1190*/  F2I.FTZ.U32.TRUNC.NTZ R13, R12 ;  /* 0x0000000c000d7305 */ /* 0x000e62000021f000 */
[----:B------:R-:W-:Y:S02]  /*11a0*/  SEL R215, R215, RZ, !P1 ;  /* 0x000000ffd7d77207 */ /* 0x000fe40004800000 */
[----:B------:R-:W-:Y:S01]  /*11b0*/  IMAD.IADD R5, R31, 0x1, -R10 ;  /* 0x000000011f057824 */ /* 0x000fe200078e0a0a */
[----:B------:R-:W-:Y:S02]  /*11c0*/  SEL R212, R212, RZ, !P1 ;  /* 0x000000ffd4d47207 */ /* 0x000fe40004800000 */
[----:B------:R-:W-:Y:S02]  /*11d0*/  LEA.HI R25, R25, R6, RZ, 0x2 ;  /* 0x0000000619197211 */ /* 0x000fe400078f10ff */
[----:B------:R-:W-:-:S02]  /*11e0*/  SEL R217, R217, RZ, !P1 ;  /* 0x000000ffd9d97207 */ /* 0x000fc40004800000 */
[----:B------:R-:W-:Y:S02]  /*11f0*/  SEL R214, R214, RZ, !P1 ;  /* 0x000000ffd6d67207 */ /* 0x000fe40004800000 */
[----:B------:R-:W-:Y:S02]  /*1200*/  SEL R219, R219, RZ, !P1 ;  /* 0x000000ffdbdb7207 */ /* 0x000fe40004800000 */
[----:B------:R-:W-:Y:S01]  /*1210*/  SEL R216, R216, RZ, !P1 ;  /* 0x000000ffd8d87207 */ /* 0x000fe20004800000 */
[--C-:B-1----:R-:W-:Y:S01]  /*1220*/  IMAD.MOV R11, RZ, RZ, -R13.reuse ;  /* 0x000000ffff0b7224 */ /* 0x102fe200078e0a0d */
[----:B--2---:R-:W-:Y:S01]  /*1230*/  LOP3.LUT R7, R217, R214, RZ, 0xc0, !PT ;  /* 0x000000d6d9077212 */ /* 0x004fe200078ec0ff */
[----:B------:R-:W-:Y:S01]  /*1240*/  IMAD.MOV.U32 R12, RZ, RZ, RZ ;  /* 0x000000ffff0c7224 */ /* 0x000fe200078e00ff */
[----:B------:R-:W-:Y:S01]  /*1250*/  SEL R221, R221, RZ, !P1 ;  /* 0x000000ffdddd7207 */ /* 0x000fe20004800000 */
[----:B------:R-:W-:Y:S01]  /*1260*/  IMAD R11, R11, R2, RZ ;  /* 0x000000020b0b7224 */ /* 0x000fe200078e02ff */
[----:B------:R-:W-:Y:S01]  /*1270*/  SEL R218, R218, RZ, !P1 ;  /* 0x000000ffdada7207 */ /* 0x000fe20004800000 */
[----:B------:R-:W-:Y:S01]  /*1280*/  IMAD.SHL.U32 R7, R7, 0x10, RZ ;  /* 0x0000001007077824 */ /* 0x000fe200078e00ff */
[----:B------:R-:W-:Y:S01]  /*1290*/  LOP3.LUT R3, R3, 0xfffffff8, RZ, 0xc0, !PT ;  /* 0xfffffff803037812 */ /* 0x000fe200078ec0ff */
[----:B------:R-:W-:Y:S01]  /*12a0*/  IMAD.HI.U32 R10, R13, R11, R12 ;  /* 0x0000000b0d0a7227 */ /* 0x000fe200078e000c */
[----:B------:R-:W-:-:S02]  /*12b0*/  SHF.R.S32.HI R13, RZ, 0x1f, R0 ;  /* 0x0000001fff0d7819 */ /* 0x000fc40000011400 */
[----:B------:R-:W-:Y:S02]  /*12c0*/  LOP3.LUT R12, R215, R212, RZ, 0xc0, !PT ;  /* 0x000000d4d70c7212 */ /* 0x000fe400078ec0ff */
[----:B------:R-:W-:Y:S02]  /*12d0*/  LEA.HI R4, R13, R0, RZ, 0x2 ;  /* 0x000000000d047211 */ /* 0x000fe400078f10ff */
[----:B------:R-:W-:Y:S01]  /*12e0*/  LOP3.LUT R13, R25, 0x7ffffffc, RZ, 0xc0, !PT ;  /* 0x7ffffffc190d7812 */ /* 0x000fe200078ec0ff */
[----:B------:R-:W-:Y:S01]  /*12f0*/  IMAD.SHL.U32 R12, R12, 0x10, RZ ;  /* 0x000000100c0c7824 */ /* 0x000fe200078e00ff */
[----:B------:R-:W-:Y:S02]  /*1300*/  LOP3.LUT R23, R4, 0x7ffffffc, RZ, 0xc0, !PT ;  /* 0x7ffffffc04177812 */ /* 0x000fe400078ec0ff */
[----:B------:R-:W-:Y:S01]  /*1310*/  IABS R11, c[0x0][0x16c] ;  /* 0x00005b00000b7a13 */ /* 0x000fe20000000000 */
[----:B------:R-:W-:Y:S01]  /*1320*/  IMAD.IADD R6, R6, 0x1, -R13 ;  /* 0x0000000106067824 */ /* 0x000fe200078e0a0d */
[----:B------:R-:W-:Y:S01]  /*1330*/  LOP3.LUT P4, RZ, R12, 0x10, RZ, 0xc0, !PT ;  /* 0x000000100cff7812 */ /* 0x000fe2000788c0ff */
[----:B------:R-:W-:Y:S01]  /*1340*/  IMAD.IADD R18, R0, 0x1, -R23 ;  /* 0x0000000100127824 */ /* 0x000fe200078e0a17 */
[----:B------:R-:W-:Y:S01]  /*1350*/  SEL R13, RZ, 0x1, P5 ;  /* 0x00000001ff0d7807 */ /* 0x000fe20002800000 */
[----:B------:R-:W-:Y:S01]  /*1360*/  IMAD.HI.U32 R0, R10, R11, RZ ;  /* 0x0000000b0a007227 */ /* 0x000fe200078e00ff */
[----:B------:R-:W-:-:S02]  /*1370*/  LOP3.LUT P2, RZ, R7, 0x10, RZ, 0xc0, !PT ;  /* 0x0000001007ff7812 */ /* 0x000fc4000784c0ff */
[--C-:B------:R-:W-:Y:S01]  /*1380*/  SHF.R.S32.HI R10, RZ, 0x2, R4.reuse ;  /* 0x00000002ff0a7819 */ /* 0x100fe20000011404 */
[--C-:B------:R-:W-:Y:S01]  /*1390*/  IMAD R12, R18, 0x2, R5.reuse ;  /* 0x00000002120c7824 */ /* 0x100fe200078e0205 */
[----:B------:R-:W-:Y:S01]  /*13a0*/  SHF.R.S32.HI R23, RZ, 0x1f, R4 ;  /* 0x0000001fff177819 */ /* 0x000fe20000011404 */
[----:B------:R-:W-:Y:S01]  /*13b0*/  IMAD R5, R6, 0x2, R5 ;  /* 0x0000000206057824 */ /* 0x000fe200078e0205 */
[----:B------:R-:W-:Y:S01]  /*13c0*/  LOP3.LUT R18, R219, R216, RZ, 0xc0, !PT ;  /* 0x000000d8db127212 */ /* 0x000fe200078ec0ff */
[----:B------:R-:W-:Y:S01]  /*13d0*/  IMAD.MOV R6, RZ, RZ, -R0 ;  /* 0x000000ffff067224 */ /* 0x000fe200078e0a00 */
[----:B------:R-:W-:Y:S02]  /*13e0*/  SHF.R.S32.HI R7, RZ, 0x1f, R12 ;  /* 0x0000001fff077819 */ /* 0x000fe4000001140c */
[----:B------:R-:W-:Y:S01]  /*13f0*/  SHF.R.S32.HI R4, RZ, 0x1f, R5 ;  /* 0x0000001fff047819 */ /* 0x000fe20000011405 */
[----:B------:R-:W-:Y:S01]  /*1400*/  IMAD R11, R2, R6, R11 ;  /* 0x00000006020b7224 */ /* 0x000fe200078e020b */
[--C-:B------:R-:W-:Y:S01]  /*1410*/  SHF.R.S32.HI R6, RZ, 0x2, R25.reuse ;  /* 0x00000002ff067819 */ /* 0x100fe20000011419 */
[----:B------:R-:W-:Y:S01]  /*1420*/  IMAD.SHL.U32 R18, R18, 0x10, RZ ;  /* 0x0000001012127824 */ /* 0x000fe200078e00ff */
[----:B------:R-:W-:-:S02]  /*1430*/  SHF.R.S32.HI R25, RZ, 0x1f, R25 ;  /* 0x0000001fff197819 */ /* 0x000fc40000011419 */
[----:B------:R-:W-:Y:S02]  /*1440*/  ISETP.GT.U32.AND P5, PT, R2, R11, PT ;  /* 0x0000000b0200720c */ /* 0x000fe40003fa4070 */
[----:B------:R-:W-:Y:S02]  /*1450*/  LEA.HI R23, R23, R10, RZ, 0x2 ;  /* 0x0000000a17177211 */ /* 0x000fe400078f10ff */
[----:B------:R-:W-:Y:S02]  /*1460*/  LEA.HI R25, R25, R6, RZ, 0x2 ;  /* 0x0000000619197211 */ /* 0x000fe400078f10ff */
[----:B------:R-:W-:Y:S02]  /*1470*/  LEA.HI R7, R7, R12, RZ, 0x2 ;  /* 0x0000000c07077211 */ /* 0x000fe400078f10ff */
[----:B------:R-:W-:Y:S02]  /*1480*/  LEA.HI R4, R4, R5, RZ, 0x2 ;  /* 0x0000000504047211 */ /* 0x000fe400078f10ff */
[----:B------:R-:W-:-:S02]  /*1490*/  LOP3.LUT R23, R23, 0xffffffc, RZ, 0xc0, !PT ;  /* 0x0ffffffc17177812 */ /* 0x000fc400078ec0ff */
[----:B------:R-:W-:Y:S01]  /*14a0*/  LOP3.LUT R25, R25, 0xffffffc, RZ, 0xc0, !PT ;  /* 0x0ffffffc19197812 */ /* 0x000fe200078ec0ff */
[----:B------:R-:W-:Y:S01]  /*14b0*/  @!P5 IMAD.IADD R11, R11, 0x1, -R2 ;  /* 0x000000010b0bd824 */ /* 0x000fe200078e0a02 */
[----:B------:R-:W-:Y:S01]  /*14c0*/  LOP3.LUT R7, R7, 0xfffffffc, RZ, 0xc0, !PT ;  /* 0xfffffffc07077812 */ /* 0x000fe200078ec0ff */
[----:B------:R-:W-:Y:S01]  /*14d0*/  IMAD.IADD R23, R10, 0x1, -R23 ;  /* 0x000000010a177824 */ /* 0x000fe200078e0a17 */
[----:B------:R-:W-:Y:S01]  /*14e0*/  LOP3.LUT R4, R4, 0xfffffffc, RZ, 0xc0, !PT ;  /* 0xfffffffc04047812 */ /* 0x000fe200078ec0ff */
[----:B------:R-:W-:Y:S01]  /*14f0*/  IMAD.IADD R22, R6, 0x1, -R25 ;  /* 0x0000000106167824 */ /* 0x000fe200078e0a19 */
[----:B------:R-:W-:Y:S01]  /*1500*/  ISETP.GE.U32.AND P1, PT, R11, R2, PT ;  /* 0x000000020b00720c */ /* 0x000fe20003f26070 */
[----:B------:R-:W-:Y:S01]  /*1510*/  IMAD.IADD R12, R12, 0x1, -R7 ;  /* 0x000000010c0c7824 */ /* 0x000fe200078e0a07 */
[----:B------:R-:W-:Y:S01]  /*1520*/  @!P5 IADD3 R0, R0, 0x1, RZ ;  /* 0x000000010000d810 */ /* 0x000fe20007ffe0ff */
[----:B------:R-:W-:Y:S01]  /*1530*/  IMAD.IADD R25, R5, 0x1, -R4 ;  /* 0x0000000105197824 */ /* 0x000fe200078e0a04 */
[----:B------:R-:W-:-:S02]  /*1540*/  SEL R5, RZ, 0xffffffff, P3 ;  /* 0xffffffffff057807 */ /* 0x000fc40001800000 */
[----:B------:R-:W-:Y:S02]  /*1550*/  LOP3.LUT R12, R12, R23, RZ, 0x3c, !PT ;  /* 0x000000170c0c7212 */ /* 0x000fe400078e3cff */
[----:B------:R-:W-:Y:S01]  /*1560*/  LOP3.LUT R25, R25, R22, RZ, 0x3c, !PT ;  /* 0x0000001619197212 */ /* 0x000fe200078e3cff */
[----:B------:R-:W-:Y:S01]  /*1570*/  IMAD.SHL.U32 R2, R5, 0x2, RZ ;  /* 0x0000000205027824 */ /* 0x000fe200078e00ff */
[--C-:B------:R-:W-:Y:S02]  /*1580*/  IADD3 R7, R12, R7, R3.reuse ;  /* 0x000000070c077210 */ /* 0x100fe40007ffe003 */
[----:B------:R-:W-:Y:S02]  /*1590*/  IADD3 R25, R25, R4, R3 ;  /* 0x0000000419197210 */ /* 0x000fe40007ffe003 */
[----:B------:R-:W-:Y:S01]  /*15a0*/  LOP3.LUT R4, R221, R218, RZ, 0xc0, !PT ;  /* 0x000000dadd047212 */ /* 0x000fe200078ec0ff */
[----:B------:R-:W-:Y:S01]  /*15b0*/  IMAD R7, R10, 0x30, R7 ;  /* 0x000000300a077824 */ /* 0x000fe200078e0207 */
[----:B------:R-:W-:Y:S01]  /*15c0*/  ISETP.LE.AND P5, PT, RZ, UR4, PT ;  /* 0x00000004ff007c0c */ /* 0x000fe2000bfa3270 */
[----:B------:R-:W-:Y:S01]  /*15d0*/  IMAD R210, R6, 0x30, R25 ;  /* 0x0000003006d27824 */ /* 0x000fe200078e0219 */
[----:B------:R-:W-:Y:S01]  /*15e0*/  SEL R3, RZ, 0x4, P6 ;  /* 0x00000004ff037807 */ /* 0x000fe20003000000 */
[----:B------:R-:W-:Y:S01]  /*15f0*/  IMAD.SHL.U32 R4, R4, 0x10, RZ ;  /* 0x0000001004047824 */ /* 0x000fe200078e00ff */
[----:B------:R-:W-:Y:S01]  /*1600*/  ISETP.NE.AND P6, PT, RZ, c[0x0][0x1a4], PT ;  /* 0x00006900ff007a0c */ /* 0x000fe20003fc5270 */
[----:B------:R-:W-:Y:S01]  /*1610*/  IMAD.SHL.U32 R211, R7, 0x10, RZ ;  /* 0x0000001007d37824 */ /* 0x000fe200078e00ff */
[----:B------:R-:W-:Y:S01]  /*1620*/  @P1 IADD3 R0, R0, 0x1, RZ ;  /* 0x0000000100001810 */ /* 0x000fe20007ffe0ff */
[----:B------:R-:W-:Y:S01]  /*1630*/  IMAD.SHL.U32 R210, R210, 0x10, RZ ;  /* 0x00000010d2d27824 */ /* 0x000fe200078e00ff */
[----:B------:R-:W-:Y:S01]  /*1640*/  ISETP.NE.AND P1, PT, R196, c[0x0][0x180], PT ;  /* 0x00006000c4007a0c */ /* 0x000fe20003f25270 */
[----:B------:R-:W-:Y:S01]  /*1650*/  IMAD.MOV.U32 R7, RZ, RZ, RZ ;  /* 0x000000ffff077224 */ /* 0x000fe200078e00ff */
[----:B------:R-:W-:Y:S01]  /*1660*/  LOP3.LUT R2, R2, 0x2, R13, 0xe2, !PT ;  /* 0x0000000202027812 */ /* 0x000fe200078ee20d */
[----:B---3--:R-:W-:Y:S01]  /*1670*/  USHF.R.S32.HI UR4, URZ, 0x1f, UR5 ;  /* 0x0000001f3f047899 */ /* 0x008fe20008011405 */
[----:B------:R-:W-:-:S02]  /*1680*/  SEL R225, RZ, 0x8, P0 ;  /* 0x00000008ffe17807 */ /* 0x000fc40000000000 */
[----:B------:R-:W-:Y:S01]  /*1690*/  LOP3.LUT P0, RZ, R4, 0x10, RZ, 0xc0, !PT ;  /* 0x0000001004ff7812 */ /* 0x000fe2000780c0ff */
[----:B------:R-:W-:Y:S01]  /*16a0*/  ULEA.HI UR4, UR4, UR5, URZ, 0x2 ;  /* 0x0000000504047291 */ /* 0x000fe2000f8f103f */
[----:B------:R-:W-:Y:S01]  /*16b0*/  LOP3.LUT R225, R225, R3, R2, 0xfe, !PT ;  /* 0x00000003e1e17212 */ /* 0x000fe200078efe02 */
[----:B------:R-:W-:Y:S01]  /*16c0*/  IMAD.MOV.U32 R3, RZ, RZ, R0 ;  /* 0x000000ffff037224 */ /* 0x000fe200078e0000 */
[----:B------:R-:W-:Y:S01]  /*16d0*/  LOP3.LUT R4, R211, 0xfffffff0, RZ, 0xc0, !PT ;  /* 0xfffffff0d3047812 */ /* 0x000fe200078ec0ff */
[----:B------:R-:W-:Y:S01]  /*16e0*/  ULOP3.LUT UR7, UR4, 0xfffffffc, URZ, 0xc0, !UPT ;  /* 0xfffffffc04077892 */ /* 0x000fe2000f8ec03f */
[----:B------:R-:W-:Y:S01]  /*16f0*/  LOP3.LUT P3, RZ, R18, 0x10, RZ, 0xc0, !PT ;  /* 0x0000001012ff7812 */ /* 0x000fe2000786c0ff */
[----:B------:R-:W-:Y:S01]  /*1700*/  @!P5 IMAD.MOV R3, RZ, RZ, -R3 ;  /* 0x000000ffff03d224 */ /* 0x000fe200078e0a03 */
[----:B------:R-:W-:Y:S01]  /*1710*/  LOP3.LUT R5, R210, 0xfffffff0, RZ, 0xc0, !PT ;  /* 0xfffffff0d2057812 */ /* 0x000fe200078ec0ff */
[----:B------:R-:W-:Y:S01]  /*1720*/  @!PT LDS RZ, [RZ] ;  /* 0x00000000fffff984 */ /* 0x000fe20000000800 */
[----:B------:R-:W-:Y:S01]  /*1730*/  @!PT LDS RZ, [RZ] ;  /* 0x00000000fffff984 */ /* 0x000fe20000000800 */
[----:B------:R1:W-:Y:S01]  /*1740*/  LDGSTS.E.LTC128B.128 [R4], [R20.64], P4 ;  /* 0x0000000014047fae */ /* 0x0003e2000a121d4e */
[----:B------:R-:W-:Y:S01]  /*1750*/  @!P6 LOP3.LUT R3, RZ, c[0x0][0x1a4], RZ, 0x33, !PT ;  /* 0x00006900ff03ea12 */ /* 0x000fe200078e33ff */
[----:B------:R-:W-:Y:S01]  /*1760*/  IMAD.MOV.U32 R18, RZ, RZ, 0x8 ;  /* 0x00000008ff127424 */ /* 0x000fe200078e00ff */
[C---:B------:R-:W-:Y:S01]  /*1770*/  ISETP.NE.AND P6, PT, R196.reuse, c[0x0][0x22c], PT ;  /* 0x00008b00c4007a0c */ /* 0x040fe20003fc5270 */
[----:B------:R2:W-:Y:S01]  /*1780*/  LDGSTS.E.LTC128B.128 [R5], [R16.64], P2 ;  /* 0x0000000010057fae */ /* 0x0005e20009121d4e */
[----:B------:R-:W-:Y:S01]  /*1790*/  @!P1 ISETP.LT.AND P2, PT, R196, c[0x0][0x17c], PT ;  /* 0x00005f00c4009a0c */ /* 0x000fe20003f41270 */
[----:B------:R-:W-:Y:S01]  /*17a0*/  @!P1 IMAD.MOV.U32 R209, RZ, RZ, RZ ;  /* 0x000000ffffd19224 */ /* 0x000fe200078e00ff */
[----:B------:R-:W-:Y:S01]  /*17b0*/  ISETP.GE.U32.AND P4, PT, R208, R3, PT ;  /* 0x00000003d000720c */ /* 0x000fe20003f86070 */
[----:B------:R-:W-:Y:S01]  /*17c0*/  UIADD3 UR7, UR5, -UR7, URZ ;  /* 0x8000000705077290 */ /* 0x000fe2000fffe03f */
[----:B------:R-:W-:Y:S01]  /*17d0*/  @!P1 SEL R7, R196, 0x2, P2 ;  /* 0x00000002c4079807 */ /* 0x000fe20001000000 */
[----:B------:R3:W-:Y:S01]  /*17e0*/  LDGSTS.E.LTC128B.128 [R4+0x1800], [R14.64], P3 ;  /* 0x018000000e047fae */ /* 0x0007e20009921d4e */
[----:B------:R-:W-:Y:S01]  /*17f0*/  SEL R225, R225, RZ, !P4 ;  /* 0x000000ffe1e17207 */ /* 0x000fe20006000000 */
[----:B------:R-:W-:Y:S01]  /*1800*/  ULEA.HI UR6, UR7, UR7, URZ, 0x1 ;  /* 0x0000000707067291 */ /* 0x000fe2000f8f083f */
[----:B------:R-:W-:Y:S01]  /*1810*/  ISETP.NE.AND P3, PT, R7, 0x2, PT ;  /* 0x000000020700780c */ /* 0x000fe20003f65270 */
[----:B------:R4:W-:Y:S01]  /*1820*/  LDGSTS.E.LTC128B.128 [R5+0x1800], [R8.64], P0 ;  /* 0x0180000008057fae */ /* 0x0009e20008121d4e */
[----:B------:R-:W-:Y:S01]  /*1830*/  IADD3 R12, P0, R27, c[0x0][0x250], RZ ;  /* 0x000094001b0c7a10 */ /* 0x000fe20007f1e0ff */
[C---:B------:R-:W-:Y:S01]  /*1840*/  IMAD.SHL.U32 R2, R225.reuse, 0x10, RZ ;  /* 0x00000010e1027824 */ /* 0x040fe200078e00ff */
[----:B------:R-:W-:Y:S01]  /*1850*/  SEL R11, RZ, c[0x0][0x230], P6 ;  /* 0x00008c00ff0b7a07 */ /* 0x000fe20003000000 */
[----:B------:R-:W-:Y:S01]  /*1860*/  IMAD.SHL.U32 R0, R225, 0x8, RZ ;  /* 0x00000008e1007824 */ /* 0x000fe200078e00ff */
[----:B------:R-:W-:Y:S01]  /*1870*/  IADD3.X R13, R19, c[0x0][0x254], RZ, P0, !PT ;  /* 0x00009500130d7a10 */ /* 0x000fe200007fe4ff */
[----:B------:R-:W-:Y:S01]  /*1880*/  IMAD R26, R7, R18, c[0x2][0x0] ;  /* 0x00800000071a7624 */ /* 0x000fe200078e0212 */
[----:B------:R-:W-:Y:S01]  /*1890*/  IADD3 R22, P0, R12, c[0x0][0x238], RZ ;  /* 0x00008e000c167a10 */ /* 0x000fe20007f1e0ff */
[----:B------:R-:W-:Y:S01]  /*18a0*/  IMAD.IADD R226, R208, 0x1, R11 ;  /* 0x00000001d0e27824 */ /* 0x000fe200078e020b */
[----:B------:R-:W-:Y:S01]  /*18b0*/  LOP3.LUT P5, RZ, R2, 0x10, RZ, 0xc0, !PT ;  /* 0x0000001002ff7812 */ /* 0x000fe200078ac0ff */
[----:B------:R-:W-:Y:S01]  /*18c0*/  IMAD.SHL.U32 R6, R225, 0x2, RZ ;  /* 0x00000002e1067824 */ /* 0x000fe200078e00ff */
[----:B------:R-:W-:Y:S01]  /*18d0*/  IADD3.X R23, R13, c[0x0][0x23c], RZ, P0, !PT ;  /* 0x00008f000d177a10 */ /* 0x000fe200007fe4ff */
[----:B------:R-:W5:Y:S01]  /*18e0*/  LDC.64 R26, c[0x0][R26+0x160] ;  /* 0x000058001a1a7b82 */ /* 0x000f620000000a00 */
[----:B------:R-:W-:Y:S01]  /*18f0*/  LOP3.LUT P4, RZ, R0, 0x10, RZ, 0xc0, !PT ;  /* 0x0000001000ff7812 */ /* 0x000fe2000788c0ff */
[----:B------:R-:W-:Y:S01]  /*1900*/  IMAD.SHL.U32 R0, R225, 0x4, RZ ;  /* 0x00000004e1007824 */ /* 0x000fe200078e00ff */
[----:B------:R-:W-:Y:S01]  /*1910*/  IADD3 R28, P0, R22, c[0x0][0x238], RZ ;  /* 0x00008e00161c7a10 */ /* 0x000fe20007f1e0ff */
[----:B------:R-:W-:Y:S01]  /*1920*/  USHF.L.U32 UR4, UR4, 0x2, URZ ;  /* 0x0000000204047899 */ /* 0x000fe2000800063f */
[----:B------:R-:W-:Y:S01]  /*1930*/  @!P3 IADD3 R208, R208, c[0x0][0x1f8], RZ ;  /* 0x00007e00d0d0ba10 */ /* 0x000fe20007ffe0ff */
[----:B------:R-:W-:Y:S01]  /*1940*/  ULOP3.LUT UR5, UR6, 0xfffffffe, URZ, 0xc0, !UPT ;  /* 0xfffffffe06057892 */ /* 0x000fe2000f8ec03f */
[----:B------:R-:W-:Y:S01]  /*1950*/  IADD3.X R29, R23, c[0x0][0x23c], RZ, P0, !PT ;  /* 0x00008f00171d7a10 */ /* 0x000fe200007fe4ff */
[----:B------:R-:W-:Y:S01]  /*1960*/  ULOP3.LUT UR4, UR4, 0xfffffff0, URZ, 0xc0, !UPT ;  /* 0xfffffff004047892 */ /* 0x000fe2000f8ec03f */
[----:B------:R-:W-:Y:S01]  /*1970*/  ISETP.GE.U32.AND P0, PT, R208, c[0x0][0x16c], PT ;  /* 0x00005b00d0007a0c */ /* 0x000fe20003f06070 */
[----:B------:R2:W-:Y:S01]  /*1980*/  LDGSTS.E.BYPASS.LTC128B.128 [R4+0x6000], [R12.64], P5 ;  /* 0x060000000c047fae */ /* 0x0005e2000a901d4e */
[----:B------:R-:W-:Y:S01]  /*1990*/  LOP3.LUT P3, RZ, R0, 0x10, RZ, 0xc0, !PT ;  /* 0x0000001000ff7812 */ /* 0x000fe2000786c0ff */
[----:B------:R-:W-:Y:S01]  /*19a0*/  USHF.R.S32.HI UR6, URZ, 0x1, UR6 ;  /* 0x000000013f067899 */ /* 0x000fe20008011406 */
[----:B------:R-:W-:Y:S01]  /*19b0*/  LOP3.LUT P5, RZ, R6, 0x10, RZ, 0xc0, !PT ;  /* 0x0000001006ff7812 */ /* 0x000fe200078ac0ff */
[----:B------:R3:W-:Y:S01]  /*19c0*/  LDGSTS.E.BYPASS.LTC128B.128 [R5+0x6000], [R22.64], P4 ;  /* 0x0600000016057fae */ /* 0x0007e2000a101d4e */
[----:B------:R-:W-:Y:S01]  /*19d0*/  @!P1 SEL R213, RZ, 0x1, !P2 ;  /* 0x00000001ffd59807 */ /* 0x000fe20005000000 */
[----:B------:R-:W-:Y:S01]  /*19e0*/  UIADD3 UR5, UR7, -UR5, URZ ;  /* 0x8000000507057290 */ /* 0x000fe2000fffe03f */
[C---:B------:R-:W-:Y:S01]  /*19f0*/  SHF.L.U32 R6, R196.reuse, R209, RZ ;  /* 0x000000d1c4067219 */ /* 0x040fe200000006ff */
[----:B------:R-:W-:Y:S01]  /*1a00*/  UIMAD UR6, UR6, 0x300, UR4 ;  /* 0x00000300060678a4 */ /* 0x000fe2000f8e0204 */
[----:B------:R-:W-:Y:S01]  /*1a10*/  SHF.L.U32 R7, R196, R213, RZ ;  /* 0x000000d5c4077219 */ /* 0x000fe200000006ff */
[----:B------:R-:W-:Y:S01]  /*1a20*/  UIMAD UR4, UR5, 0x300, UR4 ;  /* 0x00000300050478a4 */ /* 0x000fe2000f8e0204 */
[----:B------:R-:W-:Y:S01]  /*1a30*/  IADD3 R209, R209, 0x1, RZ ;  /* 0x00000001d1d17810 */ /* 0x000fe20007ffe0ff */
[----:B------:R-:W-:Y:S01]  /*1a40*/  @P0 CS2R R214, SRZ ;  /* 0x0000000000d60805 */ /* 0x000fe2000001ff00 */
[----:B------:R-:W-:Y:S01]  /*1a50*/  @P0 IMAD.MOV.U32 R212, RZ, RZ, RZ ;  /* 0x000000ffffd40224 */ /* 0x000fe200078e00ff */
[----:B------:R4:W-:Y:S01]  /*1a60*/  LDGSTS.E.BYPASS.LTC128B.128 [R4+0x7800], [R28.64], P3 ;  /* 0x078000001c047fae */ /* 0x0009e20009901d4e */
[C---:B-----5:R-:W-:Y:S01]  /*1a70*/  IADD3 R24, P2, R26.reuse, R20, RZ ;  /* 0x000000141a187210 */ /* 0x060fe20007f5e0ff */
[----:B------:R-:W-:Y:S01]  /*1a80*/  @P0 CS2R R216, SRZ ;  /* 0x0000000000d80805 */ /* 0x000fe2000001ff00 */
[----:B-1----:R-:W-:Y:S01]  /*1a90*/  IADD3 R20, P3, R26, R14, RZ ;  /* 0x0000000e1a147210 */ /* 0x002fe20007f7e0ff */
[----:B------:R-:W-:Y:S01]  /*1aa0*/  @P0 CS2R R218, SRZ ;  /* 0x0000000000da0805 */ /* 0x000fe2000001ff00 */
[----:B------:R-:W-:Y:S01]  /*1ab0*/  LOP3.LUT P1, RZ, R6, R215, RZ, 0xc0, !PT ;  /* 0x000000d706ff7212 */ /* 0x000fe2000782c0ff */
[----:B------:R-:W-:Y:S01]  /*1ac0*/  IMAD.X R25, R27, 0x1, R21, P2 ;  /* 0x000000011b197824 */ /* 0x000fe200010e0615 */
[----:B------:R-:W-:Y:S01]  /*1ad0*/  LOP3.LUT R0, R207, 0x8, RZ, 0xc0, !PT ;  /* 0x00000008cf007812 */ /* 0x000fe200078ec0ff */
[----:B------:R-:W-:Y:S01]  /*1ae0*/  IMAD.X R21, R27, 0x1, R15, P3 ;  /* 0x000000011b157824 */ /* 0x000fe200018e060f */
[----:B------:R-:W-:Y:S01]  /*1af0*/  LOP3.LUT R11, R164, 0x2, RZ, 0xc0, !PT ;  /* 0x00000002a40b7812 */ /* 0x000fe200078ec0ff */
[----:B------:R-:W-:Y:S01]  /*1b00*/  @P0 IMAD.MOV.U32 R221, RZ, RZ, RZ ;  /* 0x000000ffffdd0224 */ /* 0x000fe200078e00ff */
[----:B------:R-:W-:-:S02]  /*1b10*/  ISETP.NE.AND P3, PT, R209, c[0x0][0x180], PT ;  /* 0x00006000d1007a0c */ /* 0x000fc40003f65270 */
[----:B--2---:R-:W-:Y:S02]  /*1b20*/  IADD3 R12, P4, R28, c[0x0][0x238], RZ ;  /* 0x00008e001c0c7a10 */ /* 0x004fe40007f9e0ff */
[----:B------:R-:W-:Y:S02]  /*1b30*/  SHF.R.U32.HI R2, RZ, 0x4, R207 ;  /* 0x00000004ff027819 */ /* 0x000fe400000116cf */
[----:B------:R-:W-:Y:S02]  /*1b40*/  IADD3.X R13, R29, c[0x0][0x23c], RZ, P4, !PT ;  /* 0x00008f001d0d7a10 */ /* 0x000fe400027fe4ff */
[C---:B---3--:R-:W-:Y:S02]  /*1b50*/  IADD3 R22, P4, R26.reuse, R16, RZ ;  /* 0x000000101a167210 */ /* 0x048fe40007f9e0ff */
[----:B------:R-:W-:Y:S01]  /*1b60*/  IADD3 R16, P2, R26, R8, RZ ;  /* 0x000000081a107210 */ /* 0x000fe20007f5e0ff */
[----:B------:R1:W-:Y:S01]  /*1b70*/  LDGSTS.E.BYPASS.LTC128B.128 [R5+0x7800], [R12.64], P5 ;  /* 0x078000000c057fae */ /* 0x0003e2000a901d4e */
[----:B------:R-:W-:Y:S01]  /*1b80*/  LOP3.LUT P5, RZ, R7, R212, RZ, 0xc0, !PT ;  /* 0x000000d407ff7212 */ /* 0x000fe200078ac0ff */
[----:B------:R-:W-:Y:S01]  /*1b90*/  IMAD.X R23, R27, 0x1, R17, P4 ;  /* 0x000000011b177824 */ /* 0x000fe200020e0611 */
[----:B------:R-:W-:Y:S01]  /*1ba0*/  LOP3.LUT P4, RZ, R7, R214, RZ, 0xc0, !PT ;  /* 0x000000d607ff7212 */ /* 0x000fe2000788c0ff */
[----:B------:R-:W-:Y:S01]  /*1bb0*/  IMAD.X R17, R27, 0x1, R9, P2 ;  /* 0x000000011b117824 */ /* 0x000fe200010e0609 */
[----:B------:R-:W-:Y:S01]  /*1bc0*/  PLOP3.LUT P1, PT, P5, P1, PT, 0x2a, 0x0 ;  /* 0x000000000000781c */ /* 0x000fe20002f22572 */
[----:B----4-:R-:W-:Y:S01]  /*1bd0*/  IMAD.MOV.U32 R9, RZ, RZ, c[0x0][0x248] ;  /* 0x00009200ff097624 */ /* 0x010fe200078e00ff */
[----:B------:R-:W0:Y:S01]  /*1be0*/  LDGDEPBAR ;  /* 0x00000000000079af */ /* 0x000e220000000000 */
[C---:B------:R-:W-:Y:S01]  /*1bf0*/  LOP3.LUT P5, RZ, R7.reuse, R216, RZ, 0xc0, !PT ;  /* 0x000000d807ff7212 */ /* 0x040fe200078ac0ff */
[----:B------:R-:W-:Y:S01]  /*1c00*/  @!P3 IMAD.MOV.U32 R209, RZ, RZ, RZ ;  /* 0x000000ffffd1b224 */ /* 0x000fe200078e00ff */
[----:B------:R-:W-:Y:S01]  /*1c10*/  LOP3.LUT P2, RZ, R7, R218, RZ, 0xc0, !PT ;  /* 0x000000da07ff7212 */ /* 0x000fe2000784c0ff */
[----:B------:R-:W-:Y:S01]  /*1c20*/  IMAD.MOV.U32 R7, RZ, RZ, c[0x0][0x24c] ;  /* 0x00009300ff077624 */ /* 0x000fe200078e00ff */
[----:B------:R-:W-:-:S02]  /*1c30*/  SEL R14, R9, c[0x0][0x240], !P6 ;  /* 0x00009000090e7a07 */ /* 0x000fc40007000000 */
[----:B------:R-:W-:Y:S02]  /*1c40*/  LOP3.LUT P0, RZ, R6, R219, RZ, 0xc0, !PT ;  /* 0x000000db06ff7212 */ /* 0x000fe4000780c0ff */
[----:B------:R-:W-:Y:S02]  /*1c50*/  LEA.HI R0, R0, R11, RZ, 0x1d ;  /* 0x0000000b00007211 */ /* 0x000fe400078fe8ff */
[----:B------:R2:W-:Y:S01]  /*1c60*/  LDGSTS.E.LTC128B.128 [R4+0x100], [R24.64], !P1 ;  /* 0x0010000018047fae */ /* 0x0005e2000c921d4e */
[----:B------:R-:W-:Y:S02]  /*1c70*/  LOP3.LUT P1, RZ, R6, R217, RZ, 0xc0, !PT ;  /* 0x000000d906ff7212 */ /* 0x000fe4000782c0ff */
[----:B------:R-:W-:Y:S02]  /*1c80*/  LOP3.LUT R11, R11, 0x1, R2, 0xf8, !PT ;  /* 0x000000010b0b7812 */ /* 0x000fe400078ef802 */
[----:B------:R-:W-:Y:S02]  /*1c90*/  PLOP3.LUT P4, PT, P4, P1, PT, 0x2a, 0x0 ;  /* 0x000000000000781c */ /* 0x000fe40002782572 */
[----:B------:R-:W-:-:S02]  /*1ca0*/  IADD3 R14, P1, R14, R12, RZ ;  /* 0x0000000c0e0e7210 */ /* 0x000fc40007f3e0ff */
[----:B------:R-:W-:Y:S02]  /*1cb0*/  SEL R2, R7, c[0x0][0x244], !P6 ;  /* 0x0000910007027a07 */ /* 0x000fe40007000000 */
[----:B------:R-:W-:Y:S02]  /*1cc0*/  PLOP3.LUT P0, PT, P5, P0, PT, 0x2a, 0x0 ;  /* 0x000000000000781c */ /* 0x000fe40002f00572 */
[----:B------:R-:W-:Y:S01]  /*1cd0*/  ISETP.GE.U32.AND P5, PT, R226, R3, PT ;  /* 0x00000003e200720c */ /* 0x000fe20003fa6070 */
[----:B------:R-:W-:Y:S01]  /*1ce0*/  IMAD.X R15, R2, 0x1, R13, P1 ;  /* 0x00000001020f7824 */ /* 0x000fe200008e060d */
[----:B------:R-:W-:Y:S01]  /*1cf0*/  LOP3.LUT P1, RZ, R6, R221, RZ, 0xc0, !PT ;  /* 0x000000dd06ff7212 */ /* 0x000fe2000782c0ff */
[----:B-1----:R-:W-:Y:S01]  /*1d00*/  IMAD.MOV.U32 R13, RZ, RZ, RZ ;  /* 0x000000ffff0d7224 */ /* 0x002fe200078e00ff */
[----:B------:R-:W-:Y:S01]  /*1d10*/  SEL R225, R225, RZ, !P5 ;  /* 0x000000ffe1e17207 */ /* 0x000fe20006800000 */
[----:B------:R2:W-:Y:S01]  /*1d20*/  LDGSTS.E.LTC128B.128 [R5+0x100], [R22.64], !P4 ;  /* 0x0010000016057fae */ /* 0x0005e2000e121d4e */
[----:B------:R-:W-:-:S02]  /*1d30*/  @!P3 IADD3 R6, R213, 0x1, RZ ;  /* 0x00000001d506b810 */ /* 0x000fc40007ffe0ff */
[----:B------:R-:W-:Y:S01]  /*1d40*/  PLOP3.LUT P1, PT, P2, P1, PT, 0x2a, 0x0 ;  /* 0x000000000000781c */ /* 0x000fe20001722572 */
[C---:B------:R-:W-:Y:S01]  /*1d50*/  IMAD.SHL.U32 R2, R225.reuse, 0x10, RZ ;  /* 0x00000010e1027824 */ /* 0x040fe200078e00ff */
[----:B------:R-:W-:Y:S01]  /*1d60*/  @!P3 ISETP.GE.AND P2, PT, R6, c[0x0][0x17c], PT ;  /* 0x00005f000600ba0c */ /* 0x000fe20003f46270 */
[----:B------:R2:W-:Y:S01]  /*1d70*/  LDGSTS.E.LTC128B.128 [R4+0x1900], [R20.64], !P0 ;  /* 0x0190000014047fae */ /* 0x0005e2000c121d4e */
[----:B------:R-:W-:Y:S02]  /*1d80*/  SHF.R.U32.HI R8, RZ, 0x2, R207 ;  /* 0x00000002ff087819 */ /* 0x000fe400000116cf */
[----:B------:R-:W-:Y:S02]  /*1d90*/  @!P3 SEL R13, R196, 0x2, !P2 ;  /* 0x00000002c40db807 */ /* 0x000fe40005000000 */
[----:B------:R-:W-:Y:S01]  /*1da0*/  LOP3.LUT P5, RZ, R2, 0x10, RZ, 0xc0, !PT ;  /* 0x0000001002ff7812 */ /* 0x000fe200078ac0ff */
[----:B------:R-:W-:Y:S01]  /*1db0*/  IMAD.SHL.U32 R2, R225, 0x8, RZ ;  /* 0x00000008e1027824 */ /* 0x000fe200078e00ff */
[----:B------:R-:W-:Y:S01]  /*1dc0*/  LOP3.LUT R8, R8, 0x3, RZ, 0xc0, !PT ;  /* 0x0000000308087812 */ /* 0x000fe200078ec0ff */
[----:B------:R-:W-:Y:S01]  /*1dd0*/  IMAD R18, R13, R18, c[0x2][0x0] ;  /* 0x008000000d127624 */ /* 0x000fe200078e0212 */
[----:B------:R-:W-:Y:S01]  /*1de0*/  IADD3 R26, P4, R14, c[0x0][0x238], RZ ;  /* 0x00008e000e1a7a10 */ /* 0x000fe20007f9e0ff */
[----:B------:R2:W-:Y:S01]  /*1df0*/  LDGSTS.E.LTC128B.128 [R5+0x1900], [R16.64], !P1 ;  /* 0x0190000010057fae */ /* 0x0005e2000c921d4e */
[----:B------:R-:W-:-:S02]  /*1e00*/  LOP3.LUT R11, R11, R8, RZ, 0x3c, !PT ;  /* 0x000000080b0b7212 */ /* 0x000fc400078e3cff */
[----:B------:R-:W-:Y:S01]  /*1e10*/  LOP3.LUT P0, RZ, R2, 0x10, RZ, 0xc0, !PT ;  /* 0x0000001002ff7812 */ /* 0x000fe2000780c0ff */
[----:B------:R-:W1:Y:S01]  /*1e20*/  LDC.64 R18, c[0x0][R18+0x160] ;  /* 0x0000580012127b82 */ /* 0x000e620000000a00 */
[----:B------:R-:W-:Y:S02]  /*1e30*/  LOP3.LUT R11, R11, 0x4, R164, 0xf8, !PT ;  /* 0x000000040b0b7812 */ /* 0x000fe400078ef8a4 */
[----:B------:R-:W-:Y:S01]  /*1e40*/  LOP3.LUT R2, R207, 0x4, RZ, 0xc0, !PT ;  /* 0x00000004cf027812 */ /* 0x000fe200078ec0ff */
[----:B------:R3:W-:Y:S01]  /*1e50*/  LDGSTS.E.BYPASS.LTC128B.128 [R4+0x6100], [R14.64], P5 ;  /* 0x061000000e047fae */ /* 0x0007e2000a901d4e */
[----:B------:R-:W-:Y:S01]  /*1e60*/  ISETP.NE.AND P1, PT, R13, 0x2, PT ;  /* 0x000000020d00780c */ /* 0x000fe20003f25270 */
[----:B------:R-:W-:Y:S01]  /*1e70*/  IMAD R11, R8, 0x30, R11 ;  /* 0x00000030080b7824 */ /* 0x000fe200078e020b */
[----:B------:R-:W-:Y:S01]  /*1e80*/  IADD3.X R27, R15, c[0x0][0x23c], RZ, P4, !PT ;  /* 0x00008f000f1b7a10 */ /* 0x000fe200027fe4ff */
[----:B------:R-:W-:Y:S01]  /*1e90*/  IMAD.SHL.U32 R8, R225, 0x4, RZ ;  /* 0x00000004e1087824 */ /* 0x000fe200078e00ff */
[----:B------:R-:W-:-:S02]  /*1ea0*/  SHF.R.U32.HI R13, RZ, 0x3, R207 ;  /* 0x00000003ff0d7819 */ /* 0x000fc400000116cf */
[----:B------:R-:W-:Y:S01]  /*1eb0*/  SHF.R.U32.HI R2, RZ, 0x2, R2 ;  /* 0x00000002ff027819 */ /* 0x000fe20000011602 */
[----:B------:R2:W-:Y:S01]  /*1ec0*/  LDGSTS.E.BYPASS.LTC128B.128 [R5+0x6100], [R26.64], P0 ;  /* 0x061000001a057fae */ /* 0x0005e20008101d4e */
[----:B------:R-:W-:Y:S01]  /*1ed0*/  LOP3.LUT P5, RZ, R8, 0x10, RZ, 0xc0, !PT ;  /* 0x0000001008ff7812 */ /* 0x000fe200078ac0ff */
[----:B------:R-:W-:Y:S01]  /*1ee0*/  IMAD.SHL.U32 R8, R225, 0x2, RZ ;  /* 0x00000002e1087824 */ /* 0x000fe200078e00ff */
[----:B------:R-:W-:Y:S02]  /*1ef0*/  LOP3.LUT R13, R2, 0x2, R13, 0xf8, !PT ;  /* 0x00000002020d7812 */ /* 0x000fe400078ef80d */
[----:B------:R-:W-:Y:S02]  /*1f00*/  IADD3 R28, P0, R26, c[0x0][0x238], RZ ;  /* 0x00008e001a1c7a10 */ /* 0x000fe40007f1e0ff */
[----:B------:R-:W-:Y:S02]  /*1f10*/  LOP3.LUT P4, RZ, R8, 0x10, RZ, 0xc0, !PT ;  /* 0x0000001008ff7812 */ /* 0x000fe4000788c0ff */
[----:B------:R-:W-:-:S02]  /*1f20*/  IADD3.X R29, R27, c[0x0][0x23c], RZ, P0, !PT ;  /* 0x00008f001b1d7a10 */ /* 0x000fc400007fe4ff */
[----:B------:R-:W-:Y:S02]  /*1f30*/  @!P1 IADD3 R208, R208, c[0x0][0x1f8], RZ ;  /* 0x00007e00d0d09a10 */ /* 0x000fe40007ffe0ff */
[----:B-1----:R-:W-:Y:S01]  /*1f40*/  IADD3 R198, P1, R18, R24, RZ ;  /* 0x0000001812c67210 */ /* 0x002fe20007f3e0ff */
[----:B------:R2:W-:Y:S01]  /*1f50*/  LDGSTS.E.BYPASS.LTC128B.128 [R4+0x7900], [R28.64], P5 ;  /* 0x079000001c047fae */ /* 0x0005e2000a901d4e */
[----:B------:R-:W-:Y:S02]  /*1f60*/  @!P3 SEL R213, R6, RZ, !P2 ;  /* 0x000000ff06d5b207 */ /* 0x000fe40005000000 */
[----:B------:R-:W-:Y:S01]  /*1f70*/  IADD3 R202, P2, R18, R20, RZ ;  /* 0x0000001412ca7210 */ /* 0x000fe20007f5e0ff */
[----:B------:R-:W-:Y:S01]  /*1f80*/  IMAD.X R197, R19, 0x1, R25, P1 ;  /* 0x0000000113c57824 */ /* 0x000fe200008e0619 */
[----:B---3--:R-:W-:Y:S02]  /*1f90*/  LOP3.LUT R15, R13, R0, RZ, 0x3c, !PT ;  /* 0x000000000d0f7212 */ /* 0x008fe400078e3cff */
[----:B------:R-:W-:Y:S01]  /*1fa0*/  IADD3 R14, P0, R28, c[0x0][0x238], RZ ;  /* 0x00008e001c0e7a10 */ /* 0x000fe20007f1e0ff */
[----:B------:R-:W-:Y:S01]  /*1fb0*/  IMAD.X R203, R19, 0x1, R21, P2 ;  /* 0x0000000113cb7824 */ /* 0x000fe200010e0615 */
[----:B------:R-:W-:-:S02]  /*1fc0*/  LOP3.LUT R12, R15, 0x4, R164, 0xf8, !PT ;  /* 0x000000040f0c7812 */ /* 0x000fc400078ef8a4 */
[----:B------:R-:W-:Y:S02]  /*1fd0*/  IADD3.X R15, R29, c[0x0][0x23c], RZ, P0, !PT ;  /* 0x00008f001d0f7a10 */ /* 0x000fe400007fe4ff */
[----:B------:R-:W-:Y:S01]  /*1fe0*/  ISETP.GE.U32.AND P0, PT, R208, c[0x0][0x16c], PT ;  /* 0x00005b00d0007a0c */ /* 0x000fe20003f06070 */
[----:B------:R-:W-:Y:S01]  /*1ff0*/  IMAD R12, R13, 0x30, R12 ;  /* 0x000000300d0c7824 */ /* 0x000fe200078e020c */
[C---:B------:R-:W-:Y:S01]  /*2000*/  IADD3 R204, P1, R18.reuse, R16, RZ ;  /* 0x0000001012cc7210 */ /* 0x040fe20007f3e0ff */
[----:B------:R2:W-:Y:S01]  /*2010*/  LDGSTS.E.BYPASS.LTC128B.128 [R5+0x7900], [R14.64], P4 ;  /* 0x079000000e057fae */ /* 0x0005e2000a101d4e */
[----:B------:R-:W-:Y:S02]  /*2020*/  IADD3 R200, P4, R18, R22, RZ ;  /* 0x0000001612c87210 */ /* 0x000fe40007f9e0ff */
[----:B------:R-:W-:Y:S01]  /*2030*/  SEL R227, R196, 0x2, !P6 ;  /* 0x00000002c4e37807 */ /* 0x000fe20007000000 */
[C---:B------:R-:W-:Y:S01]  /*2040*/  IMAD.X R205, R19.reuse, 0x1, R17, P1 ;  /* 0x0000000113cd7824 */ /* 0x040fe200008e0611 */
[----:B------:R-:W-:Y:S01]  /*2050*/  SHF.R.S32.HI R211, RZ, 0x4, R211 ;  /* 0x00000004ffd37819 */ /* 0x000fe200000114d3 */
[----:B------:R-:W-:Y:S01]  /*2060*/  IMAD.X R201, R19, 0x1, R23, P4 ;  /* 0x0000000113c97824 */ /* 0x000fe200020e0617 */
[----:B------:R-:W-:-:S03]  /*2070*/  SHF.R.S32.HI R210, RZ, 0x4, R210 ;  /* 0x00000004ffd27819 */ /* 0x000fc600000114d2 */
[----:B------:R-:W-:Y:S05]  /*2080*/  @!P0 BRA `(.L_x_598) ;  /* 0x0000005000008947 */ /* 0x000fea0003800000 */
[----:B------:R-:W-:Y:S01]  /*2090*/  CS2R R214, SRZ ;  /* 0x0000000000d67805 */ /* 0x000fe2000001ff00 */
[----:B------:R-:W-:Y:S01]  /*20a0*/  CS2R R216, SRZ ;  /* 0x0000000000d87805 */ /* 0x000fe2000001ff00 */
[----:B------:R-:W-:Y:S01]  /*20b0*/  CS2R R218, SRZ ;  /* 0x0000000000da7805 */ /* 0x000fe2000001ff00 */
[----:B------:R-:W-:Y:S02]  /*20c0*/  MOV R221, RZ ;  /* 0x000000ff00dd7202 */ /* 0x000fe40000000f00 */
[----:B------:R-:W-:Y:S02]  /*20d0*/  MOV R212, RZ ;  /* 0x000000ff00d47202 */ /* 0x000fe40000000f00 */
.L_x_598:
[----:B------:R-:W-:Y:S05]  /*20e0*/  BSYNC B0 ;  /* 0x0000000000007941 */ /* 0x000fea0003800000 */
.L_x_597:
[----:B------:R-:W0:Y:S01]  /*20f0*/  LDGDEPBAR ;  /* 0x00000000000079af */ /* 0x000e220000000000 */
[----:B------:R-:W-:Y:S01]  /*2100*/  ISETP.NE.AND P6, PT, R227, c[0x0][0x22c], PT ;  /* 0x00008b00e3007a0c */ /* 0x000fe20003fc5270 */
[----:B------:R-:W-:Y:S01]  /*2110*/  IMAD.MOV.U32 R199, RZ, RZ, R197 ;  /* 0x000000ffffc77224 */ /* 0x000fe200078e00c5 */
[----:B------:R-:W-:Y:S01]  /*2120*/  SHF.L.U32 R10, R196, R209, RZ ;  /* 0x000000d1c40a7219 */ /* 0x000fe200000006ff */
[----:B------:R-:W-:Y:S01]  /*2130*/  CS2R R102, SRZ ;  /* 0x0000000000667805 */ /* 0x000fe2000001ff00 */
[----:B------:R-:W-:Y:S01]  /*2140*/  SEL R13, RZ, c[0x0][0x230], P6 ;  /* 0x00008c00ff0d7a07 */ /* 0x000fe20003000000 */
[----:B------:R-:W-:Y:S01]  /*2150*/  CS2R R100, SRZ ;  /* 0x0000000000647805 */ /* 0x000fe2000001ff00 */
[----:B------:R-:W-:Y:S01]  /*2160*/  SEL R9, R9, c[0x0][0x240], !P6 ;  /* 0x0000900009097a07 */ /* 0x000fe20007000000 */
[----:B------:R-:W-:Y:S01]  /*2170*/  CS2R R106, SRZ ;  /* 0x00000000006a7805 */ /* 0x000fe2000001ff00 */
[----:B------:R-:W-:Y:S01]  /*2180*/  SEL R7, R7, c[0x0][0x244], !P6 ;  /* 0x0000910007077a07 */ /* 0x000fe20007000000 */
[----:B------:R-:W-:Y:S01]  /*2190*/  IMAD.IADD R226, R226, 0x1, R13 ;  /* 0x00000001e2e27824 */ /* 0x000fe200078e020d */
[----:B------:R-:W-:Y:S01]  /*21a0*/  SHF.L.U32 R13, R196, R213, RZ ;  /* 0x000000d5c40d7219 */ /* 0x000fe200000006ff */
[----:B------:R-:W-:Y:S01]  /*21b0*/  CS2R R104, SRZ ;  /* 0x0000000000687805 */ /* 0x000fe2000001ff00 */
[----:B------:R-:W-:Y:S01]  /*21c0*/  LOP3.LUT P4, RZ, R10, R217, RZ, 0xc0, !PT ;  /* 0x000000d90aff7212 */ /* 0x000fe2000788c0ff */
[----:B------:R-:W-:Y:S01]  /*21d0*/  CS2R R110, SRZ ;  /* 0x00000000006e7805 */ /* 0x000fe2000001ff00 */
[----:B------:R-:W-:Y:S01]  /*21e0*/  ISETP.GE.U32.AND P2, PT, R226, R3, PT ;  /* 0x00000003e200720c */ /* 0x000fe20003f46070 */
[----:B------:R-:W-:Y:S01]  /*21f0*/  CS2R R108, SRZ ;  /* 0x00000000006c7805 */ /* 0x000fe2000001ff00 */
[----:B------:R-:W-:Y:S01]  /*2200*/  LOP3.LUT P0, RZ, R13, R214, RZ, 0xc0, !PT ;  /* 0x000000d60dff7212 */ /* 0x000fe2000780c0ff */
[----:B------:R-:W-:Y:S01]  /*2210*/  CS2R R114, SRZ ;  /* 0x0000000000727805 */ /* 0x000fe2000001ff00 */
[----:B------:R-:W-:Y:S01]  /*2220*/  SEL R225, R225, RZ, !P2 ;  /* 0x000000ffe1e17207 */ /* 0x000fe20005000000 */
[----:B------:R-:W-:Y:S01]  /*2230*/  CS2R R112, SRZ ;  /* 0x0000000000707805 */ /* 0x000fe2000001ff00 */
[----:B------:R-:W-:Y:S01]  /*2240*/  IADD3 R6, P2, R9, R14, RZ ;  /* 0x0000000e09067210 */ /* 0x000fe20007f5e0ff */
[----:B------:R-:W-:Y:S01]  /*2250*/  CS2R R98, SRZ ;  /* 0x0000000000627805 */ /* 0x000fe2000001ff00 */
[----:B------:R-:W-:Y:S01]  /*2260*/  LOP3.LUT P1, RZ, R13, R212, RZ, 0xc0, !PT ;  /* 0x000000d40dff7212 */ /* 0x000fe2000782c0ff */
[----:B------:R-:W-:-:S04]  /*2270*/  DEPBAR.LE SB0, 0x1 ;  /* 0x000080400000791a */ /* 0x000fc80000000000 */
[----:B------:R-:W-:Y:S01]  /*2280*/  LOP3.LUT P5, RZ, R10, R215, RZ, 0xc0, !PT ;  /* 0x000000d70aff7212 */ /* 0x000fe200078ac0ff */
[C---:B------:R-:W-:Y:S01]  /*2290*/  IMAD.SHL.U32 R9, R225.reuse, 0x10, RZ ;  /* 0x00000010e1097824 */ /* 0x040fe200078e00ff */
[----:B------:R-:W-:Y:S01]  /*22a0*/  PLOP3.LUT P4, PT, P0, P4, PT, 0x2a, 0x0 ;  /* 0x000000000000781c */ /* 0x000fe20000788572 */
[----:B------:R-:W-:Y:S01]  /*22b0*/  IMAD.SHL.U32 R8, R225, 0x8, RZ ;  /* 0x00000008e1087824 */ /* 0x000fe200078e00ff */
[----:B------:R-:W-:Y:S01]  /*22c0*/  IADD3 R166, P0, R6, c[0x0][0x238], RZ ;  /* 0x00008e0006a67a10 */ /* 0x000fe20007f1e0ff */
[----:B------:R-:W-:Y:S01]  /*22d0*/  IMAD.X R7, R7, 0x1, R15, P2 ;  /* 0x0000000107077824 */ /* 0x000fe200010e060f */
[----:B------:R-:W-:Y:S01]  /*22e0*/  PLOP3.LUT P1, PT, P1, P5, PT, 0x2a, 0x0 ;  /* 0x000000000000781c */ /* 0x000fe20000f2a572 */
[----:B------:R-:W-:Y:S01]  /*22f0*/  CS2R R96, SRZ ;  /* 0x0000000000607805 */ /* 0x000fe2000001ff00 */
[----:B------:R-:W-:Y:S01]  /*2300*/  LOP3.LUT P3, RZ, R9, 0x10, RZ, 0xc0, !PT ;  /* 0x0000001009ff7812 */ /* 0x000fe2000786c0ff */
[----:B------:R-:W-:Y:S01]  /*2310*/  CS2R R94, SRZ ;  /* 0x00000000005e7805 */ /* 0x000fe2000001ff00 */
[----:B------:R-:W-:Y:S01]  /*2320*/  LOP3.LUT P2, RZ, R8, 0x10, RZ, 0xc0, !PT ;  /* 0x0000001008ff7812 */ /* 0x000fe2000784c0ff */
[----:B------:R-:W-:Y:S01]  /*2330*/  CS2R R92, SRZ ;  /* 0x00000000005c7805 */ /* 0x000fe2000001ff00 */
[----:B------:R-:W-:Y:S01]  /*2340*/  IADD3 R9, R11, UR4, RZ ;  /* 0x000000040b097c10 */ /* 0x000fe2000fffe0ff */
[----:B------:R-:W-:Y:S01]  /*2350*/  CS2R R90, SRZ ;  /* 0x00000000005a7805 */ /* 0x000fe2000001ff00 */
[----:B------:R-:W-:Y:S01]  /*2360*/  IADD3 R8, R12, UR6, RZ ;  /* 0x000000060c087c10 */ /* 0x000fe2000fffe0ff */
[----:B------:R-:W-:Y:S01]  /*2370*/  CS2R R88, SRZ ;  /* 0x0000000000587805 */ /* 0x000fe2000001ff00 */
[----:B------:R-:W-:Y:S01]  /*2380*/  IADD3.X R167, R7, c[0x0][0x23c], RZ, P0, !PT ;  /* 0x00008f0007a77a10 */ /* 0x000fe200007fe4ff */
[----:B------:R-:W-:Y:S01]  /*2390*/  IMAD.SHL.U32 R9, R9, 0x10, RZ ;  /* 0x0000001009097824 */ /* 0x000fe200078e00ff */
[----:B------:R-:W-:Y:S01]  /*23a0*/  BAR.SYNC.DEFER_BLOCKING 0x0 ;  /* 0x0000000000007b1d */ /* 0x000fe20000010000 */
[----:B------:R-:W-:Y:S01]  /*23b0*/  ISETP.LE.AND P0, PT, R196, c[0x0][0x1c4], PT ;  /* 0x00007100c4007a0c */ /* 0x000fe20003f03270 */
[----:B------:R-:W-:Y:S01]  /*23c0*/  IMAD.SHL.U32 R8, R8, 0x10, RZ ;  /* 0x0000001008087824 */ /* 0x000fe200078e00ff */
        /* <DEDUP_REMOVED lines=12> */
[----:B--2---:R-:W-:Y:S01]  /*2490*/  CS2R R26, SRZ ;  /* 0x00000000001a7805 */ /* 0x004fe2000001ff00 */
        /* <DEDUP_REMOVED lines=8> */
[----:B------:R-:W1:Y:S01]  /*2520*/  LDSM.16.M88.4 R132, [R9] ;  /* 0x000000000984783b */ /* 0x000e620000000200 */
[----:B------:R-:W-:Y:S01]  /*2530*/  CS2R R128, SRZ ;  /* 0x0000000000807805 */ /* 0x000fe2000001ff00 */
[----:B------:R-:W-:Y:S01]  /*2540*/  CS2R R82, SRZ ;  /* 0x0000000000527805 */ /* 0x000fe2000001ff00 */
[----:B------:R-:W-:Y:S01]  /*2550*/  CS2R R80, SRZ ;  /* 0x0000000000507805 */ /* 0x000fe2000001ff00 */
[----:B------:R-:W2:Y:S01]  /*2560*/  LDSM.16.M88.4 R152, [R9+0xc00] ;  /* 0x000c00000998783b */ /* 0x000ea20000000200 */
[----:B------:R-:W-:Y:S01]  /*2570*/  CS2R R78, SRZ ;  /* 0x00000000004e7805 */ /* 0x000fe2000001ff00 */
[----:B------:R-:W-:Y:S01]  /*2580*/  CS2R R76, SRZ ;  /* 0x00000000004c7805 */ /* 0x000fe2000001ff00 */
[----:B------:R-:W-:Y:S01]  /*2590*/  CS2R R74, SRZ ;  /* 0x00000000004a7805 */ /* 0x000fe2000001ff00 */
[----:B------:R-:W3:Y:S01]  /*25a0*/  LDSM.16.M88.4 R156, [R9+0x1800] ;  /* 0x00180000099c783b */ /* 0x000ee20000000200 */
[----:B------:R-:W-:Y:S01]  /*25b0*/  CS2R R72, SRZ ;  /* 0x0000000000487805 */ /* 0x000fe2000001ff00 */
[----:B------:R-:W-:Y:S01]  /*25c0*/  CS2R R70, SRZ ;  /* 0x0000000000467805 */ /* 0x000fe2000001ff00 */
[----:B------:R-:W-:Y:S01]  /*25d0*/  CS2R R68, SRZ ;  /* 0x0000000000447805 */ /* 0x000fe2000001ff00 */
[----:B------:R-:W4:Y:S01]  /*25e0*/  LDSM.16.M88.4 R160, [R9+0x2400] ;  /* 0x0024000009a0783b */ /* 0x000f220000000200 */
[----:B------:R-:W-:Y:S01]  /*25f0*/  CS2R R54, SRZ ;  /* 0x0000000000367805 */ /* 0x000fe2000001ff00 */
[----:B------:R-:W-:Y:S01]  /*2600*/  CS2R R52, SRZ ;  /* 0x0000000000347805 */ /* 0x000fe2000001ff00 */
[----:B------:R-:W-:Y:S01]  /*2610*/  CS2R R58, SRZ ;  /* 0x00000000003a7805 */ /* 0x000fe2000001ff00 */
[----:B------:R-:W1:Y:S01]  /*2620*/  LDSM.16.M88.4 R136, [R8+0x6000] ;  /* 0x006000000888783b */ /* 0x000e620000000200 */
        /* <DEDUP_REMOVED lines=11> */
[----:B------:R5:W1:Y:S01]  /*26e0*/  LDSM.16.M88.4 R148, [R8+0x8400] ;  /* 0x008400000894783b */ /* 0x000a620000000200 */
[----:B------:R-:W-:Y:S01]  /*26f0*/  CS2R R18, SRZ ;  /* 0x0000000000127805 */ /* 0x000fe2000001ff00 */
[----:B------:R-:W-:Y:S01]  /*2700*/  CS2R R16, SRZ ;  /* 0x0000000000107805 */ /* 0x000fe2000001ff00 */
[----:B------:R-:W-:Y:S01]  /*2710*/  CS2R R14, SRZ ;  /* 0x00000000000e7805 */ /* 0x000fe2000001ff00 */
[----:B------:R-:W-:Y:S01]  /*2720*/  @!PT LDS RZ, [RZ] ;  /* 0x00000000fffff984 */ /* 0x000fe20000000800 */
[----:B------:R-:W-:Y:S01]  /*2730*/  @!PT LDS RZ, [RZ] ;  /* 0x00000000fffff984 */ /* 0x000fe20000000800 */
[----:B------:R-:W-:Y:S01]  /*2740*/  @!PT LDS RZ, [RZ] ;  /* 0x00000000fffff984 */ /* 0x000fe20000000800 */
[----:B------:R2:W-:Y:S01]  /*2750*/  LDGSTS.E.LTC128B.128 [R4+0x200], [R198.64], !P1 ;  /* 0x00200000c6047fae */ /* 0x0005e2000c921d4e */
[----:B------:R-:W-:Y:S01]  /*2760*/  IADD3 R222, P1, R166, c[0x0][0x238], RZ ;  /* 0x00008e00a6de7a10 */ /* 0x000fe20007f3e0ff */
[----:B------:R-:W-:Y:S01]  /*2770*/  CS2R R12, SRZ ;  /* 0x00000000000c7805 */ /* 0x000fe2000001ff00 */
[----:B------:R-:W-:Y:S01]  /*2780*/  CS2R R10, SRZ ;  /* 0x00000000000a7805 */ /* 0x000fe2000001ff00 */
[----:B------:R1:W-:Y:S01]  /*2790*/  LDGSTS.E.LTC128B.128 [R5+0x200], [R200.64], !P4 ;  /* 0x00200000c8057fae */ /* 0x0003e2000e121d4e */
[----:B------:R-:W-:-:S03]  /*27a0*/  SEL R227, R227, RZ, P6 ;  /* 0x000000ffe3e37207 */ /* 0x000fc60003000000 */
[----:B------:R3:W-:Y:S04]  /*27b0*/  LDGSTS.E.BYPASS.LTC128B.128 [R4+0x6200], [R6.64], P3 ;  /* 0x0620000006047fae */ /* 0x0007e80009901d4e */
[----:B------:R1:W-:Y:S01]  /*27c0*/  LDGSTS.E.BYPASS.LTC128B.128 [R5+0x6200], [R166.64], P2 ;  /* 0x06200000a6057fae */ /* 0x0003e20009101d4e */
[----:B-----5:R-:W-:Y:S01]  /*27d0*/  CS2R R8, SRZ ;  /* 0x0000000000087805 */ /* 0x020fe2000001ff00 */
[----:B--2---:R-:W-:Y:S01]  /*27e0*/  IADD3.X R199, R167, c[0x0][0x23c], RZ, P1, !PT ;  /* 0x00008f00a7c77a10 */ /* 0x004fe20000ffe4ff */
[----:B---3--:R-:W-:Y:S01]  /*27f0*/  CS2R R6, SRZ ;  /* 0x0000000000067805 */ /* 0x008fe2000001ff00 */
[----:B-1----:R-:W-:Y:S01]  /*2800*/  CS2R R4, SRZ ;  /* 0x0000000000047805 */ /* 0x002fe2000001ff00 */
[----:B------:R-:W-:Y:S05]  /*2810*/  @!P0 BRA `(.L_x_599) ;  /* 0x0000154000008947 */ /* 0x000fea0003800000 */
[C---:B----4-:R-:W-:Y:S01]  /*2820*/  LOP3.LUT R5, R207.reuse, 0x1f, RZ, 0xc0, !PT ;  /* 0x0000001fcf057812 */ /* 0x050fe200078ec0ff */
[----:B------:R-:W-:Y:S01]  /*2830*/  ULEA UR5, UR6, 0x6080, 0x4 ;  /* 0x0000608006057891 */ /* 0x000fe2000f8e203f */
[----:B------:R-:W-:Y:S01]  /*2840*/  LOP3.LUT R4, R207, 0xc, RZ, 0xc0, !PT ;  /* 0x0000000ccf047812 */ /* 0x000fe200078ec0ff */
[----:B------:R-:W-:Y:S01]  /*2850*/  CS2R R102, SRZ ;  /* 0x0000000000667805 */ /* 0x000fe2000001ff00 */
[----:B------:R-:W-:Y:S01]  /*2860*/  SHF.R.U32.HI R5, RZ, 0x4, R5 ;  /* 0x00000004ff057819 */ /* 0x000fe20000011605 */
[----:B------:R-:W-:Y:S01]  /*2870*/  ULDC UR6, c[0x0][0x1c4] ;  /* 0x0000710000067ab9 */ /* 0x000fe20000000800 */
[----:B------:R-:W-:Y:S01]  /*2880*/  SHF.R.U32.HI R4, RZ, 0x2, R4 ;  /* 0x00000002ff047819 */ /* 0x000fe20000011604 */
[----:B------:R-:W-:Y:S01]  /*2890*/  UIADD3 UR6, UR6, -0x2, URZ ;  /* 0xfffffffe06067890 */ /* 0x000fe2000fffe03f */
[C---:B------:R-:W-:Y:S01]  /*28a0*/  LOP3.LUT R7, R5.reuse, 0x2, R164, 0xf8, !PT ;  /* 0x0000000205077812 */ /* 0x040fe200078ef8a4 */
[----:B------:R-:W-:Y:S01]  /*28b0*/  IMAD R5, R5, 0x2, R2 ;  /* 0x0000000205057824 */ /* 0x000fe200078e0202 */
[----:B------:R-:W-:Y:S01]  /*28c0*/  CS2R R100, SRZ ;  /* 0x0000000000647805 */ /* 0x000fe2000001ff00 */
[----:B------:R-:W-:Y:S01]  /*28d0*/  CS2R R106, SRZ ;  /* 0x00000000006a7805 */ /* 0x000fe2000001ff00 */
[----:B------:R-:W-:Y:S01]  /*28e0*/  LOP3.LUT R7, R7, R4, RZ, 0x3c, !PT ;  /* 0x0000000407077212 */ /* 0x000fe200078e3cff */
[----:B------:R-:W-:Y:S01]  /*28f0*/  CS2R R104, SRZ ;  /* 0x0000000000687805 */ /* 0x000fe2000001ff00 */
[----:B------:R-:W-:Y:S01]  /*2900*/  LOP3.LUT R9, R5, R0, RZ, 0x3c, !PT ;  /* 0x0000000005097212 */ /* 0x000fe200078e3cff */
[----:B------:R-:W-:Y:S01]  /*2910*/  CS2R R110, SRZ ;  /* 0x00000000006e7805 */ /* 0x000fe2000001ff00 */
[--C-:B------:R-:W-:Y:S01]  /*2920*/  LOP3.LUT R7, R7, 0x4, R164.reuse, 0xf8, !PT ;  /* 0x0000000407077812 */ /* 0x100fe200078ef8a4 */
[----:B------:R-:W-:Y:S01]  /*2930*/  CS2R R108, SRZ ;  /* 0x00000000006c7805 */ /* 0x000fe2000001ff00 */
[----:B------:R-:W-:Y:S01]  /*2940*/  LOP3.LUT R0, R9, 0x4, R164, 0xf8, !PT ;  /* 0x0000000409007812 */ /* 0x000fe200078ef8a4 */
[----:B------:R-:W-:Y:S01]  /*2950*/  CS2R R114, SRZ ;  /* 0x0000000000727805 */ /* 0x000fe2000001ff00 */
[----:B------:R-:W-:Y:S01]  /*2960*/  CS2R R112, SRZ ;  /* 0x0000000000707805 */ /* 0x000fe2000001ff00 */
[----:B------:R-:W-:Y:S01]  /*2970*/  IMAD R2, R4, 0x30, R7 ;  /* 0x0000003004027824 */ /* 0x000fe200078e0207 */
[----:B------:R-:W-:Y:S01]  /*2980*/  CS2R R118, SRZ ;  /* 0x0000000000767805 */ /* 0x000fe2000001ff00 */
[----:B------:R-:W-:Y:S01]  /*2990*/  IMAD R0, R5, 0x30, R0 ;  /* 0x0000003005007824 */ /* 0x000fe200078e0200 */
        /* <DEDUP_REMOVED lines=55> */
[----:B------:R-:W-:Y:S01]  /*2d10*/  IMAD.U32 R224, RZ, RZ, UR6 ;  /* 0x00000006ffe07e24 */ /* 0x000fe2000f8e00ff */
[----:B------:R-:W-:Y:S01]  /*2d20*/  ULEA UR4, UR4, 0x80, 0x4 ;  /* 0x0000008004047891 */ /* 0x000fe2000f8e203f */
[----:B------:R-:W-:Y:S01]  /*2d30*/  IMAD.SHL.U32 R2, R2, 0x10, RZ ;  /* 0x0000001002027824 */ /* 0x000fe200078e00ff */
[----:B------:R-:W-:Y:S01]  /*2d40*/  UMOV UR13, 0x2 ;  /* 0x00000002000d7882 */ /* 0x000fe20000000000 */
[----:B------:R-:W-:Y:S01]  /*2d50*/  IMAD.SHL.U32 R0, R0, 0x10, RZ ;  /* 0x0000001000007824 */ /* 0x000fe200078e00ff */
[----:B------:R-:W-:Y:S01]  /*2d60*/  UMOV UR12, 0x200 ;  /* 0x00000200000c7882 */ /* 0x000fe20000000000 */
[----:B------:R-:W-:Y:S01]  /*2d70*/  IMAD.MOV.U32 R228, RZ, RZ, 0x8 ;  /* 0x00000008ffe47424 */ /* 0x000fe200078e00ff */
[----:B------:R-:W-:-:S02]  /*2d80*/  UMOV UR11, 0x200 ;  /* 0x00000200000b7882 */ /* 0x000fc40000000000 */
[----:B------:R-:W-:Y:S02]  /*2d90*/  UMOV UR10, URZ ;  /* 0x0000003f000a7c82 */ /* 0x000fe40008000000 */
.L_x_600:
[C---:B---3--:R-:W-:Y:S01]  /*2da0*/  IMMA.16832.S8.S8.SAT R4, R132.reuse.ROW, R136.COL, R4 ;  /* 0x0000008884047237 */ /* 0x048fe20000445c04 */
[----:B------:R-:W-:Y:S01]  /*2db0*/  LDSM.16.M88.4 R164, [R2+UR4] ;  /* 0x0000000402a4783b */ /* 0x000fe20008000200 */
[----:B------:R-:W-:Y:S02]  /*2dc0*/  UISETP.NE.AND UP0, UPT, UR10, 0x2, UPT ;  /* 0x000000020a00788c */ /* 0x000fe4000bf05270 */
[----:B------:R-:W-:Y:S01]  /*2dd0*/  UISETP.NE.AND UP1, UPT, UR13, 0x2, UPT ;  /* 0x000000020d00788c */ /* 0x000fe2000bf25270 */
[----:B-1----:R-:W-:Y:S01]  /*2de0*/  LEA R235, R211, UR11, 0x4 ;  /* 0x0000000bd3eb7c11 */ /* 0x002fe2000f8e20ff */
[----:B------:R-:W-:Y:S01]  /*2df0*/  IMAD.SHL.U32 R229, R225, 0x4, RZ ;  /* 0x00000004e1e57824 */ /* 0x000fe200078e00ff */
[----:B------:R-:W-:Y:S01]  /*2e00*/  LEA R231, R211, UR12, 0x4 ;  /* 0x0000000cd3e77c11 */ /* 0x000fe2000f8e20ff */
[C---:B------:R-:W-:Y:S01]  /*2e10*/  IMMA.16832.S8.S8.SAT R8, R132.reuse.ROW, R138.COL, R8 ;  /* 0x0000008a84087237 */ /* 0x040fe20000445c08 */
[----:B------:R-:W1:Y:S01]  /*2e20*/  LDSM.16.M88.4 R168, [R0+UR5] ;  /* 0x0000000500a8783b */ /* 0x000e620008000200 */
[----:B------:R-:W-:Y:S01]  /*2e30*/  UMOV UR6, UR11 ;  /* 0x0000000b00067c82 */ /* 0x000fe20008000000 */
[----:B------:R-:W-:Y:S01]  /*2e40*/  LOP3.LUT P3, RZ, R229, 0x10, RZ, 0xc0, !PT ;  /* 0x00000010e5ff7812 */ /* 0x000fe2000786c0ff */
[----:B------:R-:W-:Y:S01]  /*2e50*/  UMOV UR7, UR12 ;  /* 0x0000000c00077c82 */ /* 0x000fe20008000000 */
[----:B------:R-:W-:Y:S01]  /*2e60*/  LEA R229, R210, UR12, 0x4 ;  /* 0x0000000cd2e57c11 */ /* 0x000fe2000f8e20ff */
[----:B------:R-:W-:Y:S01]  /*2e70*/  @UP0 UIADD3 UR8, UR4, 0x80, URZ ;  /* 0x0000008004080890 */ /* 0x000fe2000fffe03f */
[----:B------:R-:W-:Y:S01]  /*2e80*/  SHF.L.U32 R223, R196, R213, RZ ;  /* 0x000000d5c4df7219 */ /* 0x000fe200000006ff */
[C---:B------:R-:W-:Y:S01]  /*2e90*/  IMMA.16832.S8.S8.SAT R12, R132.reuse.ROW, R140.COL, R12 ;  /* 0x0000008c840c7237 */ /* 0x040fe20000445c0c */
[----:B------:R-:W1:Y:S01]  /*2ea0*/  LDSM.16.M88.4 R172, [R0+UR5+0xc00] ;  /* 0x000c000500ac783b */ /* 0x000e620008000200 */
[----:B------:R-:W-:Y:S01]  /*2eb0*/  @UP0 UIADD3 UR9, UR5, 0x80, URZ ;  /* 0x0000008005090890 */ /* 0x000fe2000fffe03f */
[C---:B------:R-:W-:Y:S01]  /*2ec0*/  LOP3.LUT P1, RZ, R223.reuse, R216, RZ, 0xc0, !PT ;  /* 0x000000d8dfff7212 */ /* 0x040fe2000782c0ff */
[----:B------:R-:W-:Y:S01]  /*2ed0*/  @!UP0 UIADD3 UR8, UR4, -0x280, URZ ;  /* 0xfffffd8004088890 */ /* 0x000fe2000fffe03f */
[----:B------:R-:W-:Y:S01]  /*2ee0*/  LOP3.LUT P0, RZ, R223, R218, RZ, 0xc0, !PT ;  /* 0x000000dadfff7212 */ /* 0x000fe2000780c0ff */
[----:B------:R-:W-:Y:S01]  /*2ef0*/  @!UP0 UIADD3 UR9, UR5, -0x280, URZ ;  /* 0xfffffd8005098890 */ /* 0x000fe2000fffe03f */
[----:B------:R-:W-:Y:S01]  /*2f00*/  IMAD.SHL.U32 R223, R225, 0x2, RZ ;  /* 0x00000002e1df7824 */ /* 0x000fe200078e00ff */
[C---:B------:R-:W-:Y:S01]  /*2f10*/  IMMA.16832.S8.S8.SAT R16, R132.reuse.ROW, R142.COL, R16 ;  /* 0x0000008e84107237 */ /* 0x040fe20000445c10 */
[----:B------:R-:W1:Y:S01]  /*2f20*/  LDSM.16.M88.4 R176, [R0+UR5+0x1800] ;  /* 0x0018000500b0783b */ /* 0x000e620008000200 */
[----:B------:R-:W-:Y:S02]  /*2f30*/  @UP1 UIADD3 UR12, UR12, 0x100, URZ ;  /* 0x000001000c0c1890 */ /* 0x000fe4000fffe03f */
[----:B------:R-:W-:Y:S01]  /*2f40*/  LOP3.LUT P2, RZ, R223, 0x10, RZ, 0xc0, !PT ;  /* 0x00000010dfff7812 */ /* 0x000fe2000784c0ff */
[----:B------:R-:W-:Y:S01]  /*2f50*/  @!UP1 UIADD3 UR12, UR7, -0x200, URZ ;  /* 0xfffffe00070c9890 */ /* 0x000fe2000fffe03f */
[----:B------:R-:W-:Y:S01]  /*2f60*/  LEA R223, R210, UR11, 0x4 ;  /* 0x0000000bd2df7c11 */ /* 0x000fe2000f8e20ff */
[----:B------:R-:W-:Y:S01]  /*2f70*/  @UP1 UIADD3 UR11, UR11, 0x100, URZ ;  /* 0x000001000b0b1890 */ /* 0x000fe2000fffe03f */
[C---:B------:R-:W-:Y:S01]  /*2f80*/  IMMA.16832.S8.S8.SAT R20, R132.reuse.ROW, R144.COL, R20 ;  /* 0x0000009084147237 */ /* 0x040fe20000445c14 */
[----:B------:R-:W1:Y:S01]  /*2f90*/  LDSM.16.M88.4 R180, [R0+UR5+0x2400] ;  /* 0x0024000500b4783b */ /* 0x000e620008000200 */
[----:B------:R-:W-:Y:S02]  /*2fa0*/  @!UP1 UIADD3 UR11, UR6, -0x200, URZ ;  /* 0xfffffe00060b9890 */ /* 0x000fe4000fffe03f */
[----:B------:R-:W-:Y:S01]  /*2fb0*/  SHF.L.U32 R230, R196, R209, RZ ;  /* 0x000000d1c4e67219 */ /* 0x000fe200000006ff */
[----:B------:R-:W-:Y:S01]  /*2fc0*/  @UP1 UIADD3 UR13, UR13, 0x1, URZ ;  /* 0x000000010d0d1890 */ /* 0x000fe2000fffe03f */
[----:B------:R-:W-:Y:S01]  /*2fd0*/  IADD3 R227, R227, 0x1, RZ ;  /* 0x00000001e3e37810 */ /* 0x000fe20007ffe0ff */
[----:B------:R-:W-:Y:S01]  /*2fe0*/  @UP0 UIADD3 UR10, UR10, 0x1, URZ ;  /* 0x000000010a0a0890 */ /* 0x000fe2000fffe03f */
[C---:B------:R-:W-:Y:S01]  /*2ff0*/  IMMA.16832.S8.S8.SAT R24, R132.reuse.ROW, R146.COL, R24 ;  /* 0x0000009284187237 */ /* 0x040fe20000445c18 */
[----:B------:R-:W1:Y:S01]  /*3000*/  LDSM.16.M88.4 R184, [R2+UR4+0xc00] ;  /* 0x000c000402b8783b */ /* 0x000e620008000200 */
[----:B------:R-:W-:Y:S01]  /*3010*/  UIADD3 UR5, UR9, 0x80, URZ ;  /* 0x0000008009057890 */ /* 0x000fe2000fffe03f */
[C---:B------:R-:W-:Y:S01]  /*3020*/  LOP3.LUT P5, RZ, R230.reuse, R219, RZ, 0xc0, !PT ;  /* 0x000000dbe6ff7212 */ /* 0x040fe200078ac0ff */
[----:B------:R-:W-:Y:S01]  /*3030*/  @!UP1 UMOV UR13, URZ ;  /* 0x0000003f000d9c82 */ /* 0x000fe20008000000 */
[----:B------:R-:W-:Y:S01]  /*3040*/  LEA R239, R211, UR11, 0x4 ;  /* 0x0000000bd3ef7c11 */ /* 0x000fe2000f8e20ff */
[----:B------:R-:W-:Y:S01]  /*3050*/  @!UP0 UMOV UR10, URZ ;  /* 0x0000003f000a8c82 */ /* 0x000fe20008000000 */
[----:B------:R-:W-:Y:S01]  /*3060*/  PLOP3.LUT P5, PT, P1, P5, PT, 0x2a, 0x0 ;  /* 0x000000000000781c */ /* 0x000fe20000faa572 */
[C---:B------:R-:W-:Y:S01]  /*3070*/  IMMA.16832.S8.S8.SAT R28, R132.reuse.ROW, R148.COL, R28 ;  /* 0x00000094841c7237 */ /* 0x040fe20000445c1c */
[----:B------:R-:W2:Y:S02]  /*3080*/  LDSM.16.M88.4 R188, [R2+UR4+0x1800] ;  /* 0x0018000402bc783b */ /* 0x000ea40008000200 */
[----:B------:R-:W-:Y:S02]  /*3090*/  LOP3.LUT P4, RZ, R230, R221, RZ, 0xc0, !PT ;  /* 0x000000dde6ff7212 */ /* 0x000fe4000788c0ff */
[----:B------:R-:W-:Y:S02]  /*30a0*/  IADD3 R232, P1, R222, c[0x0][0x238], RZ ;  /* 0x00008e00dee87a10 */ /* 0x000fe40007f3e0ff */
[----:B------:R-:W-:Y:S01]  /*30b0*/  PLOP3.LUT P0, PT, P0, P4, PT, 0x2a, 0x0 ;  /* 0x000000000000781c */ /* 0x000fe20000708572 */
[-C--:B------:R-:W-:Y:S01]  /*30c0*/  IMMA.16832.S8.S8.SAT R32, R132.ROW, R150.reuse.COL, R32 ;  /* 0x0000009684207237 */ /* 0x080fe20000445c20 */
[----:B------:R-:W2:Y:S01]  /*30d0*/  LDSM.16.M88.4 R192, [R2+UR4+0x2400] ;  /* 0x0024000402c0783b */ /* 0x000ea20008000200 */
[----:B------:R-:W-:Y:S01]  /*30e0*/  UIADD3 UR4, UR8, 0x80, URZ ;  /* 0x0000008008047890 */ /* 0x000fe2000fffe03f */
[----:B------:R-:W-:Y:S02]  /*30f0*/  ISETP.NE.AND P4, PT, R227, c[0x0][0x22c], PT ;  /* 0x00008b00e3007a0c */ /* 0x000fe40003f85270 */
[----:B------:R-:W-:Y:S02]  /*3100*/  IADD3.X R233, R199, c[0x0][0x23c], RZ, P1, !PT ;  /* 0x00008f00c7e97a10 */ /* 0x000fe40000ffe4ff */
[----:B------:R-:W-:Y:S01]  /*3110*/  LEA R237, R210, UR11, 0x4 ;  /* 0x0000000bd2ed7c11 */ /* 0x000fe2000f8e20ff */
[C---:B------:R-:W-:Y:S01]  /*3120*/  IMMA.16832.S8.S8.SAT R36, R152.reuse.ROW, R150.COL, R36 ;  /* 0x0000009698247237 */ /* 0x040fe20000445c24 */
[----:B------:R-:W-:Y:S01]  /*3130*/  @!PT LDS RZ, [RZ] ;  /* 0x00000000fffff984 */ /* 0x000fe20000000800 */
[----:B------:R-:W-:Y:S01]  /*3140*/  @!PT LDS RZ, [RZ] ;  /* 0x00000000fffff984 */ /* 0x000fe20000000800 */
[----:B------:R-:W-:Y:S01]  /*3150*/  @!PT LDS RZ, [RZ] ;  /* 0x00000000fffff984 */ /* 0x000fe20000000800 */
[----:B------:R3:W-:Y:S03]  /*3160*/  LDGSTS.E.LTC128B.128 [R235+0x1800], [R202.64], !P5 ;  /* 0x01800000caeb7fae */ /* 0x0007e6000e921d4e */
[----:B------:R-:W-:Y:S04]  /*3170*/  IADD3 R209, R209, 0x1, RZ ;  /* 0x00000001d1d17810 */ /* 0x000fe80007ffe0ff */
[C---:B------:R-:W-:Y:S01]  /*3180*/  IMMA.16832.S8.S8.SAT R40, R152.reuse.ROW, R148.COL, R40 ;  /* 0x0000009498287237 */ /* 0x040fe20000445c28 */
[----:B------:R4:W-:Y:S02]  /*3190*/  LDGSTS.E.LTC128B.128 [R223+0x1800], [R204.64], !P0 ;  /* 0x01800000ccdf7fae */ /* 0x0009e4000c121d4e */
[----:B------:R-:W-:Y:S01]  /*31a0*/  ISETP.NE.AND P6, PT, R209, c[0x0][0x180], PT ;  /* 0x00006000d1007a0c */ /* 0x000fe20003fc5270 */
[----:B------:R-:W-:Y:S01]  /*31b0*/  @!P4 IMAD.MOV.U32 R227, RZ, RZ, RZ ;  /* 0x000000ffffe3c224 */ /* 0x000fe200078e00ff */
[----:B------:R-:W-:Y:S03]  /*31c0*/  @!P4 IADD3 R226, R226, c[0x0][0x230], RZ ;  /* 0x00008c00e2e2ca10 */ /* 0x000fe60007ffe0ff */
[C---:B------:R-:W-:Y:S08]  /*31d0*/  IMMA.16832.S8.S8.SAT R44, R152.reuse.ROW, R146.COL, R44 ;  /* 0x00000092982c7237 */ /* 0x040ff00000445c2c */
[C---:B------:R-:W-:Y:S01]  /*31e0*/  IMMA.16832.S8.S8.SAT R48, R152.reuse.ROW, R144.COL, R48 ;  /* 0x0000009098307237 */ /* 0x040fe20000445c30 */
[----:B------:R-:W-:Y:S07]  /*31f0*/  @!P6 IMAD.MOV.U32 R209, RZ, RZ, RZ ;  /* 0x000000ffffd1e224 */ /* 0x000fee00078e00ff */
[C---:B------:R-:W-:Y:S04]  /*3200*/  IMMA.16832.S8.S8.SAT R52, R152.reuse.ROW, R142.COL, R52 ;  /* 0x0000008e98347237 */ /* 0x040fe80000445c34 */
[--C-:B----4-:R-:W-:Y:S04]  /*3210*/  IMAD.MOV.U32 R223, RZ, RZ, R199.reuse ;  /* 0x000000ffffdf7224 */ /* 0x110fe800078e00c7 */
[C---:B------:R-:W-:Y:S01]  /*3220*/  IMMA.16832.S8.S8.SAT R56, R152.reuse.ROW, R140.COL, R56 ;  /* 0x0000008c98387237 */ /* 0x040fe20000445c38 */
[----:B---3--:R3:W-:Y:S07]  /*3230*/  LDGSTS.E.BYPASS.LTC128B.128 [R231+0x7800], [R222.64], P3 ;  /* 0x07800000dee77fae */ /* 0x0087ee0009901d4e */
[C---:B------:R-:W-:Y:S01]  /*3240*/  IMMA.16832.S8.S8.SAT R60, R152.reuse.ROW, R138.COL, R60 ;  /* 0x0000008a983c7237 */ /* 0x040fe20000445c3c */
[----:B------:R4:W-:Y:S07]  /*3250*/  LDGSTS.E.BYPASS.LTC128B.128 [R229+0x7800], [R232.64], P2 ;  /* 0x07800000e8e57fae */ /* 0x0009ee0009101d4e */
[-C--:B------:R-:W-:Y:S01]  /*3260*/  IMMA.16832.S8.S8.SAT R64, R152.ROW, R136.reuse.COL, R64 ;  /* 0x0000008898407237 */ /* 0x080fe20000445c40 */
[----:B------:R-:W0:Y:S07]  /*3270*/  LDGDEPBAR ;  /* 0x00000000000079af */ /* 0x000e2e0000000000 */
[C---:B------:R-:W-:Y:S04]  /*3280*/  IMMA.16832.S8.S8.SAT R68, R156.reuse.ROW, R136.COL, R68 ;  /* 0x000000889c447237 */ /* 0x040fe80000445c44 */
[----:B---3--:R-:W-:Y:S01]  /*3290*/  @!P6 IADD3 R223, R213, 0x1, RZ ;  /* 0x00000001d5dfe810 */ /* 0x008fe20007ffe0ff */
[----:B------:R-:W-:Y:S02]  /*32a0*/  IMAD.MOV.U32 R231, RZ, RZ, 0xe0 ;  /* 0x000000e0ffe77424 */ /* 0x000fe400078e00ff */
[----:B------:R-:W-:Y:S01]  /*32b0*/  @!P4 IMAD.MOV.U32 R231, RZ, RZ, 0xe8 ;  /* 0x000000e8ffe7c424 */ /* 0x000fe200078e00ff */
[C---:B------:R-:W-:Y:S03]  /*32c0*/  IMMA.16832.S8.S8.SAT R72, R156.reuse.ROW, R138.COL, R72 ;  /* 0x0000008a9c487237 */ /* 0x040fe60000445c48 */
[----:B------:R-:W-:Y:S01]  /*32d0*/  @!P6 ISETP.GE.AND P0, PT, R223, c[0x0][0x17c], PT ;  /* 0x00005f00df00ea0c */ /* 0x000fe20003f06270 */
[----:B----4-:R-:W-:Y:S01]  /*32e0*/  IMAD.MOV.U32 R229, RZ, RZ, RZ ;  /* 0x000000ffffe57224 */ /* 0x010fe200078e00ff */
[----:B------:R-:W3:Y:S02]  /*32f0*/  LDC.64 R230, c[0x0][R231+0x160] ;  /* 0x00005800e7e67b82 */ /* 0x000ee40000000a00 */
[----:B------:R-:W-:Y:S01]  /*3300*/  @!P6 SEL R229, R196, 0x2, !P0 ;  /* 0x00000002c4e5e807 */ /* 0x000fe20004000000 */
[C---:B------:R-:W-:Y:S03]  /*3310*/  IMMA.16832.S8.S8.SAT R76, R156.reuse.ROW, R140.COL, R76 ;  /* 0x0000008c9c4c7237 */ /* 0x040fe60000445c4c */
[C---:B------:R-:W-:Y:S01]  /*3320*/  ISETP.NE.AND P5, PT, R229.reuse, 0x2, PT ;  /* 0x00000002e500780c */ /* 0x040fe20003fa5270 */
[----:B------:R-:W-:Y:S01]  /*3330*/  IMAD R233, R229, R228, c[0x2][0x0] ;  /* 0x00800000e5e97624 */ /* 0x000fe200078e02e4 */
[----:B------:R-:W-:Y:S02]  /*3340*/  @!P6 SEL R213, R223, RZ, !P0 ;  /* 0x000000ffdfd5e207 */ /* 0x000fe40004000000 */
[----:B------:R-:W-:Y:S01]  /*3350*/  IADD3 R223, R224, -0x1, RZ ;  /* 0xffffffffe0df7810 */ /* 0x000fe20007ffe0ff */
[C---:B------:R-:W-:Y:S02]  /*3360*/  IMMA.16832.S8.S8.SAT R80, R156.reuse.ROW, R142.COL, R80 ;  /* 0x0000008e9c507237 */ /* 0x040fe40000445c50 */
[----:B------:R-:W4:Y:S06]  /*3370*/  LDC.64 R232, c[0x0][R233+0x160] ;  /* 0x00005800e9e87b82 */ /* 0x000f2c0000000a00 */
[C---:B------:R-:W-:Y:S04]  /*3380*/  IMMA.16832.S8.S8.SAT R84, R156.reuse.ROW, R144.COL, R84 ;  /* 0x000000909c547237 */ /* 0x040fe80000445c54 */
[----:B------:R-:W-:Y:S04]  /*3390*/  @!P5 IADD3 R208, R208, c[0x0][0x1f8], RZ ;  /* 0x00007e00d0d0da10 */ /* 0x000fe80007ffe0ff */
[C---:B------:R-:W-:Y:S08]  /*33a0*/  IMMA.16832.S8.S8.SAT R88, R156.reuse.ROW, R146.COL, R88 ;  /* 0x000000929c587237 */ /* 0x040ff00000445c58 */
[C---:B------:R-:W-:Y:S04]  /*33b0*/  IMMA.16832.S8.S8.SAT R92, R156.reuse.ROW, R148.COL, R92 ;  /* 0x000000949c5c7237 */ /* 0x040fe80000445c5c */
[----:B---3--:R-:W-:Y:S02]  /*33c0*/  IADD3 R230, P1, P0, R230, c[0x0][0x238], R222 ;  /* 0x00008e00e6e67a10 */ /* 0x008fe4000783e0de */
[C---:B----4-:R-:W-:Y:S02]  /*33d0*/  IADD3 R198, P3, R232.reuse, R198, RZ ;  /* 0x000000c6e8c67210 */ /* 0x050fe40007f7e0ff */
[-C--:B------:R-:W-:Y:S01]  /*33e0*/  IMMA.16832.S8.S8.SAT R96, R156.ROW, R150.reuse.COL, R96 ;  /* 0x000000969c607237 */ /* 0x080fe20000445c60 */
[----:B------:R-:W-:Y:S04]  /*33f0*/  DEPBAR.LE SB0, 0x1 ;  /* 0x000080400000791a */ /* 0x000fe80000000000 */
[----:B------:R-:W-:Y:S01]  /*3400*/  BAR.SYNC.DEFER_BLOCKING 0x0 ;  /* 0x0000000000007b1d */ /* 0x000fe20000010000 */
[----:B------:R-:W-:Y:S01]  /*3410*/  IADD3.X R231, R231, c[0x0][0x23c], R199, P1, P0 ;  /* 0x00008f00e7e77a10 */ /* 0x000fe20000fe04c7 */
[C---:B------:R-:W-:Y:S01]  /*3420*/  IMAD.X R197, R233.reuse, 0x1, R197, P3 ;  /* 0x00000001e9c57824 */ /* 0x040fe200018e06c5 */
[C---:B------:R-:W-:Y:S05]  /*3430*/  IMMA.16832.S8.S8.SAT R100, R160.reuse.ROW, R150.COL, R100 ;  /* 0x00000096a0647237 */ /* 0x040fea0000445c64 */
[C---:B------:R-:W-:Y:S02]  /*3440*/  IADD3 R200, P2, R232.reuse, R200, RZ ;  /* 0x000000c8e8c87210 */ /* 0x040fe40007f5e0ff */
[C---:B------:R-:W-:Y:S01]  /*3450*/  IADD3 R202, P0, R232.reuse, R202, RZ ;  /* 0x000000cae8ca7210 */ /* 0x040fe20007f1e0ff */
[C---:B------:R-:W-:Y:S04]  /*3460*/  IMMA.16832.S8.S8.SAT R104, R160.reuse.ROW, R148.COL, R104 ;  /* 0x00000094a0687237 */ /* 0x040fe80000445c68 */
[C---:B------:R-:W-:Y:S01]  /*3470*/  IMAD.X R201, R233.reuse, 0x1, R201, P2 ;  /* 0x00000001e9c97824 */ /* 0x040fe200010e06c9 */
[----:B------:R-:W-:Y:S01]  /*3480*/  IADD3 R204, P1, R232, R204, RZ ;  /* 0x000000cce8cc7210 */ /* 0x000fe20007f3e0ff */
[C---:B------:R-:W-:Y:S01]  /*3490*/  IMAD.X R203, R233.reuse, 0x1, R203, P0 ;  /* 0x00000001e9cb7824 */ /* 0x040fe200000e06cb */
[----:B------:R-:W-:Y:S01]  /*34a0*/  ISETP.GE.U32.AND P0, PT, R208, c[0x0][0x16c], PT ;  /* 0x00005b00d0007a0c */ /* 0x000fe20003f06070 */
[C---:B------:R-:W-:Y:S04]  /*34b0*/  IMMA.16832.S8.S8.SAT R108, R160.reuse.ROW, R146.COL, R108 ;  /* 0x00000092a06c7237 */ /* 0x040fe80000445c6c */
[----:B------:R-:W-:Y:S01]  /*34c0*/  IMAD.X R205, R233, 0x1, R205, P1 ;  /* 0x00000001e9cd7824 */ /* 0x000fe200008e06cd */
[----:B------:R-:W-:Y:S02]  /*34d0*/  LEA R233, R211, UR12, 0x4 ;  /* 0x0000000cd3e97c11 */ /* 0x000fe4000f8e20ff */
[----:B------:R-:W-:Y:S01]  /*34e0*/  SHF.L.U32 R199, R196, R213, RZ ;  /* 0x000000d5c4c77219 */ /* 0x000fe200000006ff */
[C---:B------:R-:W-:Y:S03]  /*34f0*/  IMMA.16832.S8.S8.SAT R112, R160.reuse.ROW, R144.COL, R112 ;  /* 0x00000090a0707237 */ /* 0x040fe60000445c70 */
[----:B------:R-:W-:Y:S01]  /*3500*/  ISETP.GE.U32.AND P1, PT, R226, R3, PT ;  /* 0x00000003e200720c */ /* 0x000fe20003f26070 */
[----:B------:R-:W-:Y:S01]  /*3510*/  @P0 CS2R R214, SRZ ;  /* 0x0000000000d60805 */ /* 0x000fe2000001ff00 */
[----:B------:R-:W-:Y:S01]  /*3520*/  @P0 IMAD.MOV.U32 R212, RZ, RZ, RZ ;  /* 0x000000ffffd40224 */ /* 0x000fe200078e00ff */
[----:B------:R-:W-:Y:S01]  /*3530*/  SHF.L.U32 R222, R196, R209, RZ ;  /* 0x000000d1c4de7219 */ /* 0x000fe200000006ff */
[----:B------:R-:W-:Y:S01]  /*3540*/  @P0 CS2R R216, SRZ ;  /* 0x0000000000d80805 */ /* 0x000fe2000001ff00 */
[C---:B------:R-:W-:Y:S01]  /*3550*/  IMMA.16832.S8.S8.SAT R116, R160.reuse.ROW, R142.COL, R116 ;  /* 0x0000008ea0747237 */ /* 0x040fe20000445c74 */
[----:B------:R-:W-:Y:S02]  /*3560*/  @P0 CS2R R218, SRZ ;  /* 0x0000000000da0805 */ /* 0x000fe4000001ff00 */
[----:B------:R-:W-:Y:S01]  /*3570*/  LOP3.LUT P3, RZ, R199, R212, RZ, 0xc0, !PT ;  /* 0x000000d4c7ff7212 */ /* 0x000fe2000786c0ff */
[----:B------:R-:W-:Y:S01]  /*3580*/  @P0 IMAD.MOV.U32 R221, RZ, RZ, RZ ;  /* 0x000000ffffdd0224 */ /* 0x000fe200078e00ff */
[C---:B------:R-:W-:Y:S02]  /*3590*/  LOP3.LUT P2, RZ, R222.reuse, R215, RZ, 0xc0, !PT ;  /* 0x000000d7deff7212 */ /* 0x040fe4000784c0ff */
[----:B------:R-:W-:Y:S01]  /*35a0*/  LOP3.LUT P0, RZ, R222, R217, RZ, 0xc0, !PT ;  /* 0x000000d9deff7212 */ /* 0x000fe2000780c0ff */
[C---:B------:R-:W-:Y:S01]  /*35b0*/  IMMA.16832.S8.S8.SAT R120, R160.reuse.ROW, R140.COL, R120 ;  /* 0x0000008ca0787237 */ /* 0x040fe20000445c78 */
[----:B------:R-:W-:Y:S03]  /*35c0*/  PLOP3.LUT P2, PT, P3, P2, PT, 0x2a, 0x0 ;  /* 0x000000000000781c */ /* 0x000fe60001f44572 */
[----:B------:R-:W-:Y:S02]  /*35d0*/  SEL R225, R225, RZ, !P1 ;  /* 0x000000ffe1e17207 */ /* 0x000fe40004800000 */
[----:B------:R-:W-:Y:S02]  /*35e0*/  LOP3.LUT P1, RZ, R199, R214, RZ, 0xc0, !PT ;  /* 0x000000d6c7ff7212 */ /* 0x000fe4000782c0ff */
[C---:B------:R-:W-:Y:S02]  /*35f0*/  IMMA.16832.S8.S8.SAT R124, R160.reuse.ROW, R138.COL, R124 ;  /* 0x0000008aa07c7237 */ /* 0x040fe40000445c7c */
[----:B------:R-:W-:Y:S02]  /*3600*/  PLOP3.LUT P0, PT, P1, P0, PT, 0x2a, 0x0 ;  /* 0x000000000000781c */ /* 0x000fe40000f00572 */
[----:B------:R-:W-:Y:S01]  /*3610*/  IADD3 R234, P1, R230, c[0x0][0x238], RZ ;  /* 0x00008e00e6ea7a10 */ /* 0x000fe20007f3e0ff */
[C---:B------:R-:W-:Y:S02]  /*3620*/  IMAD.SHL.U32 R199, R225.reuse, 0x8, RZ ;  /* 0x00000008e1c77824 */ /* 0x040fe400078e00ff */
[----:B------:R-:W-:Y:S01]  /*3630*/  IMAD.SHL.U32 R229, R225, 0x10, RZ ;  /* 0x00000010e1e57824 */ /* 0x000fe200078e00ff */
[----:B------:R-:W-:Y:S03]  /*3640*/  IMMA.16832.S8.S8.SAT R128, R160.ROW, R136.COL, R128 ;  /* 0x00000088a0807237 */ /* 0x000fe60000445c80 */
[----:B------:R-:W-:Y:S01]  /*3650*/  LOP3.LUT P4, RZ, R199, 0x10, RZ, 0xc0, !PT ;  /* 0x00000010c7ff7812 */ /* 0x000fe2000788c0ff */
[----:B------:R-:W-:Y:S01]  /*3660*/  IMAD.MOV.U32 R199, RZ, RZ, R197 ;  /* 0x000000ffffc77224 */ /* 0x000fe200078e00c5 */
[----:B------:R-:W-:Y:S02]  /*3670*/  LOP3.LUT P5, RZ, R229, 0x10, RZ, 0xc0, !PT ;  /* 0x00000010e5ff7812 */ /* 0x000fe400078ac0ff */
[----:B------:R-:W-:-:S01]  /*3680*/  IADD3.X R235, R231, c[0x0][0x23c], RZ, P1, !PT ;  /* 0x00008f00e7eb7a10 */ /* 0x000fc20000ffe4ff */
[C---:B-1----:R-:W-:Y:S05]  /*3690*/  IMMA.16832.S8.S8.SAT R4, R164.reuse.ROW, R168.COL, R4 ;  /* 0x000000a8a4047237 */ /* 0x042fea0000445c04 */
[----:B------:R-:W-:Y:S03]  /*36a0*/  LEA R229, R210, UR12, 0x4 ;  /* 0x0000000cd2e57c11 */ /* 0x000fe6000f8e20ff */
[C---:B------:R-:W-:Y:S08]  /*36b0*/  IMMA.16832.S8.S8.SAT R8, R164.reuse.ROW, R170.COL, R8 ;  /* 0x000000aaa4087237 */ /* 0x040ff00000445c08 */
[C---:B------:R-:W-:Y:S08]  /*36c0*/  IMMA.16832.S8.S8.SAT R12, R164.reuse.ROW, R172.COL, R12 ;  /* 0x000000aca40c7237 */ /* 0x040ff00000445c0c */
[C---:B------:R-:W-:Y:S08]  /*36d0*/  IMMA.16832.S8.S8.SAT R16, R164.reuse.ROW, R174.COL, R16 ;  /* 0x000000aea4107237 */ /* 0x040ff00000445c10 */
[C---:B------:R-:W-:Y:S08]  /*36e0*/  IMMA.16832.S8.S8.SAT R20, R164.reuse.ROW, R176.COL, R20 ;  /* 0x000000b0a4147237 */ /* 0x040ff00000445c14 */
[C---:B------:R-:W-:Y:S08]  /*36f0*/  IMMA.16832.S8.S8.SAT R24, R164.reuse.ROW, R178.COL, R24 ;  /* 0x000000b2a4187237 */ /* 0x040ff00000445c18 */
[C---:B------:R-:W-:Y:S08]  /*3700*/  IMMA.16832.S8.S8.SAT R28, R164.reuse.ROW, R180.COL, R28 ;  /* 0x000000b4a41c7237 */ /* 0x040ff00000445c1c */
[-C--:B------:R-:W-:Y:S08]  /*3710*/  IMMA.16832.S8.S8.SAT R32, R164.ROW, R182.reuse.COL, R32 ;  /* 0x000000b6a4207237 */ /* 0x080ff00000445c20 */
[C---:B------:R-:W-:Y:S08]  /*3720*/  IMMA.16832.S8.S8.SAT R36, R184.reuse.ROW, R182.COL, R36 ;  /* 0x000000b6b8247237 */ /* 0x040ff00000445c24 */
[C---:B------:R-:W-:Y:S01]  /*3730*/  IMMA.16832.S8.S8.SAT R40, R184.reuse.ROW, R180.COL, R40 ;  /* 0x000000b4b8287237 */ /* 0x040fe20000445c28 */
[----:B------:R1:W3:Y:S07]  /*3740*/  LDSM.16.M88.4 R132, [R2+UR8] ;  /* 0x000000080284783b */ /* 0x0002ee0008000200 */
[C---:B------:R-:W-:Y:S01]  /*3750*/  IMMA.16832.S8.S8.SAT R44, R184.reuse.ROW, R178.COL, R44 ;  /* 0x000000b2b82c7237 */ /* 0x040fe20000445c2c */
[----:B------:R1:W3:Y:S07]  /*3760*/  LDSM.16.M88.4 R152, [R2+UR8+0xc00] ;  /* 0x000c00080298783b */ /* 0x0002ee0008000200 */
[C---:B------:R-:W-:Y:S01]  /*3770*/  IMMA.16832.S8.S8.SAT R48, R184.reuse.ROW, R176.COL, R48 ;  /* 0x000000b0b8307237 */ /* 0x040fe20000445c30 */
[----:B------:R1:W3:Y:S07]  /*3780*/  LDSM.16.M88.4 R156, [R2+UR8+0x1800] ;  /* 0x00180008029c783b */ /* 0x0002ee0008000200 */
[C---:B------:R-:W-:Y:S01]  /*3790*/  IMMA.16832.S8.S8.SAT R52, R184.reuse.ROW, R174.COL, R52 ;  /* 0x000000aeb8347237 */ /* 0x040fe20000445c34 */
[----:B------:R1:W3:Y:S07]  /*37a0*/  LDSM.16.M88.4 R160, [R2+UR8+0x2400] ;  /* 0x0024000802a0783b */ /* 0x0002ee0008000200 */
[C---:B------:R-:W-:Y:S01]  /*37b0*/  IMMA.16832.S8.S8.SAT R56, R184.reuse.ROW, R172.COL, R56 ;  /* 0x000000acb8387237 */ /* 0x040fe20000445c38 */
[----:B------:R1:W3:Y:S07]  /*37c0*/  LDSM.16.M88.4 R136, [R0+UR9] ;  /* 0x000000090088783b */ /* 0x0002ee0008000200 */
[C---:B------:R-:W-:Y:S01]  /*37d0*/  IMMA.16832.S8.S8.SAT R60, R184.reuse.ROW, R170.COL, R60 ;  /* 0x000000aab83c7237 */ /* 0x040fe20000445c3c */
[----:B------:R1:W3:Y:S07]  /*37e0*/  LDSM.16.M88.4 R140, [R0+UR9+0xc00] ;  /* 0x000c0009008c783b */ /* 0x0002ee0008000200 */
[-C--:B------:R-:W-:Y:S01]  /*37f0*/  IMMA.16832.S8.S8.SAT R64, R184.ROW, R168.reuse.COL, R64 ;  /* 0x000000a8b8407237 */ /* 0x080fe20000445c40 */
[----:B------:R1:W3:Y:S07]  /*3800*/  LDSM.16.M88.4 R144, [R0+UR9+0x1800] ;  /* 0x001800090090783b */ /* 0x0002ee0008000200 */
[C---:B--2---:R-:W-:Y:S01]  /*3810*/  IMMA.16832.S8.S8.SAT R68, R188.reuse.ROW, R168.COL, R68 ;  /* 0x000000a8bc447237 */ /* 0x044fe20000445c44 */
[----:B------:R1:W3:Y:S07]  /*3820*/  LDSM.16.M88.4 R148, [R0+UR9+0x2400] ;  /* 0x002400090094783b */ /* 0x0002ee0008000200 */
[C---:B------:R-:W-:Y:S01]  /*3830*/  IMMA.16832.S8.S8.SAT R72, R188.reuse.ROW, R170.COL, R72 ;  /* 0x000000aabc487237 */ /* 0x040fe20000445c48 */
[----:B------:R-:W-:Y:S01]  /*3840*/  @!PT LDS RZ, [RZ] ;  /* 0x00000000fffff984 */ /* 0x000fe20000000800 */
[----:B------:R-:W-:Y:S01]  /*3850*/  @!PT LDS RZ, [RZ] ;  /* 0x00000000fffff984 */ /* 0x000fe20000000800 */
[----:B------:R-:W-:Y:S01]  /*3860*/  @!PT LDS RZ, [RZ] ;  /* 0x00000000fffff984 */ /* 0x000fe20000000800 */
[----:B------:R2:W-:Y:S07]  /*3870*/  LDGSTS.E.LTC128B.128 [R239], [R198.64], !P2 ;  /* 0x00000000c6ef7fae */ /* 0x0005ee000d121d4e */
[C---:B------:R-:W-:Y:S01]  /*3880*/  IMMA.16832.S8.S8.SAT R76, R188.reuse.ROW, R172.COL, R76 ;  /* 0x000000acbc4c7237 */ /* 0x040fe20000445c4c */
[----:B------:R1:W-:Y:S03]  /*3890*/  LDGSTS.E.LTC128B.128 [R237], [R200.64], !P0 ;  /* 0x00000000c8ed7fae */ /* 0x0003e6000c121d4e */
[----:B------:R-:W-:Y:S04]  /*38a0*/  IADD3 R222, P0, R234, c[0x0][0x238], RZ ;  /* 0x00008e00eade7a10 */ /* 0x000fe80007f1e0ff */
[C---:B------:R-:W-:Y:S01]  /*38b0*/  IMMA.16832.S8.S8.SAT R80, R188.reuse.ROW, R174.COL, R80 ;  /* 0x000000aebc507237 */ /* 0x040fe20000445c50 */
[----:B------:R1:W-:Y:S07]  /*38c0*/  LDGSTS.E.BYPASS.LTC128B.128 [R233+0x6000], [R230.64], P5 ;  /* 0x06000000e6e97fae */ /* 0x0003ee000a901d4e */
[C---:B------:R-:W-:Y:S01]  /*38d0*/  IMMA.16832.S8.S8.SAT R84, R188.reuse.ROW, R176.COL, R84 ;  /* 0x000000b0bc547237 */ /* 0x040fe20000445c54 */
[----:B------:R1:W-:Y:S03]  /*38e0*/  LDGSTS.E.BYPASS.LTC128B.128 [R229+0x6000], [R234.64], P4 ;  /* 0x06000000eae57fae */ /* 0x0003e6000a101d4e */
[----:B--2---:R-:W-:Y:S02]  /*38f0*/  IADD3.X R199, R235, c[0x0][0x23c], RZ, P0, !PT ;  /* 0x00008f00ebc77a10 */ /* 0x004fe400007fe4ff */
[----:B------:R-:W-:Y:S01]  /*3900*/  ISETP.GT.AND P0, PT, R224, -0x1, PT ;  /* 0xffffffffe000780c */ /* 0x000fe20003f04270 */
[----:B------:R-:W-:Y:S01]  /*3910*/  IMAD.MOV.U32 R224, RZ, RZ, R223 ;  /* 0x000000ffffe07224 */ /* 0x000fe200078e00df */
[C---:B------:R-:W-:Y:S08]  /*3920*/  IMMA.16832.S8.S8.SAT R88, R188.reuse.ROW, R178.COL, R88 ;  /* 0x000000b2bc587237 */ /* 0x040ff00000445c58 */
[C---:B------:R-:W-:Y:S08]  /*3930*/  IMMA.16832.S8.S8.SAT R92, R188.reuse.ROW, R180.COL, R92 ;  /* 0x000000b4bc5c7237 */ /* 0x040ff00000445c5c */
[-C--:B------:R-:W-:Y:S08]  /*3940*/  IMMA.16832.S8.S8.SAT R96, R188.ROW, R182.reuse.COL, R96 ;  /* 0x000000b6bc607237 */ /* 0x080ff00000445c60 */
[C---:B------:R-:W-:Y:S08]  /*3950*/  IMMA.16832.S8.S8.SAT R100, R192.reuse.ROW, R182.COL, R100 ;  /* 0x000000b6c0647237 */ /* 0x040ff00000445c64 */
[C---:B------:R-:W-:Y:S08]  /*3960*/  IMMA.16832.S8.S8.SAT R104, R192.reuse.ROW, R180.COL, R104 ;  /* 0x000000b4c0687237 */ /* 0x040ff00000445c68 */
[C---:B------:R-:W-:Y:S08]  /*3970*/  IMMA.16832.S8.S8.SAT R108, R192.reuse.ROW, R178.COL, R108 ;  /* 0x000000b2c06c7237 */ /* 0x040ff00000445c6c */
[C---:B------:R-:W-:Y:S08]  /*3980*/  IMMA.16832.S8.S8.SAT R112, R192.reuse.ROW, R176.COL, R112 ;  /* 0x000000b0c0707237 */ /* 0x040ff00000445c70 */
[C---:B------:R-:W-:Y:S08]  /*3990*/  IMMA.16832.S8.S8.SAT R116, R192.reuse.ROW, R174.COL, R116 ;  /* 0x000000aec0747237 */ /* 0x040ff00000445c74 */
[C---:B------:R-:W-:Y:S08]  /*39a0*/  IMMA.16832.S8.S8.SAT R120, R192.reuse.ROW, R172.COL, R120 ;  /* 0x000000acc0787237 */ /* 0x040ff00000445c78 */
[C---:B------:R-:W-:Y:S08]  /*39b0*/  IMMA.16832.S8.S8.SAT R124, R192.reuse.ROW, R170.COL, R124 ;  /* 0x000000aac07c7237 */ /* 0x040ff00000445c7c */
[----:B------:R-:W-:Y:S01]  /*39c0*/  IMMA.16832.S8.S8.SAT R128, R192.ROW, R168.COL, R128 ;  /* 0x000000a8c0807237 */ /* 0x000fe20000445c80 */
[----:B------:R-:W-:-:S10]  /*39d0*/  @P0 BRA `(.L_x_600) ;  /* 0xfffff3c000000947 */ /* 0x000fd4000383ffff */
[----:B------:R-:W2:Y:S08]  /*39e0*/  I2F R112, R112 ;  /* 0x0000007000707306 */ /* 0x000eb00000201400 */
[----:B------:R-:W4:Y:S08]  /*39f0*/  I2F R113, R113 ;  /* 0x0000007100717306 */ /* 0x000f300000201400 */
[----:B------:R-:W1:Y:S08]  /*3a00*/  I2F R114, R114 ;  /* 0x0000007200727306 */ /* 0x000e700000201400 */
[----:B------:R-:W3:Y:S08]  /*3a10*/  I2F R115, R115 ;  /* 0x0000007300737306 */ /* 0x000ef00000201400 */
[----:B------:R-:W1:Y:S08]  /*3a20*/  I2F R108, R108 ;  /* 0x0000006c006c7306 */ /* 0x000e700000201400 */
        /* <DEDUP_REMOVED lines=50> */
[----:B------:R-:W1:Y:S02]  /*3d50*/  I2F R35, R35 ;  /* 0x0000002300237306 */ /* 0x000e640000201400 */
.L_x_599:
[----:B--234-:R-:W0:Y:S01]  /*3d60*/  LDGDEPBAR ;  /* 0x00000000000079af */ /* 0x01ce220000000000 */
[----:B------:R-:W-:-:S03]  /*3d70*/  ISETP.NE.U32.AND P1, PT, RZ, c[0x0][0x298], PT ;  /* 0x0000a600ff007a0c */ /* 0x000fc60003f25070 */
[----:B------:R-:W0:Y:S01]  /*3d80*/  LDGDEPBAR ;  /* 0x00000000000079af */ /* 0x000e220000000000 */
[----:B------:R-:W-:-:S13]  /*3d90*/  ISETP.NE.AND.EX P1, PT, RZ, c[0x0][0x29c], PT, P1 ;  /* 0x0000a700ff007a0c */ /* 0x000fda0003f25310 */
[----:B------:R-:W-:Y:S02]  /*3da0*/  @P1 IMAD.MOV.U32 R134, RZ, RZ, c[0x0][0x298] ;  /* 0x0000a600ff861624 */ /* 0x000fe400078e00ff */
[----:B------:R-:W-:Y:S01]  /*3db0*/  @P1 IMAD.MOV.U32 R135, RZ, RZ, c[0x0][0x29c] ;  /* 0x0000a700ff871624 */ /* 0x000fe200078e00ff */
[----:B------:R-:W-:-:S04]  /*3dc0*/  DEPBAR.LE SB0, 0x0 ;  /* 0x000080000000791a */ /* 0x000fc80000000000 */
[----:B------:R-:W-:Y:S06]  /*3dd0*/  BAR.SYNC.DEFER_BLOCKING 0x0 ;  /* 0x0000000000007b1d */ /* 0x000fec0000010000 */
[----:B------:R2:W5:Y:S01]  /*3de0*/  @P1 LDG.E R132, [R134.64] ;  /* 0x0000000e86841981 */ /* 0x000562000c1e1900 */
[----:B------:R-:W3:Y:S01]  /*3df0*/  S2UR UR5, SR_CTAID.Y ;  /* 0x00000000000579c3 */ /* 0x000ee20000002600 */
[----:B-1----:R-:W-:Y:S01]  /*3e00*/  MOV R0, c[0x0][0x2b0] ;  /* 0x0000ac0000007a02 */ /* 0x002fe20000000f00 */
[----:B------:R-:W-:Y:S01]  /*3e10*/  IMAD.MOV.U32 R133, RZ, RZ, -0x1 ;  /* 0xffffffffff857424 */ /* 0x000fe200078e00ff */
[----:B------:R-:W1:Y:S01]  /*3e20*/  S2R R136, SR_CTAID.X ;  /* 0x0000000000887919 */ /* 0x000e620000002500 */
[----:B------:R-:W-:Y:S01]  /*3e30*/  IMAD.MOV.U32 R2, RZ, RZ, c[0x0][0x1b0] ;  /* 0x00006c00ff027624 */ /* 0x000fe200078e00ff */
[----:B------:R-:W-:Y:S01]  /*3e40*/  ISETP.NE.AND P2, PT, R0, 0x1, PT ;  /* 0x000000010000780c */ /* 0x000fe20003f45270 */
[----:B------:R-:W-:Y:S01]  /*3e50*/  ULDC UR4, c[0x0][0x1c0] ;  /* 0x0000700000047ab9 */ /* 0x000fe20000000800 */
[----:B------:R-:W-:Y:S01]  /*3e60*/  SHF.L.U32 R133, R133, c[0x0][0x1c0], RZ ;  /* 0x0000700085857a19 */ /* 0x000fe200000006ff */
[----:B------:R-:W-:Y:S01]  /*3e70*/  IMAD.MOV.U32 R138, RZ, RZ, 0x4 ;  /* 0x00000004ff8a7424 */ /* 0x000fe200078e00ff */
[----:B------:R-:W-:Y:S01]  /*3e80*/  ISETP.LT.OR P0, PT, R2, 0x2, P2 ;  /* 0x000000020200780c */ /* 0x000fe20001701670 */
[----:B------:R-:W-:Y:S01]  /*3e90*/  IMAD.MOV.U32 R3, RZ, RZ, -0x1 ;  /* 0xffffffffff037424 */ /* 0x000fe200078e00ff */
[----:B------:R-:W-:Y:S01]  /*3ea0*/  MOV R0, c[0x0][0x290] ;  /* 0x0000a40000007a02 */ /* 0x000fe20000000f00 */
[----:B---3--:R-:W-:Y:S01]  /*3eb0*/  USHF.L.U32 UR4, UR5, UR4, URZ ;  /* 0x0000000405047299 */ /* 0x008fe2000800063f */
[----:B-1----:R-:W-:-:S02]  /*3ec0*/  LOP3.LUT R133, R136, R133, RZ, 0x30, !PT ;  /* 0x0000008588857212 */ /* 0x002fc400078e30ff */
[----:B------:R-:W-:-:S03]  /*3ed0*/  SHF.R.S32.HI R136, RZ, c[0x0][0x1c0], R136 ;  /* 0x00007000ff887a19 */ /* 0x000fc60000011488 */
[----:B------:R-:W-:-:S05]  /*3ee0*/  IADD3 R133, R133, UR4, RZ ;  /* 0x0000000485857c10 */ /* 0x000fca000fffe0ff */
[----:B------:R-:W-:-:S04]  /*3ef0*/  IMAD R139, R133, c[0x0][0x1a8], R136 ;  /* 0x00006a00858b7a24 */ /* 0x000fc800078e0288 */
[----:B------:R-:W-:Y:S01]  /*3f00*/  IMAD.WIDE R138, R139, R138, c[0x0][0x2a8] ;  /* 0x0000aa008b8a7625 */ /* 0x000fe200078e028a */
[----:B------:R-:W-:Y:S01]  /*3f10*/  @!P1 MOV R132, c[0x0][0x288] ;  /* 0x0000a20000849a02 */ /* 0x000fe20000000f00 */
[----:B------:R-:W-:Y:S05]  /*3f20*/  @P0 BRA `(.L_x_601) ;  /* 0x000000b000000947 */ /* 0x000fea0003800000 */
[----:B--2---:R-:W-:Y:S01]  /*3f30*/  ISETP.GT.AND P0, PT, R207, RZ, PT ;  /* 0x000000ffcf00720c */ /* 0x004fe20003f04270 */
[----:B------:R-:W-:Y:S01]  /*3f40*/  BSSY B0, `(.L_x_602) ;  /* 0x0000006000007945 */ /* 0x000fe20003800000 */
[----:B------:R-:W-:Y:S01]  /*3f50*/  IMAD.MOV.U32 R0, RZ, RZ, c[0x0][0x290] ;  /* 0x0000a400ff007624 */ /* 0x000fe200078e00ff */
[----:B------:R-:W-:-:S10]  /*3f60*/  MOV R3, 0xffffffff ;  /* 0xffffffff00037802 */ /* 0x000fd40000000f00 */
[----:B------:R-:W-:Y:S05]  /*3f70*/  @P0 BRA `(.L_x_603) ;  /* 0x0000002000000947 */ /* 0x000fea0003800000 */
[----:B------:R-:W2:Y:S02]  /*3f80*/  LDG.E.STRONG.GPU R3, [R138.64] ;  /* 0x0000000e8a037981 */ /* 0x000ea4000c1ef900 */
[----:B--2---:R-:W-:-:S05]  /*3f90*/  CCTL.IVALL ;  /* 0x00000000ff00798f */ /* 0x004fca0002000000 */
.L_x_603:
[----:B------:R-:W-:Y:S05]  /*3fa0*/  BSYNC B0 ;  /* 0x0000000000007941 */ /* 0x000fea0003800000 */
.L_x_602:
[----:B------:R-:W-:-:S04]  /*3fb0*/  IADD3 R135, R2, -0x1, RZ ;  /* 0xffffffff02877810 */ /* 0x000fc80007ffe0ff */
[----:B------:R-:W-:-:S04]  /*3fc0*/  ISETP.NE.AND P0, PT, R135, R206, PT ;  /* 0x000000ce8700720c */ /* 0x000fc80003f05270 */
[----:B------:R-:W-:Y:S02]  /*3fd0*/  FSEL R0, R0, -QNAN , !P0 ;  /* 0xffffffff00007808 */ /* 0x000fe40004000000 */
.L_x_601:
[----:B--2---:R-:W-:Y:S01]  /*3fe0*/  SHF.R.S32.HI R134, RZ, 0x1f, R207 ;  /* 0x0000001fff867819 */ /* 0x004fe200000114cf */
[----:B------:R-:W-:-:S03]  /*3ff0*/  IMAD.MOV.U32 R137, RZ, RZ, c[0x0][0x174] ;  /* 0x00005d00ff897624 */ /* 0x000fc600078e00ff */
[CC--:B------:R-:W-:Y:S02]  /*4000*/  LEA.HI R2, R134.reuse, R207.reuse, RZ, 0x5 ;  /* 0x000000cf86027211 */ /* 0x0c0fe400078f28ff */
[----:B------:R-:W-:Y:S02]  /*4010*/  LEA.HI R134, R134, R207, RZ, 0x6 ;  /* 0x000000cf86867211 */ /* 0x000fe400078f30ff */
[----:B------:R-:W-:Y:S02]  /*4020*/  LOP3.LUT R2, R2, 0xffffffe0, RZ, 0xc0, !PT ;  /* 0xffffffe002027812 */ /* 0x000fe400078ec0ff */
[----:B------:R-:W-:-:S03]  /*4030*/  SHF.R.S32.HI R134, RZ, 0x6, R134 ;  /* 0x00000006ff867819 */ /* 0x000fc60000011486 */
[----:B------:R-:W-:-:S05]  /*4040*/  IMAD.IADD R2, R207, 0x1, -R2 ;  /* 0x00000001cf027824 */ /* 0x000fca00078e0a02 */
[----:B------:R-:W-:-:S04]  /*4050*/  SHF.R.S32.HI R135, RZ, 0x1f, R2 ;  /* 0x0000001fff877819 */ /* 0x000fc80000011402 */
[----:B------:R-:W-:-:S04]  /*4060*/  LEA.HI R135, R135, R2, RZ, 0x2 ;  /* 0x0000000287877211 */ /* 0x000fc800078f10ff */
[C---:B------:R-:W-:Y:S02]  /*4070*/  LOP3.LUT R141, R135.reuse, 0x1ffffffc, RZ, 0xc0, !PT ;  /* 0x1ffffffc878d7812 */ /* 0x040fe400078ec0ff */
[----:B------:R-:W-:-:S03]  /*4080*/  LEA.HI.SX32 R135, R135, R220, 0x1e ;  /* 0x000000dc87877211 */ /* 0x000fc600078ff2ff */
[----:B------:R-:W-:Y:S02]  /*4090*/  IMAD.IADD R141, R2, 0x1, -R141 ;  /* 0x00000001028d7824 */ /* 0x000fe400078e0a8d */
[----:B------:R-:W-:Y:S02]  /*40a0*/  IMAD R2, R137, c[0x0][0x170], RZ ;  /* 0x00005c0089027a24 */ /* 0x000fe400078e02ff */
[----:B------:R-:W-:Y:S02]  /*40b0*/  IMAD R134, R134, 0x8, R141 ;  /* 0x0000000886867824 */ /* 0x000fe400078e028d */
[----:B------:R-:W-:Y:S01]  /*40c0*/  IMAD R136, R136, 0x80, R135 ;  /* 0x0000008088887824 */ /* 0x000fe200078e0287 */
[----:B------:R-:W-:Y:S01]  /*40d0*/  ISETP.NE.AND P3, PT, R2, 0x1, PT ;  /* 0x000000010200780c */ /* 0x000fe20003f65270 */
[----:B------:R-:W-:Y:S02]  /*40e0*/  IMAD R151, R133, 0x10, R134 ;  /* 0x0000001085977824 */ /* 0x000fe400078e0286 */
[----:B------:R-:W-:Y:S01]  /*40f0*/  CS2R R134, SRZ ;  /* 0x0000000000867805 */ /* 0x000fe2000001ff00 */
[----:B------:R-:W-:-:S02]  /*4100*/  IMAD.MOV.U32 R133, RZ, RZ, RZ ;  /* 0x000000ffff857224 */ /* 0x000fc400078e00ff */
[----:B------:R-:W-:Y:S02]  /*4110*/  IMAD.MOV.U32 R137, RZ, RZ, RZ ;  /* 0x000000ffff897224 */ /* 0x000fe400078e00ff */
[----:B------:R-:W-:-:S05]  /*4120*/  IMAD.SHL.U32 R151, R151, 0x8, RZ ;  /* 0x0000000897977824 */ /* 0x000fca00078e00ff */
        /* <DEDUP_REMOVED lines=49> */
[----:B------:R-:W-:Y:S01]  /*4440*/  PRMT R133, R2, 0x9910, RZ ;  /* 0x0000991002857816 */ /* 0x000fe200000000ff */
[----:B------:R-:W-:-:S03]  /*4450*/  IMAD.MOV.U32 R134, RZ, RZ, 0x10 ;  /* 0x00000010ff867424 */ /* 0x000fc600078e00ff */
[----:B------:R-:W-:-:S13]  /*4460*/  ISETP.GE.AND P0, PT, R133, RZ, PT ;  /* 0x000000ff8500720c */ /* 0x000fda0003f06270 */
        /* <DEDUP_REMOVED lines=40> */
[----:B------:R-:W-:Y:S01]  /*46f0*/  LOP3.LUT P1, RZ, R2, 0x2, RZ, 0xc0, !PT ;  /* 0x0000000202ff7812 */ /* 0x000fe2000782c0ff */
[----:B------:R-:W-:-:S12]  /*4700*/  IMAD.MOV.U32 R134, RZ, RZ, 0x1e ;  /* 0x0000001eff867424 */ /* 0x000fd800078e00ff */
[----:B------:R-:W-:-:S04]  /*4710*/  @!P1 LOP3.LUT R133, R2, 0x1, RZ, 0xc0, !PT ;  /* 0x0000000102859812 */ /* 0x000fc800078ec0ff */
[----:B------:R-:W-:Y:S01]  /*4720*/  @!P1 ISETP.NE.U32.AND P0, PT, R133, 0x1, PT ;  /* 0x000000018500980c */ /* 0x000fe20003f05070 */
[----:B------:R-:W-:-:S05]  /*4730*/  @!P1 IMAD.MOV.U32 R133, RZ, RZ, 0x1f ;  /* 0x0000001fff859424 */ /* 0x000fca00078e00ff */
[----:B------:R-:W-:Y:S02]  /*4740*/  @!P1 SEL R134, R133, 0x20, !P0 ;  /* 0x0000002085869807 */ /* 0x000fe40004000000 */
.L_x_605:
[----:B------:R-:W-:-:S04]  /*4750*/  IADD3 R133, R2, -0x1, RZ ;  /* 0xffffffff02857810 */ /* 0x000fc80007ffe0ff */
[----:B------:R-:W-:Y:S02]  /*4760*/  LOP3.LUT P0, RZ, R133, R2, RZ, 0xc0, !PT ;  /* 0x0000000285ff7212 */ /* 0x000fe4000780c0ff */
[----:B------:R-:W-:-:S11]  /*4770*/  IADD3 R133, -R134, 0x1f, RZ ;  /* 0x0000001f86857810 */ /* 0x000fd60007ffe1ff */
        /* <DEDUP_REMOVED lines=9> */
[----:B-----5:R-:W-:Y:S05]  /*4810*/  CALL.REL.NOINC `($__internal_9_$__cuda_sm20_div_u64) ;  /* 0x0000671000007944 */ /* 0x020fea0003c00000 */
[----:B------:R-:W-:Y:S01]  /*4820*/  MOV R134, R144 ;  /* 0x0000009000867202 */ /* 0x000fe20000000f00 */
[----:B------:R-:W-:Y:S05]  /*4830*/  BRA `(.L_x_607) ;  /* 0x0000012000007947 */ /* 0x000fea0003800000 */
.L_x_606:
        /* <DEDUP_REMOVED lines=17> */
[----:B------:R-:W-:Y:S02]  /*4950*/  @!P0 LOP3.LUT R134, RZ, R2, RZ, 0x33, !PT ;  /* 0x00000002ff868212 */ /* 0x000fe400078e33ff */
.L_x_607:
[----:B------:R-:W-:-:S05]  /*4960*/  IADD3 R133, R133, -0x1, RZ ;  /* 0xffffffff85857810 */ /* 0x000fca0007ffe0ff */
.L_x_604:
        /* <DEDUP_REMOVED lines=104> */
.L_x_609:
[----:B------:R-:W-:Y:S01]  /*4ff0*/  IADD3 R135, R2, -0x1, RZ ;  /* 0xffffffff02877810 */ /* 0x000fe20007ffe0ff */
[----:B------:R-:W-:-:S03]  /*5000*/  IMAD.MOV.U32 R147, RZ, RZ, 0x1 ;  /* 0x00000001ff937424 */ /* 0x000fc600078e00ff */
        /* <DEDUP_REMOVED lines=12> */
[----:B------:R-:W-:Y:S05]  /*50d0*/  BRA `(.L_x_611) ;  /* 0x0000012000007947 */ /* 0x000fea0003800000 */
.L_x_610:
        /* <DEDUP_REMOVED lines=18> */
.L_x_611:
[----:B------:R-:W-:Y:S02]  /*5200*/  IADD3 R148, R135, -0x1, RZ ;  /* 0xffffffff87947810 */ /* 0x000fe40007ffe0ff */
[----:B------:R-:W-:-:S03]  /*5210*/  MOV R135, R144 ;  /* 0x0000009000877202 */ /* 0x000fc60000000f00 */
.L_x_608:
[----:B------:R-:W-:Y:S01]  /*5220*/  SHF.R.S32.HI R144, RZ, 0x1f, R151 ;  /* 0x0000001fff907819 */ /* 0x000fe20000011497 */
[----:B------:R-:W-:-:S03]  /*5230*/  IMAD.MOV.U32 R2, RZ, RZ, 0x1 ;  /* 0x00000001ff027424 */ /* 0x000fc600078e00ff */
[----:B------:R-:W-:Y:S02]  /*5240*/  LEA.HI R144, R144, R151, RZ, 0x5 ;  /* 0x0000009790907211 */ /* 0x000fe400078f28ff */
[----:B------:R-:W-:Y:S02]  /*5250*/  ISETP.LT.AND P5, PT, R2, c[0x0][0x1b0], PT ;  /* 0x00006c0002007a0c */ /* 0x000fe40003fa1270 */
[----:B------:R-:W-:Y:S02]  /*5260*/  LOP3.LUT R152, R144, 0xffffffe0, RZ, 0xc0, !PT ;  /* 0xffffffe090987812 */ /* 0x000fe400078ec0ff */
[----:B------:R-:W-:Y:S02]  /*5270*/  SHF.R.S32.HI R144, RZ, 0x5, R144 ;  /* 0x00000005ff907819 */ /* 0x000fe40000011490 */
[----:B------:R-:W-:Y:S01]  /*5280*/  ISETP.EQ.AND P0, PT, R2, c[0x0][0x2b0], PT ;  /* 0x0000ac0002007a0c */ /* 0x000fe20003f02270 */
[----:B------:R-:W-:Y:S01]  /*5290*/  IMAD.IADD R152, R151, 0x1, -R152 ;  /* 0x0000000197987824 */ /* 0x000fe200078e0a98 */
[----:B------:R-:W-:Y:S01]  /*52a0*/  SHF.R.S32.HI R147, RZ, 0x1f, R144 ;  /* 0x0000001fff937819 */ /* 0x000fe20000011490 */
[----:B------:R-:W-:-:S03]  /*52b0*/  IMAD.MOV.U32 R2, RZ, RZ, c[0x0][0x174] ;  /* 0x00005d00ff027624 */ /* 0x000fc600078e00ff */
[--C-:B------:R-:W-:Y:S01]  /*52c0*/  SHF.R.S32.HI R153, RZ, 0x1f, R152.reuse ;  /* 0x0000001fff997819 */ /* 0x100fe20000011498 */
[C---:B------:R-:W-:Y:S02]  /*52d0*/  IMAD R145, R147.reuse, c[0x0][0x270], RZ ;  /* 0x00009c0093917a24 */ /* 0x040fe400078e02ff */
[----:B------:R-:W-:Y:S02]  /*52e0*/  IMAD R147, R147, c[0x0][0x258], RZ ;  /* 0x0000960093937a24 */ /* 0x000fe400078e02ff */
[----:B------:R-:W-:-:S04]  /*52f0*/  IMAD.WIDE.U32 R154, R144, c[0x0][0x270], R152 ;  /* 0x00009c00909a7a25 */ /* 0x000fc800078e0098 */
[----:B------:R-:W-:-:S04]  /*5300*/  IMAD.WIDE.U32 R152, R144, c[0x0][0x258], R152 ;  /* 0x0000960090987a25 */ /* 0x000fc800078e0098 */
[----:B------:R-:W-:Y:S01]  /*5310*/  IMAD R145, R144, c[0x0][0x274], R145 ;  /* 0x00009d0090917a24 */ /* 0x000fe200078e0291 */
[----:B------:R-:W-:Y:S01]  /*5320*/  IADD3 R146, P1, R152, c[0x0][0x268], RZ ;  /* 0x00009a0098927a10 */ /* 0x000fe20007f3e0ff */
[----:B------:R-:W-:Y:S01]  /*5330*/  IMAD R147, R144, c[0x0][0x25c], R147 ;  /* 0x0000970090937a24 */ /* 0x000fe200078e0293 */
[----:B------:R-:W-:Y:S01]  /*5340*/  IADD3 R144, P4, R154, c[0x0][0x280], RZ ;  /* 0x0000a0009a907a10 */ /* 0x000fe20007f9e0ff */
[----:B------:R-:W-:-:S03]  /*5350*/  IMAD R137, R2, c[0x0][0x170], RZ ;  /* 0x00005c0002897a24 */ /* 0x000fc600078e02ff */
[----:B------:R-:W-:Y:S01]  /*5360*/  IADD3.X R145, R155, c[0x0][0x284], R145, P4, !PT ;  /* 0x0000a1009b917a10 */ /* 0x000fe200027fe491 */
[----:B------:R-:W-:Y:S01]  /*5370*/  IMAD R149, R137, c[0x0][0x160], RZ ;  /* 0x0000580089957a24 */ /* 0x000fe200078e02ff */
[----:B------:R-:W-:Y:S01]  /*5380*/  IADD3.X R147, R153, c[0x0][0x26c], R147, P1, !PT ;  /* 0x00009b0099937a10 */ /* 0x000fe20000ffe493 */
[----:B------:R-:W-:Y:S05]  /*5390*/  @P5 BRA P0, `(.L_x_612) ;  /* 0x0000016000005947 */ /* 0x000fea0000000000 */
[----:B------:R-:W-:-:S04]  /*53a0*/  MOV R3, c[0x0][0x2b0] ;  /* 0x0000ac0000037a02 */ /* 0x000fc80000000f00 */
[----:B------:R-:W-:-:S13]  /*53b0*/  ISETP.NE.AND P0, PT, R3, 0x2, PT ;  /* 0x000000020300780c */ /* 0x000fda0003f05270 */
[----:B------:R-:W-:Y:S05]  /*53c0*/  @P0 BRA `(.L_x_613) ;  /* 0x0000030000000947 */ /* 0x000fea0003800000 */
[----:B------:R-:W-:Y:S01]  /*53d0*/  MOV R152, c[0x0][0x170] ;  /* 0x00005c0000987a02 */ /* 0x000fe20000000f00 */
[----:B------:R-:W-:Y:S01]  /*53e0*/  IMAD.WIDE R154, R206, c[0x0][0x160], RZ ;  /* 0x00005800ce9a7a25 */ /* 0x000fe200078e02ff */
[----:B------:R-:W-:Y:S02]  /*53f0*/  SHF.R.S32.HI R153, RZ, 0x1f, R2 ;  /* 0x0000001fff997819 */ /* 0x000fe40000011402 */
[----:B------:R-:W-:Y:S01]  /*5400*/  SHF.R.S32.HI R152, RZ, 0x1f, R152 ;  /* 0x0000001fff987819 */ /* 0x000fe20000011498 */
[----:B------:R-:W-:Y:S01]  /*5410*/  IMAD R3, R155, c[0x0][0x170], RZ ;  /* 0x00005c009b037a24 */ /* 0x000fe200078e02ff */
[----:B------:R-:W-:Y:S01]  /*5420*/  MOV R2, c[0x0][0x178] ;  /* 0x00005e0000027a02 */ /* 0x000fe20000000f00 */
[----:B------:R-:W-:-:S04]  /*5430*/  IMAD.WIDE.U32 R156, R154, c[0x0][0x170], RZ ;  /* 0x00005c009a9c7a25 */ /* 0x000fc800078e00ff */
[----:B------:R-:W-:Y:S02]  /*5440*/  IMAD R3, R154, R152, R3 ;  /* 0x000000989a037224 */ /* 0x000fe400078e0203 */
[----:B------:R-:W-:-:S03]  /*5450*/  IMAD.WIDE.U32 R154, R156, c[0x0][0x174], RZ ;  /* 0x00005d009c9a7a25 */ /* 0x000fc600078e00ff */
[----:B------:R-:W-:-:S03]  /*5460*/  IADD3 R3, R157, R3, RZ ;  /* 0x000000039d037210 */ /* 0x000fc60007ffe0ff */
[----:B------:R-:W-:-:S04]  /*5470*/  IMAD.WIDE.U32 R144, R154, c[0x0][0x178], R144 ;  /* 0x00005e009a907a25 */ /* 0x000fc800078e0090 */
[----:B------:R-:W-:-:S04]  /*5480*/  IMAD R3, R3, c[0x0][0x174], RZ ;  /* 0x00005d0003037a24 */ /* 0x000fc800078e02ff */
[----:B------:R-:W-:Y:S01]  /*5490*/  IMAD R3, R153, R156, R3 ;  /* 0x0000009c99037224 */ /* 0x000fe200078e0203 */
[----:B------:R-:W-:-:S04]  /*54a0*/  SHF.R.S32.HI R153, RZ, 0x1f, R2 ;  /* 0x0000001fff997819 */ /* 0x000fc80000011402 */
[----:B------:R-:W-:-:S05]  /*54b0*/  IADD3 R3, R155, R3, RZ ;  /* 0x000000039b037210 */ /* 0x000fca0007ffe0ff */
[----:B------:R-:W-:-:S04]  /*54c0*/  IMAD R3, R3, c[0x0][0x178], RZ ;  /* 0x00005e0003037a24 */ /* 0x000fc800078e02ff */
[----:B------:R-:W-:-:S05]  /*54d0*/  IMAD R3, R153, R154, R3 ;  /* 0x0000009a99037224 */ /* 0x000fca00078e0203 */
[----:B------:R-:W-:Y:S01]  /*54e0*/  IADD3 R145, R145, R3, RZ ;  /* 0x0000000391917210 */ /* 0x000fe20007ffe0ff */
[----:B------:R-:W-:Y:S05]  /*54f0*/  BRA `(.L_x_613) ;  /* 0x000001d000007947 */ /* 0x000fea0003800000 */
.L_x_612:
        /* <DEDUP_REMOVED lines=18> */
.L_x_616:
[----:B------:R-:W-:Y:S01]  /*5620*/  YIELD ;  /* 0x0000000000007946 */ /* 0x000fe20003800000 */
[----:B------:R-:W-:Y:S05]  /*5630*/  @P1 BRA `(.L_x_615) ;  /* 0x0000002000001947 */ /* 0x000fea0003800000 */
[----:B------:R-:W2:Y:S02]  /*5640*/  LDG.E.STRONG.GPU R3, [R138.64] ;  /* 0x0000000e8a037981 */ /* 0x000ea4000c1ef900 */
[----:B--2---:R-:W-:-:S05]  /*5650*/  CCTL.IVALL ;  /* 0x00000000ff00798f */ /* 0x004fca0002000000 */
.L_x_615:
[----:B------:R-:W-:Y:S01]  /*5660*/  ISETP.NE.AND P0, PT, R3, R206, PT ;  /* 0x000000ce0300720c */ /* 0x000fe20003f05270 */
[----:B------:R-:W-:-:S12]  /*5670*/  WARPSYNC 0xffffffff ;  /* 0xffffffff00007948 */ /* 0x000fd80003800000 */
[----:B------:R-:W-:Y:S06]  /*5680*/  BAR.RED.AND.DEFER_BLOCKING 0x0, P0 ;  /* 0x0000000000007b1d */ /* 0x000fec0000014400 */
[----:B------:R-:W1:Y:S02]  /*5690*/  B2R.RESULT RZ, P0 ;  /* 0x0000000000ff731c */ /* 0x000e640000004000 */
[----:B-1----:R-:W-:Y:S05]  /*56a0*/  @P0 BRA `(.L_x_616) ;  /* 0xffffff7000000947 */ /* 0x002fea000383ffff */
.L_x_614:
[----:B------:R-:W-:Y:S01]  /*56b0*/  WARPSYNC 0xffffffff ;  /* 0xffffffff00007948 */ /* 0x000fe20003800000 */
[----:B------:R-:W-:Y:S06]  /*56c0*/  BAR.SYNC.DEFER_BLOCKING 0x0 ;  /* 0x0000000000007b1d */ /* 0x000fec0000010000 */
.L_x_613:
[C---:B------:R-:W-:Y:S01]  /*56d0*/  @P3 IMAD.HI.U32 R3, R136.reuse, R135, RZ ;  /* 0x0000008788033227 */ /* 0x040fe200078e00ff */
[----:B------:R-:W-:-:S03]  /*56e0*/  ISETP.GE.AND P4, PT, R136, R149, PT ;  /* 0x000000958800720c */ /* 0x000fc60003f86270 */
[----:B------:R-:W-:Y:S01]  /*56f0*/  IMAD.MOV.U32 R152, RZ, RZ, R136 ;  /* 0x000000ffff987224 */ /* 0x000fe200078e0088 */
[----:B------:R-:W-:Y:S02]  /*5700*/  @P3 SHF.R.U32.HI R152, RZ, R148, R3 ;  /* 0x00000094ff983219 */ /* 0x000fe40000011603 */
[----:B------:R-:W-:Y:S02]  /*5710*/  ISETP.LT.AND P5, PT, R151, c[0x0][0x178], !P4 ;  /* 0x00005e0097007a0c */ /* 0x000fe400067a1270 */
[--C-:B------:R-:W-:Y:S01]  /*5720*/  SHF.R.S32.HI R153, RZ, 0x1f, R152.reuse ;  /* 0x0000001fff997819 */ /* 0x100fe20000011498 */
[----:B------:R-:W-:-:S04]  /*5730*/  IMAD.MOV R2, RZ, RZ, -R152 ;  /* 0x000000ffff027224 */ /* 0x000fc800078e0a98 */
[----:B------:R-:W-:-:S04]  /*5740*/  IMAD R2, R137, R2, R136 ;  /* 0x0000000289027224 */ /* 0x000fc800078e0288 */
[----:B------:R-:W-:-:S05]  /*5750*/  IMAD.SHL.U32 R2, R2, 0x20, RZ ;  /* 0x0000002002027824 */ /* 0x000fca00078e00ff */
[----:B------:R-:W-:-:S05]  /*5760*/  SHF.R.S32.HI R3, RZ, 0x1f, R2 ;  /* 0x0000001fff037819 */ /* 0x000fca0000011402 */
[----:B------:R-:W-:-:S04]  /*5770*/  IMAD.WIDE.U32 R2, R152, R143, R2 ;  /* 0x0000008f98027225 */ /* 0x000fc800078e0002 */
[----:B------:R-:W-:Y:S01]  /*5780*/  IMAD R152, R142, R152, RZ ;  /* 0x000000988e987224 */ /* 0x000fe200078e02ff */
[----:B------:R-:W-:-:S03]  /*5790*/  IADD3 R164, P0, R146, R2, RZ ;  /* 0x0000000292a47210 */ /* 0x000fc60007f1e0ff */
[----:B------:R-:W-:-:S05]  /*57a0*/  IMAD R152, R153, R143, R152 ;  /* 0x0000008f99987224 */ /* 0x000fca00078e0298 */
[----:B------:R-:W-:Y:S02]  /*57b0*/  IADD3.X R165, R147, R3, R152, P0, !PT ;  /* 0x0000000393a57210 */ /* 0x000fe400007fe498 */
[----:B------:R-:W-:-:S06]  /*57c0*/  CS2R R2, SRZ ;  /* 0x0000000000027805 */ /* 0x000fcc000001ff00 */
[----:B------:R-:W2:Y:S01]  /*57d0*/  @P5 LDG.E.LTC128B.64 R2, [R164.64] ;  /* 0x0000000ea4025981 */ /* 0x000ea2000c1e1b20 */
[----:B------:R-:W1:Y:S01]  /*57e0*/  I2F R161, R8 ;  /* 0x0000000800a17306 */ /* 0x000e620000201400 */
[----:B------:R-:W-:-:S04]  /*57f0*/  ISETP.GE.AND P6, PT, R150, R149, PT ;  /* 0x000000959600720c */ /* 0x000fc80003fc6270 */
[----:B------:R-:W-:-:S03]  /*5800*/  ISETP.LT.AND P0, PT, R151, c[0x0][0x178], !P6 ;  /* 0x00005e0097007a0c */ /* 0x000fc60007701270 */
[----:B------:R3:W4:Y:S08]  /*5810*/  I2F R163, R9 ;  /* 0x0000000900a37306 */ /* 0x0007300000201400 */
[----:B------:R1:W-:Y:S08]  /*5820*/  I2F R153, R4 ;  /* 0x0000000400997306 */ /* 0x0003f00000201400 */
[----:B------:R-:W1:Y:S01]  /*5830*/  I2F R5, R5 ;  /* 0x0000000500057306 */ /* 0x000e620000201400 */
[----:B---3--:R-:W-:-:S07]  /*5840*/  IMAD.MOV.U32 R9, RZ, RZ, R136 ;  /* 0x000000ffff097224 */ /* 0x008fce00078e0088 */
[----:B------:R-:W3:Y:S08]  /*5850*/  I2F R155, R16 ;  /* 0x00000010009b7306 */ /* 0x000ef00000201400 */
[----:B------:R1:W-:Y:S08]  /*5860*/  I2F R157, R13 ;  /* 0x0000000d009d7306 */ /* 0x0003f00000201400 */
[----:B------:R-:W1:Y:S08]  /*5870*/  I2F R17, R17 ;  /* 0x0000001100117306 */ /* 0x000e700000201400 */
[----:B------:R1:W1:Y:S01]  /*5880*/  I2F R159, R12 ;  /* 0x0000000c009f7306 */ /* 0x0002620000201400 */
[----:B--2---:R-:W-:-:S02]  /*5890*/  PRMT R154, R2, 0xaaa2, R2 ;  /* 0x0000aaa2029a7816 */ /* 0x004fc40000000002 */
[--C-:B------:R-:W-:Y:S02]  /*58a0*/  PRMT R152, R2, 0xbbb3, R2.reuse ;  /* 0x0000bbb302987816 */ /* 0x100fe40000000002 */
[----:B------:R-:W-:Y:S02]  /*58b0*/  IADD3 R154, R154, 0x4b400000, RZ ;  /* 0x4b4000009a9a7810 */ /* 0x000fe40007ffe0ff */
[--C-:B-1----:R-:W-:Y:S02]  /*58c0*/  PRMT R4, R2, 0x8880, R2.reuse ;  /* 0x0000888002047816 */ /* 0x102fe40000000002 */
[----:B------:R-:W-:Y:S01]  /*58d0*/  IADD3 R152, R152, 0x4b400000, RZ ;  /* 0x4b40000098987810 */ /* 0x000fe20007ffe0ff */
[----:B------:R-:W-:Y:S01]  /*58e0*/  FADD R154, R154, -12582912 ;  /* 0xcb4000009a9a7421 */ /* 0x000fe20000000000 */
[----:B------:R-:W-:-:S03]  /*58f0*/  PRMT R13, R2, 0x9991, R2 ;  /* 0x00009991020d7816 */ /* 0x000fc60000000002 */
[----:B-----5:R-:W-:Y:S01]  /*5900*/  FFMA R161, R161, R132, R154 ;  /* 0x00000084a1a17223 */ /* 0x020fe2000000009a */
[----:B------:R-:W-:Y:S01]  /*5910*/  IADD3 R13, R13, 0x4b400000, RZ ;  /* 0x4b4000000d0d7810 */ /* 0x000fe20007ffe0ff */
[----:B------:R-:W-:-:S03]  /*5920*/  FADD R8, R152, -12582912 ;  /* 0xcb40000098087421 */ /* 0x000fc60000000000 */
[----:B------:R-:W-:Y:S01]  /*5930*/  FMNMX.NAN R154, R161, R0, !PT ;  /* 0x00000000a19a7209 */ /* 0x000fe20007820000 */
[----:B----4-:R-:W-:Y:S01]  /*5940*/  FFMA R163, R163, R132, R8 ;  /* 0x00000084a3a37223 */ /* 0x010fe20000000008 */
[----:B------:R-:W-:Y:S01]  /*5950*/  IADD3 R161, R4, 0x4b400000, RZ ;  /* 0x4b40000004a17810 */ /* 0x000fe20007ffe0ff */
[----:B------:R-:W-:Y:S01]  /*5960*/  FADD R13, R13, -12582912 ;  /* 0xcb4000000d0d7421 */ /* 0x000fe20000000000 */
[----:B------:R-:W-:Y:S01]  /*5970*/  PRMT R4, R3, 0xaaa2, R3 ;  /* 0x0000aaa203047816 */ /* 0x000fe20000000003 */
[----:B------:R-:W-:Y:S01]  /*5980*/  @P3 IMAD.HI.U32 R8, R136, R134, RZ ;  /* 0x0000008688083227 */ /* 0x000fe200078e00ff */
[----:B------:R-:W-:Y:S01]  /*5990*/  FMNMX.NAN R12, R163, R0, !PT ;  /* 0x00000000a30c7209 */ /* 0x000fe20007820000 */
[----:B------:R-:W-:Y:S01]  /*59a0*/  F2I.NTZ R154, R154 ;  /* 0x0000009a009a7305 */ /* 0x000fe20000203100 */
[----:B------:R-:W-:Y:S01]  /*59b0*/  IADD3 R4, R4, 0x4b400000, RZ ;  /* 0x4b40000004047810 */ /* 0x000fe20007ffe0ff */
[----:B------:R-:W-:Y:S01]  /*59c0*/  FADD R161, R161, -12582912 ;  /* 0xcb400000a1a17421 */ /* 0x000fe20000000000 */
[----:B------:R-:W-:Y:S01]  /*59d0*/  @P3 SHF.R.U32.HI R9, RZ, R133, R8 ;  /* 0x00000085ff093219 */ /* 0x000fe20000011608 */
[-C--:B------:R-:W-:Y:S01]  /*59e0*/  FFMA R13, R5, R132.reuse, R13 ;  /* 0x00000084050d7223 */ /* 0x080fe2000000000d */
[----:B------:R-:W-:Y:S01]  /*59f0*/  PRMT R8, R3, 0xbbb3, R3 ;  /* 0x0000bbb303087816 */ /* 0x000fe20000000003 */
[----:B------:R-:W-:Y:S01]  /*5a00*/  FADD R4, R4, -12582912 ;  /* 0xcb40000004047421 */ /* 0x000fe20000000000 */
[----:B------:R-:W-:Y:S01]  /*5a10*/  SHF.R.S32.HI R16, RZ, 0x1f, R9 ;  /* 0x0000001fff107819 */ /* 0x000fe20000011409 */
[-C--:B------:R-:W-:Y:S01]  /*5a20*/  FFMA R161, R153, R132.reuse, R161 ;  /* 0x0000008499a17223 */ /* 0x080fe200000000a1 */
[----:B------:R-:W-:Y:S01]  /*5a30*/  IADD3 R8, R8, 0x4b400000, RZ ;  /* 0x4b40000008087810 */ /* 0x000fe20007ffe0ff */
[----:B---3--:R-:W-:Y:S01]  /*5a40*/  FFMA R5, R155, R132, R4 ;  /* 0x000000849b057223 */ /* 0x008fe20000000004 */
[-C--:B------:R-:W-:Y:S01]  /*5a50*/  FMNMX.NAN R155, R13, R0.reuse, !PT ;  /* 0x000000000d9b7209 */ /* 0x080fe20007820000 */
[----:B------:R-:W-:Y:S01]  /*5a60*/  IMAD.MOV.U32 R4, RZ, RZ, R150 ;  /* 0x000000ffff047224 */ /* 0x000fe200078e0096 */
[-C--:B------:R-:W-:Y:S01]  /*5a70*/  FMNMX.NAN R156, R161, R0.reuse, !PT ;  /* 0x00000000a19c7209 */ /* 0x080fe20007820000 */
[----:B------:R-:W-:Y:S01]  /*5a80*/  @P3 IMAD.HI.U32 R161, R150, R135, RZ ;  /* 0x0000008796a13227 */ /* 0x000fe200078e00ff */
[----:B------:R-:W-:Y:S01]  /*5a90*/  FMNMX.NAN R152, R5, R0, !PT ;  /* 0x0000000005987209 */ /* 0x000fe20007820000 */
[----:B------:R1:W2:Y:S01]  /*5aa0*/  F2I.NTZ R153, R12 ;  /* 0x0000000c00997305 */ /* 0x0002a20000203100 */
[C-C-:B------:R-:W-:Y:S01]  /*5ab0*/  PRMT R13, R3.reuse, 0x8880, R3.reuse ;  /* 0x00008880030d7816 */ /* 0x140fe20000000003 */
[----:B------:R-:W-:Y:S01]  /*5ac0*/  FADD R8, R8, -12582912 ;  /* 0xcb40000008087421 */ /* 0x000fe20000000000 */
[----:B------:R-:W-:Y:S01]  /*5ad0*/  PRMT R5, R3, 0x9991, R3 ;  /* 0x0000999103057816 */ /* 0x000fe20000000003 */
[----:B------:R-:W-:Y:S01]  /*5ae0*/  IMAD R16, R16, c[0x0][0x278], RZ ;  /* 0x00009e0010107a24 */ /* 0x000fe200078e02ff */
[----:B------:R-:W-:Y:S01]  /*5af0*/  IADD3 R13, R13, 0x4b400000, RZ ;  /* 0x4b4000000d0d7810 */ /* 0x000fe20007ffe0ff */
[----:B------:R-:W-:Y:S01]  /*5b00*/  FFMA R17, R17, R132, R8 ;  /* 0x0000008411117223 */ /* 0x000fe20000000008 */
[----:B------:R-:W-:Y:S01]  /*5b10*/  IADD3 R5, R5, 0x4b400000, RZ ;  /* 0x4b40000005057810 */ /* 0x000fe20007ffe0ff */
[----:B------:R-:W-:Y:S01]  /*5b20*/  F2I.NTZ R152, R152 ;  /* 0x0000009800987305 */ /* 0x000fe20000203100 */
[----:B------:R-:W-:Y:S01]  /*5b30*/  @P3 SHF.R.U32.HI R4, RZ, R148, R161 ;  /* 0x00000094ff043219 */ /* 0x000fe200000116a1 */
[----:B------:R-:W-:Y:S01]  /*5b40*/  FADD R13, R13, -12582912 ;  /* 0xcb4000000d0d7421 */ /* 0x000fe20000000000 */
[----:B------:R-:W-:Y:S01]  /*5b50*/  FMNMX.NAN R17, R17, R0, !PT ;  /* 0x0000000011117209 */ /* 0x000fe20007820000 */
[----:B------:R-:W-:-:S02]  /*5b60*/  FADD R5, R5, -12582912 ;  /* 0xcb40000005057421 */ /* 0x000fc40000000000 */
[----:B------:R-:W-:Y:S02]  /*5b70*/  IMAD.MOV R158, RZ, RZ, -R4 ;  /* 0x000000ffff9e7224 */ /* 0x000fe400078e0a04 */
[----:B-1----:R-:W-:Y:S01]  /*5b80*/  IMAD.MOV R12, RZ, RZ, -R9 ;  /* 0x000000ffff0c7224 */ /* 0x002fe200078e0a09 */
[----:B------:R-:W1:Y:S01]  /*5b90*/  F2I.NTZ R17, R17 ;  /* 0x0000001100117305 */ /* 0x000e620000203100 */
[----:B------:R-:W-:Y:S01]  /*5ba0*/  FFMA R13, R159, R132, R13 ;  /* 0x000000849f0d7223 */ /* 0x000fe2000000000d */
[----:B--2---:R-:W-:Y:S01]  /*5bb0*/  I2IP.S8.S32.SAT R153, R153, R154, RZ ;  /* 0x0000009a99997239 */ /* 0x004fe200000010ff */
[----:B------:R-:W-:Y:S02]  /*5bc0*/  IMAD R12, R137, R12, R136 ;  /* 0x0000000c890c7224 */ /* 0x000fe400078e0288 */
[----:B------:R-:W-:Y:S01]  /*5bd0*/  FFMA R5, R157, R132, R5 ;  /* 0x000000849d057223 */ /* 0x000fe20000000005 */
[----:B------:R-:W-:Y:S01]  /*5be0*/  FMNMX.NAN R8, R13, R0, !PT ;  /* 0x000000000d087209 */ /* 0x000fe20007820000 */
[----:B------:R-:W-:Y:S01]  /*5bf0*/  IMAD R158, R137, R158, R150 ;  /* 0x0000009e899e7224 */ /* 0x000fe200078e0296 */
[----:B------:R-:W-:Y:S01]  /*5c00*/  F2I.NTZ R156, R156 ;  /* 0x0000009c009c7305 */ /* 0x000fe20000203100 */
[----:B------:R-:W-:Y:S01]  /*5c10*/  IMAD.SHL.U32 R12, R12, 0x20, RZ ;  /* 0x000000200c0c7824 */ /* 0x000fe200078e00ff */
[----:B------:R-:W-:Y:S01]  /*5c20*/  FMNMX.NAN R5, R5, R0, !PT ;  /* 0x0000000005057209 */ /* 0x000fe20007820000 */
[----:B------:R-:W-:-:S02]  /*5c30*/  IMAD.SHL.U32 R158, R158, 0x20, RZ ;  /* 0x000000209e9e7824 */ /* 0x000fc400078e00ff */
[C---:B------:R-:W-:Y:S01]  /*5c40*/  IMAD R16, R9.reuse, c[0x0][0x27c], R16 ;  /* 0x00009f0009107a24 */ /* 0x040fe200078e0210 */
[----:B------:R-:W-:Y:S02]  /*5c50*/  SHF.R.S32.HI R13, RZ, 0x1f, R12 ;  /* 0x0000001fff0d7819 */ /* 0x000fe4000001140c */
[----:B------:R-:W2:Y:S01]  /*5c60*/  F2I.NTZ R155, R155 ;  /* 0x0000009b009b7305 */ /* 0x000ea20000203100 */
[----:B------:R-:W-:Y:S02]  /*5c70*/  SHF.R.S32.HI R159, RZ, 0x1f, R158 ;  /* 0x0000001fff9f7819 */ /* 0x000fe4000001149e */
[----:B------:R-:W-:Y:S01]  /*5c80*/  IMAD.WIDE.U32 R12, R9, c[0x0][0x278], R12 ;  /* 0x00009e00090c7a25 */ /* 0x000fe200078e000c */
[----:B------:R-:W-:Y:S02]  /*5c90*/  SHF.R.S32.HI R9, RZ, 0x1f, R4 ;  /* 0x0000001fff097819 */ /* 0x000fe40000011404 */
[----:B-1----:R-:W-:Y:S01]  /*5ca0*/  I2IP.S8.S32.SAT R152, R17, R152, RZ ;  /* 0x0000009811987239 */ /* 0x002fe200000010ff */
[----:B------:R-:W-:Y:S01]  /*5cb0*/  IMAD.WIDE.U32 R158, R4, R143, R158 ;  /* 0x0000008f049e7225 */ /* 0x000fe200078e009e */
[----:B------:R-:W-:Y:S01]  /*5cc0*/  F2I.NTZ R8, R8 ;  /* 0x0000000800087305 */ /* 0x000fe20000203100 */
[----:B------:R-:W-:-:S02]  /*5cd0*/  IADD3 R12, P1, R144, R12, RZ ;  /* 0x0000000c900c7210 */ /* 0x000fc40007f3e0ff */
[----:B------:R-:W-:Y:S02]  /*5ce0*/  IMAD R4, R142, R4, RZ ;  /* 0x000000048e047224 */ /* 0x000fe400078e02ff */
[----:B------:R-:W-:Y:S02]  /*5cf0*/  IADD3.X R13, R145, R13, R16, P1, !PT ;  /* 0x0000000d910d7210 */ /* 0x000fe40000ffe410 */
[----:B------:R-:W-:Y:S01]  /*5d00*/  IMAD R4, R9, R143, R4 ;  /* 0x0000008f09047224 */ /* 0x000fe200078e0204 */
[----:B------:R-:W1:Y:S01]  /*5d10*/  F2I.NTZ R5, R5 ;  /* 0x0000000500057305 */ /* 0x000e620000203100 */
[----:B------:R-:W-:-:S04]  /*5d20*/  IADD3 R16, P1, R146, R158, RZ ;  /* 0x0000009e92107210 */ /* 0x000fc80007f3e0ff */
[----:B------:R-:W-:Y:S02]  /*5d30*/  IADD3.X R17, R147, R159, R4, P1, !PT ;  /* 0x0000009f93117210 */ /* 0x000fe40000ffe404 */
[----:B--2---:R-:W-:Y:S02]  /*5d40*/  I2IP.S8.S32.SAT R4, R155, R156, R153 ;  /* 0x0000009c9b047239 */ /* 0x004fe40000001099 */
[----:B-1----:R-:W-:-:S05]  /*5d50*/  I2IP.S8.S32.SAT R5, R5, R8, R152 ;  /* 0x0000000805057239 */ /* 0x002fca0000001098 */
[----:B------:R1:W-:Y:S04]  /*5d60*/  @P5 STG.E.64 [R12.64], R4 ;  /* 0x000000040c005986 */ /* 0x0003e8000c101b0e */
[----:B------:R-:W2:Y:S01]  /*5d70*/  @P0 LDG.E.LTC128B.64 R2, [R16.64] ;  /* 0x0000000e10020981 */ /* 0x000ea2000c1e1b20 */
[----:B------:R3:W4:Y:S01]  /*5d80*/  I2F R159, R10 ;  /* 0x0000000a009f7306 */ /* 0x0007220000201400 */
[----:B------:R-:W-:-:S07]  /*5d90*/  ISETP.GE.AND P5, PT, R151, c[0x0][0x178], PT ;  /* 0x00005e0097007a0c */ /* 0x000fce0003fa6270 */
[----:B------:R-:W1:Y:S08]  /*5da0*/  I2F R11, R11 ;  /* 0x0000000b000b7306 */ /* 0x000e700000201400 */
[----:B------:R1:W-:Y:S01]  /*5db0*/  I2F R155, R6 ;  /* 0x00000006009b7306 */ /* 0x0003e20000201400 */
[----:B---3--:R-:W-:-:S07]  /*5dc0*/  IMAD.MOV.U32 R10, RZ, RZ, R150 ;  /* 0x000000ffff0a7224 */ /* 0x008fce00078e0096 */
[----:B------:R-:W3:Y:S08]  /*5dd0*/  I2F R7, R7 ;  /* 0x0000000700077306 */ /* 0x000ef00000201400 */
[----:B------:R3:W2:Y:S01]  /*5de0*/  I2F R157, R18 ;  /* 0x00000012009d7306 */ /* 0x0006a20000201400 */
[----:B-1----:R-:W-:-:S05]  /*5df0*/  @P3 IMAD.HI.U32 R6, R150, R134, RZ ;  /* 0x0000008696063227 */ /* 0x002fca00078e00ff */
[----:B------:R-:W-:Y:S02]  /*5e00*/  @P3 SHF.R.U32.HI R10, RZ, R133, R6 ;  /* 0x00000085ff0a3219 */ /* 0x000fe40000011606 */
[----:B------:R1:W-:Y:S01]  /*5e10*/  I2F R9, R15 ;  /* 0x0000000f00097306 */ /* 0x0003e20000201400 */
[----:B------:R-:W-:-:S07]  /*5e20*/  IADD3 R6, R136, 0x10, RZ ;  /* 0x0000001088067810 */ /* 0x000fce0007ffe0ff */
[----:B------:R1:W-:Y:S01]  /*5e30*/  I2F R153, R14 ;  /* 0x0000000e00997306 */ /* 0x0003e20000201400 */
[----:B---3--:R-:W-:-:S04]  /*5e40*/  IMAD.MOV R18, RZ, RZ, -R10 ;  /* 0x000000ffff127224 */ /* 0x008fc800078e0a0a */
[----:B------:R-:W-:-:S03]  /*5e50*/  IMAD R18, R137, R18, R150 ;  /* 0x0000001289127224 */ /* 0x000fc600078e0296 */
[----:B------:R-:W3:Y:S01]  /*5e60*/  I2F R19, R19 ;  /* 0x0000001300137306 */ /* 0x000ee20000201400 */
[----:B------:R-:W-:Y:S01]  /*5e70*/  IMAD.SHL.U32 R18, R18, 0x20, RZ ;  /* 0x0000002012127824 */ /* 0x000fe200078e00ff */
[C-C-:B--2---:R-:W-:Y:S02]  /*5e80*/  PRMT R8, R2.reuse, 0xaaa2, R2.reuse ;  /* 0x0000aaa202087816 */ /* 0x144fe40000000002 */
[--C-:B------:R-:W-:Y:S02]  /*5e90*/  PRMT R4, R2, 0xbbb3, R2.reuse ;  /* 0x0000bbb302047816 */ /* 0x100fe40000000002 */
[----:B------:R-:W-:Y:S02]  /*5ea0*/  IADD3 R8, R8, 0x4b400000, RZ ;  /* 0x4b40000008087810 */ /* 0x000fe40007ffe0ff */
[----:B------:R-:W-:Y:S02]  /*5eb0*/  IADD3 R4, R4, 0x4b400000, RZ ;  /* 0x4b40000004047810 */ /* 0x000fe40007ffe0ff */
[----:B-1----:R-:W-:Y:S01]  /*5ec0*/  PRMT R15, R2, 0x9991, R2 ;  /* 0x00009991020f7816 */ /* 0x002fe20000000002 */
[----:B------:R-:W-:-:S02]  /*5ed0*/  FADD R5, R8, -12582912 ;  /* 0xcb40000008057421 */ /* 0x000fc40000000000 */
[----:B------:R-:W-:Y:S01]  /*5ee0*/  FADD R4, R4, -12582912 ;  /* 0xcb40000004047421 */ /* 0x000fe20000000000 */
[----:B------:R-:W-:Y:S01]  /*5ef0*/  IADD3 R15, R15, 0x4b400000, RZ ;  /* 0x4b4000000f0f7810 */ /* 0x000fe20007ffe0ff */
[-C--:B----4-:R-:W-:Y:S01]  /*5f00*/  FFMA R159, R159, R132.reuse, R5 ;  /* 0x000000849f9f7223 */ /* 0x090fe20000000005 */
[----:B------:R-:W-:Y:S01]  /*5f10*/  PRMT R5, R2, 0x8880, R2 ;  /* 0x0000888002057816 */ /* 0x000fe20000000002 */
[-C--:B------:R-:W-:Y:S01]  /*5f20*/  FFMA R11, R11, R132.reuse, R4 ;  /* 0x000000840b0b7223 */ /* 0x080fe20000000004 */
[----:B------:R-:W-:Y:S01]  /*5f30*/  PRMT R4, R3, 0xaaa2, R3 ;  /* 0x0000aaa203047816 */ /* 0x000fe20000000003 */
[----:B------:R-:W-:Y:S01]  /*5f40*/  FADD R15, R15, -12582912 ;  /* 0xcb4000000f0f7421 */ /* 0x000fe20000000000 */
[----:B------:R-:W-:Y:S02]  /*5f50*/  IADD3 R5, R5, 0x4b400000, RZ ;  /* 0x4b40000005057810 */ /* 0x000fe40007ffe0ff */
[----:B------:R-:W-:Y:S01]  /*5f60*/  IADD3 R4, R4, 0x4b400000, RZ ;  /* 0x4b40000004047810 */ /* 0x000fe20007ffe0ff */
[----:B------:R-:W-:Y:S01]  /*5f70*/  FFMA R15, R7, R132, R15 ;  /* 0x00000084070f7223 */ /* 0x000fe2000000000f */
[-C--:B------:R-:W-:Y:S01]  /*5f80*/  FMNMX.NAN R13, R11, R0.reuse, !PT ;  /* 0x000000000b0d7209 */ /* 0x080fe20007820000 */
[----:B------:R-:W-:Y:S01]  /*5f90*/  FADD R5, R5, -12582912 ;  /* 0xcb40000005057421 */ /* 0x000fe20000000000 */
[----:B------:R-:W-:Y:S01]  /*5fa0*/  PRMT R11, R3, 0xbbb3, R3 ;  /* 0x0000bbb3030b7816 */ /* 0x000fe20000000003 */
[----:B------:R-:W-:Y:S01]  /*5fb0*/  FADD R4, R4, -12582912 ;  /* 0xcb40000004047421 */ /* 0x000fe20000000000 */
[----:B------:R-:W-:Y:S01]  /*5fc0*/  FMNMX.NAN R14, R159, R0, !PT ;  /* 0x000000009f0e7209 */ /* 0x000fe20007820000 */
[-C--:B------:R-:W-:Y:S01]  /*5fd0*/  FFMA R155, R155, R132.reuse, R5 ;  /* 0x000000849b9b7223 */ /* 0x080fe20000000005 */
[----:B------:R-:W-:Y:S01]  /*5fe0*/  PRMT R5, R3, 0x8880, R3 ;  /* 0x0000888003057816 */ /* 0x000fe20000000003 */
[----:B------:R-:W-:Y:S01]  /*5ff0*/  FFMA R7, R157, R132, R4 ;  /* 0x000000849d077223 */ /* 0x000fe20000000004 */
[----:B------:R-:W-:Y:S01]  /*6000*/  IADD3 R11, R11, 0x4b400000, RZ ;  /* 0x4b4000000b0b7810 */ /* 0x000fe20007ffe0ff */
[----:B------:R-:W-:Y:S01]  /*6010*/  F2I.NTZ R13, R13 ;  /* 0x0000000d000d7305 */ /* 0x000fe20000203100 */
[----:B------:R-:W-:-:S02]  /*6020*/  IADD3 R5, R5, 0x4b400000, RZ ;  /* 0x4b40000005057810 */ /* 0x000fc40007ffe0ff */
[----:B------:R-:W-:Y:S01]  /*6030*/  PRMT R4, R3, 0x9991, R3 ;  /* 0x0000999103047816 */ /* 0x000fe20000000003 */
[----:B------:R-:W-:Y:S01]  /*6040*/  FADD R11, R11, -12582912 ;  /* 0xcb4000000b0b7421 */ /* 0x000fe20000000000 */
[----:B------:R-:W-:Y:S01]  /*6050*/  FMNMX.NAN R16, R155, R0, !PT ;  /* 0x000000009b107209 */ /* 0x000fe20007820000 */
[----:B------:R-:W-:Y:S01]  /*6060*/  FADD R5, R5, -12582912 ;  /* 0xcb40000005057421 */ /* 0x000fe20000000000 */
[----:B------:R-:W-:Y:S01]  /*6070*/  IADD3 R4, R4, 0x4b400000, RZ ;  /* 0x4b40000004047810 */ /* 0x000fe20007ffe0ff */
[----:B---3--:R-:W-:Y:S01]  /*6080*/  FFMA R11, R19, R132, R11 ;  /* 0x00000084130b7223 */ /* 0x008fe2000000000b */
[----:B------:R-:W-:Y:S01]  /*6090*/  FMNMX.NAN R15, R15, R0, !PT ;  /* 0x000000000f0f7209 */ /* 0x000fe20007820000 */
[----:B------:R-:W-:Y:S01]  /*60a0*/  FFMA R5, R153, R132, R5 ;  /* 0x0000008499057223 */ /* 0x000fe20000000005 */
[----:B------:R-:W1:Y:S01]  /*60b0*/  F2I.NTZ R14, R14 ;  /* 0x0000000e000e7305 */ /* 0x000e620000203100 */
[----:B------:R-:W-:Y:S01]  /*60c0*/  FADD R4, R4, -12582912 ;  /* 0xcb40000004047421 */ /* 0x000fe20000000000 */
[-C--:B------:R-:W-:Y:S01]  /*60d0*/  FMNMX.NAN R12, R7, R0.reuse, !PT ;  /* 0x00000000070c7209 */ /* 0x080fe20007820000 */
[----:B------:R-:W-:Y:S01]  /*60e0*/  IMAD.MOV.U32 R7, RZ, RZ, R6 ;  /* 0x000000ffff077224 */ /* 0x000fe200078e0006 */
[-C--:B------:R-:W-:Y:S01]  /*60f0*/  FMNMX.NAN R8, R5, R0.reuse, !PT ;  /* 0x0000000005087209 */ /* 0x080fe20007820000 */
[----:B------:R-:W-:Y:S01]  /*6100*/  @P3 IMAD.HI.U32 R5, R6, R135, RZ ;  /* 0x0000008706053227 */ /* 0x000fe200078e00ff */
[----:B------:R-:W-:-:S02]  /*6110*/  FMNMX.NAN R11, R11, R0, !PT ;  /* 0x000000000b0b7209 */ /* 0x000fc40007820000 */
[----:B------:R-:W-:Y:S01]  /*6120*/  F2I.NTZ R16, R16 ;  /* 0x0000001000107305 */ /* 0x000fe20000203100 */
[----:B------:R-:W-:Y:S01]  /*6130*/  FFMA R9, R9, R132, R4 ;  /* 0x0000008409097223 */ /* 0x000fe20000000004 */
[----:B------:R-:W-:Y:S02]  /*6140*/  @P3 SHF.R.U32.HI R7, RZ, R148, R5 ;  /* 0x00000094ff073219 */ /* 0x000fe40000011605 */
[----:B------:R-:W-:Y:S02]  /*6150*/  SHF.R.S32.HI R19, RZ, 0x1f, R18 ;  /* 0x0000001fff137819 */ /* 0x000fe40000011412 */
[----:B------:R-:W-:Y:S01]  /*6160*/  FMNMX.NAN R5, R9, R0, !PT ;  /* 0x0000000009057209 */ /* 0x000fe20007820000 */
[----:B------:R-:W-:Y:S01]  /*6170*/  IMAD.MOV R4, RZ, RZ, -R7 ;  /* 0x000000ffff047224 */ /* 0x000fe200078e0a07 */
[----:B------:R-:W2:Y:S01]  /*6180*/  F2I.NTZ R15, R15 ;  /* 0x0000000f000f7305 */ /* 0x000ea20000203100 */
[----:B------:R-:W-:Y:S01]  /*6190*/  SHF.R.S32.HI R9, RZ, 0x1f, R10 ;  /* 0x0000001fff097819 */ /* 0x000fe2000001140a */
[----:B------:R-:W-:Y:S01]  /*61a0*/  IMAD.WIDE.U32 R18, R10, c[0x0][0x278], R18 ;  /* 0x00009e000a127a25 */ /* 0x000fe200078e0012 */
[----:B-1----:R-:W-:-:S03]  /*61b0*/  I2IP.S8.S32.SAT R13, R13, R14, RZ ;  /* 0x0000000e0d0d7239 */ /* 0x002fc600000010ff */
[----:B------:R-:W-:Y:S02]  /*61c0*/  IMAD R4, R137, R4, R6 ;  /* 0x0000000489047224 */ /* 0x000fe400078e0206 */
[----:B------:R-:W-:Y:S01]  /*61d0*/  F2I.NTZ R12, R12 ;  /* 0x0000000c000c7305 */ /* 0x000fe20000203100 */
[----:B------:R-:W-:Y:S02]  /*61e0*/  IMAD R9, R9, c[0x0][0x278], RZ ;  /* 0x00009e0009097a24 */ /* 0x000fe400078e02ff */
[----:B------:R-:W-:Y:S02]  /*61f0*/  IMAD.SHL.U32 R14, R4, 0x20, RZ ;  /* 0x00000020040e7824 */ /* 0x000fe400078e00ff */
[----:B------:R-:W-:Y:S01]  /*6200*/  IMAD R9, R10, c[0x0][0x27c], R9 ;  /* 0x00009f000a097a24 */ /* 0x000fe200078e0209 */
[----:B------:R-:W-:Y:S02]  /*6210*/  IADD3 R10, P1, R144, R18, RZ ;  /* 0x00000012900a7210 */ /* 0x000fe40007f3e0ff */
[----:B------:R-:W1:Y:S01]  /*6220*/  F2I.NTZ R11, R11 ;  /* 0x0000000b000b7305 */ /* 0x000e620000203100 */
[----:B--2---:R-:W-:-:S02]  /*6230*/  I2IP.S8.S32.SAT R4, R15, R16, R13 ;  /* 0x000000100f047239 */ /* 0x004fc4000000100d */
[----:B------:R-:W-:-:S05]  /*6240*/  SHF.R.S32.HI R15, RZ, 0x1f, R14 ;  /* 0x0000001fff0f7819 */ /* 0x000fca000001140e */
[----:B------:R-:W-:Y:S01]  /*6250*/  F2I.NTZ R8, R8 ;  /* 0x0000000800087305 */ /* 0x000fe20000203100 */
[----:B------:R-:W-:-:S07]  /*6260*/  IMAD.WIDE.U32 R14, R7, R143, R14 ;  /* 0x0000008f070e7225 */ /* 0x000fce00078e000e */
[----:B------:R-:W2:Y:S01]  /*6270*/  F2I.NTZ R5, R5 ;  /* 0x0000000500057305 */ /* 0x000ea20000203100 */
[----:B-1----:R-:W-:Y:S02]  /*6280*/  I2IP.S8.S32.SAT R12, R11, R12, RZ ;  /* 0x0000000c0b0c7239 */ /* 0x002fe400000010ff */
[----:B------:R-:W-:Y:S02]  /*6290*/  IADD3.X R11, R145, R19, R9, P1, !PT ;  /* 0x00000013910b7210 */ /* 0x000fe40000ffe409 */
[----:B------:R-:W-:Y:S02]  /*62a0*/  SHF.R.S32.HI R9, RZ, 0x1f, R7 ;  /* 0x0000001fff097819 */ /* 0x000fe40000011407 */
[----:B------:R-:W-:Y:S02]  /*62b0*/  ISETP.LT.AND P1, PT, R6, R149, !P5 ;  /* 0x000000950600720c */ /* 0x000fe40006f21270 */
[----:B--2---:R-:W-:Y:S01]  /*62c0*/  I2IP.S8.S32.SAT R5, R5, R8, R12 ;  /* 0x0000000805057239 */ /* 0x004fe2000000100c */
[----:B------:R-:W-:-:S04]  /*62d0*/  IMAD R8, R142, R7, RZ ;  /* 0x000000078e087224 */ /* 0x000fc800078e02ff */
[----:B------:R-:W-:Y:S01]  /*62e0*/  IMAD R8, R9, R143, R8 ;  /* 0x0000008f09087224 */ /* 0x000fe200078e0208 */
[----:B------:R1:W-:Y:S01]  /*62f0*/  @P0 STG.E.64 [R10.64], R4 ;  /* 0x000000040a000986 */ /* 0x0003e2000c101b0e */
[----:B------:R-:W-:-:S04]  /*6300*/  IADD3 R152, P0, R146, R14, RZ ;  /* 0x0000000e92987210 */ /* 0x000fc80007f1e0ff */
[----:B------:R-:W-:-:S05]  /*6310*/  IADD3.X R153, R147, R15, R8, P0, !PT ;  /* 0x0000000f93997210 */ /* 0x000fca00007fe408 */
[----:B------:R-:W2:Y:S01]  /*6320*/  @P1 LDG.E.LTC128B.64 R2, [R152.64] ;  /* 0x0000000e98021981 */ /* 0x000ea2000c1e1b20 */
[----:B------:R-:W-:Y:S01]  /*6330*/  I2F R9, R64 ;  /* 0x0000004000097306 */ /* 0x000fe20000201400 */
[----:B------:R-:W-:-:S07]  /*6340*/  IADD3 R8, R136, 0x18, RZ ;  /* 0x0000001888087810 */ /* 0x000fce0007ffe0ff */
[----:B------:R-:W3:Y:S08]  /*6350*/  I2F R15, R60 ;  /* 0x0000003c000f7306 */ /* 0x000ef00000201400 */
[----:B------:R-:W-:Y:S01]  /*6360*/  I2F R7, R56 ;  /* 0x0000003800077306 */ /* 0x000fe20000201400 */
[----:B-1----:R-:W-:-:S04]  /*6370*/  @P3 IMAD.HI.U32 R4, R6, R134, RZ ;  /* 0x0000008606043227 */ /* 0x002fc800078e00ff */
[----:B------:R-:W-:Y:S01]  /*6380*/  IMAD.MOV.U32 R10, RZ, RZ, R6 ;  /* 0x000000ffff0a7224 */ /* 0x000fe200078e0006 */
[----:B------:R-:W-:Y:S02]  /*6390*/  @P3 SHF.R.U32.HI R10, RZ, R133, R4 ;  /* 0x00000085ff0a3219 */ /* 0x000fe40000011604 */
[----:B------:R1:W-:Y:S01]  /*63a0*/  I2F R19, R52 ;  /* 0x0000003400137306 */ /* 0x0003e20000201400 */
[----:B------:R-:W-:-:S07]  /*63b0*/  IMAD.MOV.U32 R4, RZ, RZ, R8 ;  /* 0x000000ffff047224 */ /* 0x000fce00078e0008 */
[----:B------:R-:W4:Y:S08]  /*63c0*/  I2F R13, R61 ;  /* 0x0000003d000d7306 */ /* 0x000f300000201400 */
[----:B------:R-:W2:Y:S01]  /*63d0*/  I2F R53, R53 ;  /* 0x0000003500357306 */ /* 0x000ea20000201400 */
[----:B-1----:R-:W-:-:S04]  /*63e0*/  IMAD.MOV R52, RZ, RZ, -R10 ;  /* 0x000000ffff347224 */ /* 0x002fc800078e0a0a */
[----:B------:R-:W-:-:S03]  /*63f0*/  IMAD R52, R137, R52, R6 ;  /* 0x0000003489347224 */ /* 0x000fc600078e0206 */
[----:B------:R-:W1:Y:S01]  /*6400*/  I2F R65, R65 ;  /* 0x0000004100417306 */ /* 0x000e620000201400 */
[----:B------:R-:W-:-:S07]  /*6410*/  IMAD.SHL.U32 R52, R52, 0x20, RZ ;  /* 0x0000002034347824 */ /* 0x000fce00078e00ff */
[----:B------:R1:W1:Y:S01]  /*6420*/  I2F R17, R57 ;  /* 0x0000003900117306 */ /* 0x0002620000201400 */
[C-C-:B--2---:R-:W-:Y:S02]  /*6430*/  PRMT R11, R2.reuse, 0xaaa2, R2.reuse ;  /* 0x0000aaa2020b7816 */ /* 0x144fe40000000002 */
[C-C-:B------:R-:W-:Y:S02]  /*6440*/  PRMT R5, R2.reuse, 0x8880, R2.reuse ;  /* 0x0000888002057816 */ /* 0x140fe40000000002 */
[----:B------:R-:W-:Y:S02]  /*6450*/  IADD3 R11, R11, 0x4b400000, RZ ;  /* 0x4b4000000b0b7810 */ /* 0x000fe40007ffe0ff */
[----:B------:R-:W-:Y:S02]  /*6460*/  IADD3 R5, R5, 0x4b400000, RZ ;  /* 0x4b40000005057810 */ /* 0x000fe40007ffe0ff */
[----:B------:R-:W-:Y:S01]  /*6470*/  PRMT R12, R2, 0xbbb3, R2 ;  /* 0x0000bbb3020c7816 */ /* 0x000fe20000000002 */
[----:B------:R-:W-:-:S02]  /*6480*/  FADD R11, R11, -12582912 ;  /* 0xcb4000000b0b7421 */ /* 0x000fc40000000000 */
[----:B------:R-:W-:Y:S01]  /*6490*/  FADD R5, R5, -12582912 ;  /* 0xcb40000005057421 */ /* 0x000fe20000000000 */
[----:B------:R-:W-:Y:S01]  /*64a0*/  IADD3 R12, R12, 0x4b400000, RZ ;  /* 0x4b4000000c0c7810 */ /* 0x000fe20007ffe0ff */
[-C--:B---3--:R-:W-:Y:S01]  /*64b0*/  FFMA R11, R15, R132.reuse, R11 ;  /* 0x000000840f0b7223 */ /* 0x088fe2000000000b */
[----:B------:R-:W-:Y:S01]  /*64c0*/  PRMT R15, R2, 0x9991, R2 ;  /* 0x00009991020f7816 */ /* 0x000fe20000000002 */
[----:B------:R-:W-:Y:S01]  /*64d0*/  FFMA R5, R9, R132, R5 ;  /* 0x0000008409057223 */ /* 0x000fe20000000005 */
[--C-:B------:R-:W-:Y:S01]  /*64e0*/  PRMT R9, R3, 0xbbb3, R3.reuse ;  /* 0x0000bbb303097816 */ /* 0x100fe20000000003 */
[----:B------:R-:W-:Y:S01]  /*64f0*/  FADD R12, R12, -12582912 ;  /* 0xcb4000000c0c7421 */ /* 0x000fe20000000000 */
[-C--:B------:R-:W-:Y:S01]  /*6500*/  FMNMX.NAN R16, R11, R0.reuse, !PT ;  /* 0x000000000b107209 */ /* 0x080fe20007820000 */
[----:B------:R-:W-:Y:S01]  /*6510*/  @P3 IMAD.HI.U32 R11, R8, R135, RZ ;  /* 0x00000087080b3227 */ /* 0x000fe200078e00ff */
[----:B------:R-:W-:Y:S02]  /*6520*/  FMNMX.NAN R18, R5, R0, !PT ;  /* 0x0000000005127209 */ /* 0x000fe40007820000 */
[----:B------:R-:W-:Y:S01]  /*6530*/  PRMT R5, R3, 0x8880, R3 ;  /* 0x0000888003057816 */ /* 0x000fe20000000003 */
[----:B----4-:R-:W-:Y:S01]  /*6540*/  FFMA R13, R13, R132, R12 ;  /* 0x000000840d0d7223 */ /* 0x010fe2000000000c */
[----:B------:R-:W-:Y:S01]  /*6550*/  @P3 SHF.R.U32.HI R4, RZ, R148, R11 ;  /* 0x00000094ff043219 */ /* 0x000fe2000001160b */
[----:B------:R-:W-:Y:S01]  /*6560*/  F2I.NTZ R16, R16 ;  /* 0x0000001000107305 */ /* 0x000fe20000203100 */
[----:B------:R-:W-:-:S02]  /*6570*/  IADD3 R5, R5, 0x4b400000, RZ ;  /* 0x4b40000005057810 */ /* 0x000fc40007ffe0ff */
[----:B------:R-:W-:Y:S01]  /*6580*/  PRMT R11, R3, 0xaaa2, R3 ;  /* 0x0000aaa2030b7816 */ /* 0x000fe20000000003 */
[----:B------:R-:W-:Y:S01]  /*6590*/  IMAD.MOV R56, RZ, RZ, -R4 ;  /* 0x000000ffff387224 */ /* 0x000fe200078e0a04 */
[----:B------:R-:W-:Y:S01]  /*65a0*/  IADD3 R9, R9, 0x4b400000, RZ ;  /* 0x4b40000009097810 */ /* 0x000fe20007ffe0ff */
[----:B------:R-:W-:Y:S01]  /*65b0*/  FADD R5, R5, -12582912 ;  /* 0xcb40000005057421 */ /* 0x000fe20000000000 */
[----:B------:R-:W-:Y:S01]  /*65c0*/  IADD3 R11, R11, 0x4b400000, RZ ;  /* 0x4b4000000b0b7810 */ /* 0x000fe20007ffe0ff */
[----:B------:R-:W-:Y:S01]  /*65d0*/  IMAD R56, R137, R56, R8 ;  /* 0x0000003889387224 */ /* 0x000fe200078e0208 */
[----:B------:R-:W-:Y:S01]  /*65e0*/  IADD3 R15, R15, 0x4b400000, RZ ;  /* 0x4b4000000f0f7810 */ /* 0x000fe20007ffe0ff */
[----:B------:R-:W-:Y:S01]  /*65f0*/  FFMA R5, R7, R132, R5 ;  /* 0x0000008407057223 */ /* 0x000fe20000000005 */
[----:B------:R-:W-:Y:S01]  /*6600*/  PRMT R7, R3, 0x9991, R3 ;  /* 0x0000999103077816 */ /* 0x000fe20000000003 */
[----:B------:R-:W-:Y:S01]  /*6610*/  FADD R11, R11, -12582912 ;  /* 0xcb4000000b0b7421 */ /* 0x000fe20000000000 */
[----:B------:R-:W-:Y:S01]  /*6620*/  FMNMX.NAN R13, R13, R0, !PT ;  /* 0x000000000d0d7209 */ /* 0x000fe20007820000 */
[----:B------:R-:W-:Y:S01]  /*6630*/  FADD R9, R9, -12582912 ;  /* 0xcb40000009097421 */ /* 0x000fe20000000000 */
[----:B------:R-:W-:Y:S01]  /*6640*/  IADD3 R7, R7, 0x4b400000, RZ ;  /* 0x4b40000007077810 */ /* 0x000fe20007ffe0ff */
[----:B------:R-:W-:Y:S01]  /*6650*/  FFMA R19, R19, R132, R11 ;  /* 0x0000008413137223 */ /* 0x000fe2000000000b */
[----:B------:R-:W-:Y:S01]  /*6660*/  SHF.R.S32.HI R11, RZ, 0x1f, R10 ;  /* 0x0000001fff0b7819 */ /* 0x000fe2000001140a */
[----:B------:R-:W-:Y:S01]  /*6670*/  FADD R15, R15, -12582912 ;  /* 0xcb4000000f0f7421 */ /* 0x000fe20000000000 */
[----:B------:R-:W-:Y:S01]  /*6680*/  FMNMX.NAN R5, R5, R0, !PT ;  /* 0x0000000005057209 */ /* 0x000fe20007820000 */
[----:B------:R-:W-:Y:S01]  /*6690*/  FFMA R9, R53, R132, R9 ;  /* 0x0000008435097223 */ /* 0x000fe20000000009 */
[----:B------:R-:W-:Y:S01]  /*66a0*/  SHF.R.S32.HI R53, RZ, 0x1f, R52 ;  /* 0x0000001fff357819 */ /* 0x000fe20000011434 */
[----:B------:R-:W-:Y:S01]  /*66b0*/  FADD R7, R7, -12582912 ;  /* 0xcb40000007077421 */ /* 0x000fe20000000000 */
[-C--:B------:R-:W-:Y:S01]  /*66c0*/  FMNMX.NAN R14, R19, R0.reuse, !PT ;  /* 0x00000000130e7209 */ /* 0x080fe20007820000 */
[----:B------:R-:W-:Y:S01]  /*66d0*/  IMAD.SHL.U32 R56, R56, 0x20, RZ ;  /* 0x0000002038387824 */ /* 0x000fe200078e00ff */
[----:B------:R-:W-:Y:S01]  /*66e0*/  FMNMX.NAN R9, R9, R0, !PT ;  /* 0x0000000009097209 */ /* 0x000fe20007820000 */
[-C--:B-1----:R-:W-:Y:S01]  /*66f0*/  FFMA R15, R65, R132.reuse, R15 ;  /* 0x00000084410f7223 */ /* 0x082fe2000000000f */
[----:B------:R-:W1:Y:S01]  /*6700*/  F2I.NTZ R13, R13 ;  /* 0x0000000d000d7305 */ /* 0x000e620000203100 */
[----:B------:R-:W-:Y:S01]  /*6710*/  IMAD R11, R11, c[0x0][0x278], RZ ;  /* 0x00009e000b0b7a24 */ /* 0x000fe200078e02ff */
[----:B------:R-:W-:Y:S01]  /*6720*/  SHF.R.S32.HI R57, RZ, 0x1f, R56 ;  /* 0x0000001fff397819 */ /* 0x000fe20000011438 */
[----:B------:R-:W-:Y:S01]  /*6730*/  FFMA R17, R17, R132, R7 ;  /* 0x0000008411117223 */ /* 0x000fe20000000007 */
[-C--:B------:R-:W-:Y:S01]  /*6740*/  FMNMX.NAN R15, R15, R0.reuse, !PT ;  /* 0x000000000f0f7209 */ /* 0x080fe20007820000 */
[C---:B------:R-:W-:Y:S01]  /*6750*/  IMAD R12, R10.reuse, c[0x0][0x27c], R11 ;  /* 0x00009f000a0c7a24 */ /* 0x040fe200078e020b */
[----:B------:R-:W-:Y:S01]  /*6760*/  SHF.R.S32.HI R7, RZ, 0x1f, R4 ;  /* 0x0000001fff077819 */ /* 0x000fe20000011404 */
[----:B------:R-:W-:Y:S01]  /*6770*/  IMAD.WIDE.U32 R10, R10, c[0x0][0x278], R52 ;  /* 0x00009e000a0a7a25 */ /* 0x000fe200078e0034 */
[----:B------:R-:W-:Y:S01]  /*6780*/  F2I.NTZ R14, R14 ;  /* 0x0000000e000e7305 */ /* 0x000fe20000203100 */
[----:B------:R-:W-:-:S02]  /*6790*/  FMNMX.NAN R17, R17, R0, !PT ;  /* 0x0000000011117209 */ /* 0x000fc40007820000 */
[----:B------:R-:W-:Y:S01]  /*67a0*/  IMAD.WIDE.U32 R56, R4, R143, R56 ;  /* 0x0000008f04387225 */ /* 0x000fe200078e0038 */
[----:B------:R-:W-:-:S03]  /*67b0*/  IADD3 R10, P0, R144, R10, RZ ;  /* 0x0000000a900a7210 */ /* 0x000fc60007f1e0ff */
[----:B------:R-:W-:Y:S01]  /*67c0*/  IMAD R4, R142, R4, RZ ;  /* 0x000000048e047224 */ /* 0x000fe200078e02ff */
[----:B------:R-:W2:Y:S01]  /*67d0*/  F2I.NTZ R9, R9 ;  /* 0x0000000900097305 */ /* 0x000ea20000203100 */
[----:B------:R-:W-:Y:S02]  /*67e0*/  IADD3.X R11, R145, R11, R12, P0, !PT ;  /* 0x0000000b910b7210 */ /* 0x000fe400007fe40c */
[----:B------:R-:W-:Y:S01]  /*67f0*/  IMAD R4, R7, R143, R4 ;  /* 0x0000008f07047224 */ /* 0x000fe200078e0204 */
[----:B------:R-:W-:-:S04]  /*6800*/  IADD3 R56, P0, R146, R56, RZ ;  /* 0x0000003892387210 */ /* 0x000fc80007f1e0ff */
[----:B------:R-:W-:Y:S01]  /*6810*/  F2I.NTZ R18, R18 ;  /* 0x0000001200127305 */ /* 0x000fe20000203100 */
[----:B------:R-:W-:Y:S02]  /*6820*/  IADD3.X R57, R147, R57, R4, P0, !PT ;  /* 0x0000003993397210 */ /* 0x000fe400007fe404 */
[----:B------:R-:W-:Y:S02]  /*6830*/  ISETP.LT.AND P0, PT, R8, R149, !P5 ;  /* 0x000000950800720c */ /* 0x000fe40006f01270 */
[----:B-1----:R-:W-:-:S03]  /*6840*/  I2IP.S8.S32.SAT R4, R13, R16, RZ ;  /* 0x000000100d047239 */ /* 0x002fc600000010ff */
        /* <DEDUP_REMOVED lines=9> */
[----:B------:R-:W-:-:S07]  /*68e0*/  IMAD.MOV.U32 R14, RZ, RZ, R8 ;  /* 0x000000ffff0e7224 */ /* 0x000fce00078e0008 */
[----:B------:R-:W-:Y:S08]  /*68f0*/  I2F R67, R67 ;  /* 0x0000004300437306 */ /* 0x000ff00000201400 */
[----:B------:R-:W-:Y:S08]  /*6900*/  I2F R7, R66 ;  /* 0x0000004200077306 */ /* 0x000ff00000201400 */
[----:B-1----:R-:W-:Y:S08]  /*6910*/  I2F R11, R55 ;  /* 0x00000037000b7306 */ /* 0x002ff00000201400 */
[----:B------:R-:W1:Y:S08]  /*6920*/  I2F R63, R63 ;  /* 0x0000003f003f7306 */ /* 0x000e700000201400 */
[----:B------:R-:W4:Y:S08]  /*6930*/  I2F R9, R54 ;  /* 0x0000003600097306 */ /* 0x000f300000201400 */
[----:B------:R-:W1:Y:S08]  /*6940*/  I2F R17, R58 ;  /* 0x0000003a00117306 */ /* 0x000e700000201400 */
[----:B------:R-:W1:Y:S01]  /*6950*/  I2F R59, R59 ;  /* 0x0000003b003b7306 */ /* 0x000e620000201400 */
[----:B--2---:R-:W-:-:S02]  /*6960*/  PRMT R12, R2, 0xaaa2, R2 ;  /* 0x0000aaa2020c7816 */ /* 0x004fc40000000002 */
[--C-:B------:R-:W-:Y:S02]  /*6970*/  PRMT R4, R2, 0xbbb3, R2.reuse ;  /* 0x0000bbb302047816 */ /* 0x100fe40000000002 */
[----:B------:R-:W-:Y:S02]  /*6980*/  IADD3 R12, R12, 0x4b400000, RZ ;  /* 0x4b4000000c0c7810 */ /* 0x000fe40007ffe0ff */
[----:B------:R-:W-:Y:S02]  /*6990*/  PRMT R10, R2, 0x8880, R2 ;  /* 0x00008880020a7816 */ /* 0x000fe40000000002 */
[----:B------:R-:W-:Y:S01]  /*69a0*/  IADD3 R4, R4, 0x4b400000, RZ ;  /* 0x4b40000004047810 */ /* 0x000fe20007ffe0ff */
[----:B------:R-:W-:Y:S01]  /*69b0*/  FADD R5, R12, -12582912 ;  /* 0xcb4000000c057421 */ /* 0x000fe20000000000 */
[----:B------:R-:W-:-:S03]  /*69c0*/  IADD3 R10, R10, 0x4b400000, RZ ;  /* 0x4b4000000a0a7810 */ /* 0x000fc60007ffe0ff */
[----:B---3--:R-:W-:Y:S02]  /*69d0*/  FFMA R5, R13, R132, R5 ;  /* 0x000000840d057223 */ /* 0x008fe40000000005 */
[----:B------:R-:W-:Y:S01]  /*69e0*/  FADD R13, R4, -12582912 ;  /* 0xcb400000040d7421 */ /* 0x000fe20000000000 */
[----:B------:R-:W-:Y:S01]  /*69f0*/  PRMT R4, R3, 0xaaa2, R3 ;  /* 0x0000aaa203047816 */ /* 0x000fe20000000003 */
[----:B------:R-:W-:Y:S01]  /*6a00*/  FADD R10, R10, -12582912 ;  /* 0xcb4000000a0a7421 */ /* 0x000fe20000000000 */
[----:B------:R-:W-:Y:S01]  /*6a10*/  FMNMX.NAN R18, R5, R0, !PT ;  /* 0x0000000005127209 */ /* 0x000fe20007820000 */
[-C--:B-1----:R-:W-:Y:S01]  /*6a20*/  FFMA R13, R63, R132.reuse, R13 ;  /* 0x000000843f0d7223 */ /* 0x082fe2000000000d */
[----:B------:R-:W-:Y:S01]  /*6a30*/  PRMT R5, R2, 0x9991, R2 ;  /* 0x0000999102057816 */ /* 0x000fe20000000002 */
[----:B------:R-:W-:Y:S01]  /*6a40*/  FFMA R7, R7, R132, R10 ;  /* 0x0000008407077223 */ /* 0x000fe2000000000a */
[----:B------:R-:W-:Y:S01]  /*6a50*/  IADD3 R4, R4, 0x4b400000, RZ ;  /* 0x4b40000004047810 */ /* 0x000fe20007ffe0ff */
[----:B------:R-:W-:Y:S01]  /*6a60*/  @P3 IMAD.HI.U32 R10, R8, R134, RZ ;  /* 0x00000086080a3227 */ /* 0x000fe200078e00ff */
[----:B------:R-:W-:Y:S01]  /*6a70*/  IADD3 R5, R5, 0x4b400000, RZ ;  /* 0x4b40000005057810 */ /* 0x000fe20007ffe0ff */
[----:B------:R-:W-:Y:S01]  /*6a80*/  F2I.NTZ R18, R18 ;  /* 0x0000001200127305 */ /* 0x000fe20000203100 */
[----:B------:R-:W-:Y:S01]  /*6a90*/  FMNMX.NAN R52, R7, R0, !PT ;  /* 0x0000000007347209 */ /* 0x000fe20007820000 */
[----:B------:R-:W-:Y:S01]  /*6aa0*/  FADD R7, R4, -12582912 ;  /* 0xcb40000004077421 */ /* 0x000fe20000000000 */
[----:B------:R-:W-:Y:S01]  /*6ab0*/  PRMT R4, R3, 0x8880, R3 ;  /* 0x0000888003047816 */ /* 0x000fe20000000003 */
[----:B------:R-:W-:Y:S01]  /*6ac0*/  FADD R5, R5, -12582912 ;  /* 0xcb40000005057421 */ /* 0x000fe20000000000 */
[----:B------:R-:W-:Y:S01]  /*6ad0*/  @P3 SHF.R.U32.HI R14, RZ, R133, R10 ;  /* 0x00000085ff0e3219 */ /* 0x000fe2000001160a */
[-C--:B----4-:R-:W-:Y:S01]  /*6ae0*/  FFMA R7, R9, R132.reuse, R7 ;  /* 0x0000008409077223 */ /* 0x090fe20000000007 */
[----:B------:R-:W-:Y:S01]  /*6af0*/  IADD3 R4, R4, 0x4b400000, RZ ;  /* 0x4b40000004047810 */ /* 0x000fe20007ffe0ff */
[----:B------:R-:W-:Y:S01]  /*6b00*/  FFMA R15, R67, R132, R5 ;  /* 0x00000084430f7223 */ /* 0x000fe20000000005 */
[----:B------:R-:W-:Y:S01]  /*6b10*/  PRMT R5, R3, 0xbbb3, R3 ;  /* 0x0000bbb303057816 */ /* 0x000fe20000000003 */
[----:B------:R-:W-:Y:S01]  /*6b20*/  IMAD.MOV R54, RZ, RZ, -R14 ;  /* 0x000000ffff367224 */ /* 0x000fe200078e0a0e */
[----:B------:R-:W-:Y:S01]  /*6b30*/  IADD3 R10, R136, 0x20, RZ ;  /* 0x00000020880a7810 */ /* 0x000fe20007ffe0ff */
[----:B------:R-:W-:Y:S01]  /*6b40*/  FADD R4, R4, -12582912 ;  /* 0xcb40000004047421 */ /* 0x000fe20000000000 */
[----:B------:R-:W-:Y:S01]  /*6b50*/  IADD3 R5, R5, 0x4b400000, RZ ;  /* 0x4b40000005057810 */ /* 0x000fe20007ffe0ff */
[----:B------:R-:W-:Y:S01]  /*6b60*/  IMAD R54, R137, R54, R8 ;  /* 0x0000003689367224 */ /* 0x000fe200078e0208 */
[----:B------:R-:W-:Y:S01]  /*6b70*/  FMNMX.NAN R13, R13, R0, !PT ;  /* 0x000000000d0d7209 */ /* 0x000fe20007820000 */
[----:B------:R-:W-:Y:S01]  /*6b80*/  FFMA R17, R17, R132, R4 ;  /* 0x0000008411117223 */ /* 0x000fe20000000004 */
[-C--:B------:R-:W-:Y:S01]  /*6b90*/  FMNMX.NAN R16, R7, R0.reuse, !PT ;  /* 0x0000000007107209 */ /* 0x080fe20007820000 */
[----:B------:R-:W-:Y:S01]  /*6ba0*/  FADD R5, R5, -12582912 ;  /* 0xcb40000005057421 */ /* 0x000fe20000000000 */
[-C--:B------:R-:W-:Y:S01]  /*6bb0*/  FMNMX.NAN R15, R15, R0.reuse, !PT ;  /* 0x000000000f0f7209 */ /* 0x080fe20007820000 */
[----:B------:R-:W-:Y:S01]  /*6bc0*/  @P3 IMAD.HI.U32 R9, R10, R135, RZ ;  /* 0x000000870a093227 */ /* 0x000fe200078e00ff */
[----:B------:R-:W-:Y:S01]  /*6bd0*/  FMNMX.NAN R12, R17, R0, !PT ;  /* 0x00000000110c7209 */ /* 0x000fe20007820000 */
[----:B------:R-:W1:Y:S02]  /*6be0*/  F2I.NTZ R13, R13 ;  /* 0x0000000d000d7305 */ /* 0x000e640000203100 */
[----:B------:R-:W-:Y:S01]  /*6bf0*/  FFMA R11, R11, R132, R5 ;  /* 0x000000840b0b7223 */ /* 0x000fe20000000005 */
[----:B------:R-:W-:Y:S01]  /*6c00*/  PRMT R5, R3, 0x9991, R3 ;  /* 0x0000999103057816 */ /* 0x000fe20000000003 */
[----:B------:R-:W-:Y:S01]  /*6c10*/  IMAD.MOV.U32 R7, RZ, RZ, R10 ;  /* 0x000000ffff077224 */ /* 0x000fe200078e000a */
[----:B------:R-:W-:Y:S01]  /*6c20*/  @P3 SHF.R.U32.HI R7, RZ, R148, R9 ;  /* 0x00000094ff073219 */ /* 0x000fe20000011609 */
[----:B------:R-:W-:Y:S01]  /*6c30*/  IMAD.SHL.U32 R54, R54, 0x20, RZ ;  /* 0x0000002036367824 */ /* 0x000fe200078e00ff */
[----:B------:R-:W-:Y:S01]  /*6c40*/  IADD3 R5, R5, 0x4b400000, RZ ;  /* 0x4b40000005057810 */ /* 0x000fe20007ffe0ff */
[----:B------:R-:W-:Y:S01]  /*6c50*/  F2I.NTZ R16, R16 ;  /* 0x0000001000107305 */ /* 0x000fe20000203100 */
[----:B------:R-:W-:Y:S01]  /*6c60*/  FMNMX.NAN R11, R11, R0, !PT ;  /* 0x000000000b0b7209 */ /* 0x000fe20007820000 */
[----:B------:R-:W-:Y:S01]  /*6c70*/  IMAD.MOV R4, RZ, RZ, -R7 ;  /* 0x000000ffff047224 */ /* 0x000fe200078e0a07 */
[----:B------:R-:W-:Y:S01]  /*6c80*/  SHF.R.S32.HI R9, RZ, 0x1f, R14 ;  /* 0x0000001fff097819 */ /* 0x000fe2000001140e */
[----:B------:R-:W-:Y:S01]  /*6c90*/  FADD R5, R5, -12582912 ;  /* 0xcb40000005057421 */ /* 0x000fe20000000000 */
[----:B------:R-:W-:Y:S01]  /*6ca0*/  SHF.R.S32.HI R55, RZ, 0x1f, R54 ;  /* 0x0000001fff377819 */ /* 0x000fe20000011436 */
[----:B------:R-:W-:-:S02]  /*6cb0*/  IMAD R4, R137, R4, R10 ;  /* 0x0000000489047224 */ /* 0x000fc400078e020a */
[----:B------:R-:W-:Y:S01]  /*6cc0*/  FFMA R5, R59, R132, R5 ;  /* 0x000000843b057223 */ /* 0x000fe20000000005 */
[----:B------:R-:W2:Y:S01]  /*6cd0*/  F2I.NTZ R11, R11 ;  /* 0x0000000b000b7305 */ /* 0x000ea20000203100 */
[----:B------:R-:W-:Y:S02]  /*6ce0*/  IMAD R9, R9, c[0x0][0x278], RZ ;  /* 0x00009e0009097a24 */ /* 0x000fe400078e02ff */
[----:B------:R-:W-:Y:S01]  /*6cf0*/  IMAD.WIDE.U32 R54, R14, c[0x0][0x278], R54 ;  /* 0x00009e000e367a25 */ /* 0x000fe200078e0036 */
[----:B------:R-:W-:-:S03]  /*6d00*/  FMNMX.NAN R5, R5, R0, !PT ;  /* 0x0000000005057209 */ /* 0x000fc60007820000 */
        /* <DEDUP_REMOVED lines=10> */
[----:B------:R-:W-:Y:S01]  /*6db0*/  IMAD.WIDE.U32 R56, R7, R143, R56 ;  /* 0x0000008f07387225 */ /* 0x000fe200078e0038 */
        /* <DEDUP_REMOVED lines=10> */
[----:B------:R-:W1:Y:S01]  /*6e60*/  @P1 LDG.E.LTC128B.64 R2, [R52.64] ;  /* 0x0000000e34021981 */ /* 0x000e62000c1e1b20 */
[----:B------:R-:W2:Y:S01]  /*6e70*/  I2F R13, R72 ;  /* 0x00000048000d7306 */ /* 0x000ea20000201400 */
[----:B------:R-:W-:Y:S01]  /*6e80*/  IADD3 R12, R136, 0x28, RZ ;  /* 0x00000028880c7810 */ /* 0x000fe20007ffe0ff */
[----:B------:R-:W-:-:S06]  /*6e90*/  IMAD.MOV.U32 R14, RZ, RZ, R10 ;  /* 0x000000ffff0e7224 */ /* 0x000fcc00078e000a */
[----:B------:R-:W3:Y:S08]  /*6ea0*/  I2F R9, R68 ;  /* 0x0000004400097306 */ /* 0x000ef00000201400 */
[----:B------:R-:W4:Y:S08]  /*6eb0*/  I2F R11, R73 ;  /* 0x00000049000b7306 */ /* 0x000f300000201400 */
[----:B------:R-:W1:Y:S08]  /*6ec0*/  I2F R7, R76 ;  /* 0x0000004c00077306 */ /* 0x000e700000201400 */
[----:B------:R-:W1:Y:S08]  /*6ed0*/  I2F R19, R80 ;  /* 0x0000005000137306 */ /* 0x000e700000201400 */
[----:B------:R-:W1:Y:S08]  /*6ee0*/  I2F R81, R81 ;  /* 0x0000005100517306 */ /* 0x000e700000201400 */
[----:B------:R-:W1:Y:S08]  /*6ef0*/  I2F R69, R69 ;  /* 0x0000004500457306 */ /* 0x000e700000201400 */
[----:B------:R-:W1:Y:S02]  /*6f00*/  I2F R17, R77 ;  /* 0x0000004d00117306 */ /* 0x000e640000201400 */
[----:B-1----:R-:W-:-:S02]  /*6f10*/  PRMT R4, R2, 0xaaa2, R2 ;  /* 0x0000aaa202047816 */ /* 0x002fc40000000002 */
[--C-:B------:R-:W-:Y:S02]  /*6f20*/  PRMT R5, R2, 0x8880, R2.reuse ;  /* 0x0000888002057816 */ /* 0x100fe40000000002 */
[----:B------:R-:W-:Y:S02]  /*6f30*/  IADD3 R4, R4, 0x4b400000, RZ ;  /* 0x4b40000004047810 */ /* 0x000fe40007ffe0ff */
[----:B------:R-:W-:Y:S02]  /*6f40*/  IADD3 R5, R5, 0x4b400000, RZ ;  /* 0x4b40000005057810 */ /* 0x000fe40007ffe0ff */
[----:B------:R-:W-:Y:S01]  /*6f50*/  PRMT R15, R2, 0xbbb3, R2 ;  /* 0x0000bbb3020f7816 */ /* 0x000fe20000000002 */
[----:B------:R-:W-:Y:S02]  /*6f60*/  FADD R4, R4, -12582912 ;  /* 0xcb40000004047421 */ /* 0x000fe40000000000 */
[----:B------:R-:W-:Y:S01]  /*6f70*/  FADD R5, R5, -12582912 ;  /* 0xcb40000005057421 */ /* 0x000fe20000000000 */
[----:B------:R-:W-:Y:S01]  /*6f80*/  IADD3 R15, R15, 0x4b400000, RZ ;  /* 0x4b4000000f0f7810 */ /* 0x000fe20007ffe0ff */
[----:B--2---:R-:W-:-:S02]  /*6f90*/  FFMA R13, R13, R132, R4 ;  /* 0x000000840d0d7223 */ /* 0x004fc40000000004 */
[----:B---3--:R-:W-:Y:S01]  /*6fa0*/  FFMA R5, R9, R132, R5 ;  /* 0x0000008409057223 */ /* 0x008fe20000000005 */
[--C-:B------:R-:W-:Y:S01]  /*6fb0*/  PRMT R9, R3, 0xbbb3, R3.reuse ;  /* 0x0000bbb303097816 */ /* 0x100fe20000000003 */
[----:B------:R-:W-:Y:S01]  /*6fc0*/  FADD R15, R15, -12582912 ;  /* 0xcb4000000f0f7421 */ /* 0x000fe20000000000 */
[----:B------:R-:W-:Y:S01]  /*6fd0*/  FMNMX.NAN R52, R13, R0, !PT ;  /* 0x000000000d347209 */ /* 0x000fe20007820000 */
[----:B------:R-:W-:Y:S01]  /*6fe0*/  @P3 IMAD.HI.U32 R4, R10, R134, RZ ;  /* 0x000000860a043227 */ /* 0x000fe200078e00ff */
[----:B------:R-:W-:Y:S02]  /*6ff0*/  FMNMX.NAN R54, R5, R0, !PT ;  /* 0x0000000005367209 */ /* 0x000fe40007820000 */
[----:B------:R-:W-:Y:S01]  /*7000*/  PRMT R5, R3, 0x8880, R3 ;  /* 0x0000888003057816 */ /* 0x000fe20000000003 */
[----:B------:R-:W-:Y:S01]  /*7010*/  @P3 IMAD.HI.U32 R13, R12, R135, RZ ;  /* 0x000000870c0d3227 */ /* 0x000fe200078e00ff */
[----:B------:R-:W-:Y:S01]  /*7020*/  @P3 SHF.R.U32.HI R14, RZ, R133, R4 ;  /* 0x00000085ff0e3219 */ /* 0x000fe20000011604 */
[----:B------:R-:W-:Y:S01]  /*7030*/  F2I.NTZ R52, R52 ;  /* 0x0000003400347305 */ /* 0x000fe20000203100 */
[----:B------:R-:W-:Y:S01]  /*7040*/  IADD3 R5, R5, 0x4b400000, RZ ;  /* 0x4b40000005057810 */ /* 0x000fe20007ffe0ff */
[----:B----4-:R-:W-:Y:S01]  /*7050*/  FFMA R11, R11, R132, R15 ;  /* 0x000000840b0b7223 */ /* 0x010fe2000000000f */
[----:B------:R-:W-:Y:S01]  /*7060*/  PRMT R15, R2, 0x9991, R2 ;  /* 0x00009991020f7816 */ /* 0x000fe20000000002 */
[----:B------:R-:W-:Y:S01]  /*7070*/  IMAD.MOV.U32 R4, RZ, RZ, R12 ;  /* 0x000000ffff047224 */ /* 0x000fe200078e000c */
[----:B------:R-:W-:Y:S01]  /*7080*/  @P3 SHF.R.U32.HI R4, RZ, R148, R13 ;  /* 0x00000094ff043219 */ /* 0x000fe2000001160d */
[----:B------:R-:W-:Y:S01]  /*7090*/  FADD R5, R5, -12582912 ;  /* 0xcb40000005057421 */ /* 0x000fe20000000000 */
[----:B------:R-:W-:Y:S01]  /*70a0*/  IADD3 R13, R15, 0x4b400000, RZ ;  /* 0x4b4000000f0d7810 */ /* 0x000fe20007ffe0ff */
[----:B------:R-:W-:Y:S01]  /*70b0*/  IMAD.MOV R56, RZ, RZ, -R14 ;  /* 0x000000ffff387224 */ /* 0x000fe200078e0a0e */
[----:B------:R-:W-:Y:S01]  /*70c0*/  PRMT R15, R3, 0xaaa2, R3 ;  /* 0x0000aaa2030f7816 */ /* 0x000fe20000000003 */
[----:B------:R-:W-:Y:S01]  /*70d0*/  FFMA R5, R7, R132, R5 ;  /* 0x0000008407057223 */ /* 0x000fe20000000005 */
[----:B------:R-:W-:Y:S01]  /*70e0*/  IADD3 R9, R9, 0x4b400000, RZ ;  /* 0x4b40000009097810 */ /* 0x000fe20007ffe0ff */
[----:B------:R-:W-:Y:S01]  /*70f0*/  IMAD.MOV R58, RZ, RZ, -R4 ;  /* 0x000000ffff3a7224 */ /* 0x000fe200078e0a04 */
[----:B------:R-:W-:Y:S01]  /*7100*/  IADD3 R15, R15, 0x4b400000, RZ ;  /* 0x4b4000000f0f7810 */ /* 0x000fe20007ffe0ff */
[----:B------:R-:W-:Y:S01]  /*7110*/  IMAD R56, R137, R56, R10 ;  /* 0x0000003889387224 */ /* 0x000fe200078e020a */
[----:B------:R-:W-:Y:S01]  /*7120*/  PRMT R7, R3, 0x9991, R3 ;  /* 0x0000999103077816 */ /* 0x000fe20000000003 */
[----:B------:R-:W-:Y:S01]  /*7130*/  FADD R9, R9, -12582912 ;  /* 0xcb40000009097421 */ /* 0x000fe20000000000 */
[----:B------:R-:W-:Y:S01]  /*7140*/  FMNMX.NAN R11, R11, R0, !PT ;  /* 0x000000000b0b7209 */ /* 0x000fe20007820000 */
[----:B------:R-:W-:Y:S01]  /*7150*/  FADD R15, R15, -12582912 ;  /* 0xcb4000000f0f7421 */ /* 0x000fe20000000000 */
[----:B------:R-:W-:Y:S01]  /*7160*/  IADD3 R7, R7, 0x4b400000, RZ ;  /* 0x4b40000007077810 */ /* 0x000fe20007ffe0ff */
[----:B------:R-:W-:Y:S01]  /*7170*/  IMAD R58, R137, R58, R12 ;  /* 0x0000003a893a7224 */ /* 0x000fe200078e020c */
[----:B------:R-:W-:Y:S01]  /*7180*/  FMNMX.NAN R5, R5, R0, !PT ;  /* 0x0000000005057209 */ /* 0x000fe20007820000 */
[----:B------:R-:W-:Y:S01]  /*7190*/  FFMA R19, R19, R132, R15 ;  /* 0x0000008413137223 */ /* 0x000fe2000000000f */
[----:B------:R-:W-:Y:S01]  /*71a0*/  SHF.R.S32.HI R15, RZ, 0x1f, R14 ;  /* 0x0000001fff0f7819 */ /* 0x000fe2000001140e */
[----:B------:R-:W-:Y:S01]  /*71b0*/  IMAD.SHL.U32 R56, R56, 0x20, RZ ;  /* 0x0000002038387824 */ /* 0x000fe200078e00ff */
[----:B------:R-:W1:Y:S01]  /*71c0*/  F2I.NTZ R11, R11 ;  /* 0x0000000b000b7305 */ /* 0x000e620000203100 */
[----:B------:R-:W-:Y:S01]  /*71d0*/  FADD R13, R13, -12582912 ;  /* 0xcb4000000d0d7421 */ /* 0x000fe20000000000 */
[----:B------:R-:W-:Y:S01]  /*71e0*/  FMNMX.NAN R18, R19, R0, !PT ;  /* 0x0000000013127209 */ /* 0x000fe20007820000 */
[----:B------:R-:W-:Y:S01]  /*71f0*/  FFMA R9, R81, R132, R9 ;  /* 0x0000008451097223 */ /* 0x000fe20000000009 */
[----:B------:R-:W-:Y:S01]  /*7200*/  SHF.R.S32.HI R57, RZ, 0x1f, R56 ;  /* 0x0000001fff397819 */ /* 0x000fe20000011438 */
[----:B------:R-:W-:-:S02]  /*7210*/  FADD R7, R7, -12582912 ;  /* 0xcb40000007077421 */ /* 0x000fc40000000000 */
[----:B------:R-:W-:Y:S01]  /*7220*/  IMAD.SHL.U32 R58, R58, 0x20, RZ ;  /* 0x000000203a3a7824 */ /* 0x000fe200078e00ff */
[----:B------:R-:W-:Y:S01]  /*7230*/  FMNMX.NAN R9, R9, R0, !PT ;  /* 0x0000000009097209 */ /* 0x000fe20007820000 */
[-C--:B------:R-:W-:Y:S01]  /*7240*/  FFMA R13, R69, R132.reuse, R13 ;  /* 0x00000084450d7223 */ /* 0x080fe2000000000d */
[----:B------:R-:W-:Y:S01]  /*7250*/  F2I.NTZ R18, R18 ;  /* 0x0000001200127305 */ /* 0x000fe20000203100 */
[----:B------:R-:W-:Y:S01]  /*7260*/  IMAD R15, R15, c[0x0][0x278], RZ ;  /* 0x00009e000f0f7a24 */ /* 0x000fe200078e02ff */
[----:B------:R-:W-:Y:S01]  /*7270*/  SHF.R.S32.HI R59, RZ, 0x1f, R58 ;  /* 0x0000001fff3b7819 */ /* 0x000fe2000001143a */
[----:B------:R-:W-:Y:S01]  /*7280*/  FFMA R17, R17, R132, R7 ;  /* 0x0000008411117223 */ /* 0x000fe20000000007 */
[-C--:B------:R-:W-:Y:S01]  /*7290*/  FMNMX.NAN R13, R13, R0.reuse, !PT ;  /* 0x000000000d0d7209 */ /* 0x080fe20007820000 */
[C---:B------:R-:W-:Y:S01]  /*72a0*/  IMAD R16, R14.reuse, c[0x0][0x27c], R15 ;  /* 0x00009f000e107a24 */ /* 0x040fe200078e020f */
[----:B------:R-:W-:Y:S01]  /*72b0*/  SHF.R.S32.HI R7, RZ, 0x1f, R4 ;  /* 0x0000001fff077819 */ /* 0x000fe20000011404 */
[----:B------:R-:W-:Y:S01]  /*72c0*/  IMAD.WIDE.U32 R14, R14, c[0x0][0x278], R56 ;  /* 0x00009e000e0e7a25 */ /* 0x000fe200078e0038 */
[----:B------:R-:W2:Y:S01]  /*72d0*/  F2I.NTZ R9, R9 ;  /* 0x0000000900097305 */ /* 0x000ea20000203100 */
[----:B------:R-:W-:-:S02]  /*72e0*/  FMNMX.NAN R17, R17, R0, !PT ;  /* 0x0000000011117209 */ /* 0x000fc40007820000 */
[----:B------:R-:W-:Y:S01]  /*72f0*/  IMAD.WIDE.U32 R58, R4, R143, R58 ;  /* 0x0000008f043a7225 */ /* 0x000fe200078e003a */
[----:B------:R-:W-:-:S03]  /*7300*/  IADD3 R14, P0, R144, R14, RZ ;  /* 0x0000000e900e7210 */ /* 0x000fc60007f1e0ff */
[----:B------:R-:W-:Y:S01]  /*7310*/  IMAD R4, R142, R4, RZ ;  /* 0x000000048e047224 */ /* 0x000fe200078e02ff */
[----:B------:R-:W-:Y:S01]  /*7320*/  F2I.NTZ R54, R54 ;  /* 0x0000003600367305 */ /* 0x000fe20000203100 */
[----:B------:R-:W-:Y:S02]  /*7330*/  IADD3.X R15, R145, R15, R16, P0, !PT ;  /* 0x0000000f910f7210 */ /* 0x000fe400007fe410 */
[----:B------:R-:W-:Y:S01]  /*7340*/  IMAD R4, R7, R143, R4 ;  /* 0x0000008f07047224 */ /* 0x000fe200078e0204 */
[----:B------:R-:W-:-:S04]  /*7350*/  IADD3 R58, P0, R146, R58, RZ ;  /* 0x0000003a923a7210 */ /* 0x000fc80007f1e0ff */
[----:B------:R-:W3:Y:S01]  /*7360*/  F2I.NTZ R13, R13 ;  /* 0x0000000d000d7305 */ /* 0x000ee20000203100 */
[----:B------:R-:W-:Y:S02]  /*7370*/  IADD3.X R59, R147, R59, R4, P0, !PT ;  /* 0x0000003b933b7210 */ /* 0x000fe400007fe404 */
[----:B------:R-:W-:Y:S02]  /*7380*/  ISETP.LT.AND P0, PT, R12, R149, !P5 ;  /* 0x000000950c00720c */ /* 0x000fe40006f01270 */
[----:B-1----:R-:W-:Y:S02]  /*7390*/  I2IP.S8.S32.SAT R4, R11, R52, RZ ;  /* 0x000000340b047239 */ /* 0x002fe400000010ff */
[----:B--2---:R-:W-:Y:S01]  /*73a0*/  I2IP.S8.S32.SAT R9, R9, R18, RZ ;  /* 0x0000001209097239 */ /* 0x004fe200000010ff */
[----:B------:R-:W-:Y:S08]  /*73b0*/  F2I.NTZ R5, R5 ;  /* 0x0000000500057305 */ /* 0x000ff00000203100 */
[----:B------:R-:W1:Y:S01]  /*73c0*/  F2I.NTZ R56, R17 ;  /* 0x0000001100387305 */ /* 0x000e620000203100 */
[----:B---3--:R-:W-:-:S02]  /*73d0*/  I2IP.S8.S32.SAT R4, R13, R54, R4 ;  /* 0x000000360d047239 */ /* 0x008fc40000001004 */
[----:B-1----:R-:W-:-:S05]  /*73e0*/  I2IP.S8.S32.SAT R5, R56, R5, R9 ;  /* 0x0000000538057239 */ /* 0x002fca0000001009 */
[----:B------:R1:W-:Y:S04]  /*73f0*/  @P1 STG.E.64 [R14.64], R4 ;  /* 0x000000040e001986 */ /* 0x0003e8000c101b0e */
[----:B------:R-:W2:Y:S01]  /*7400*/  @P0 LDG.E.LTC128B.64 R2, [R58.64] ;  /* 0x0000000e3a020981 */ /* 0x000ea2000c1e1b20 */
[----:B------:R-:W3:Y:S01]  /*7410*/  I2F R11, R74 ;  /* 0x0000004a000b7306 */ /* 0x000ee20000201400 */
[----:B------:R-:W-:-:S07]  /*7420*/  IMAD.MOV.U32 R18, RZ, RZ, R12 ;  /* 0x000000ffff127224 */ /* 0x000fce00078e000c */
[----:B------:R-:W-:Y:S08]  /*7430*/  I2F R71, R71 ;  /* 0x0000004700477306 */ /* 0x000ff00000201400 */
[----:B------:R-:W4:Y:S08]  /*7440*/  I2F R7, R70 ;  /* 0x0000004600077306 */ /* 0x000f300000201400 */
[----:B------:R-:W1:Y:S08]  /*7450*/  I2F R75, R75 ;  /* 0x0000004b004b7306 */ /* 0x000e700000201400 */
[----:B------:R-:W1:Y:S08]  /*7460*/  I2F R9, R82 ;  /* 0x0000005200097306 */ /* 0x000e700000201400 */
[----:B------:R-:W1:Y:S08]  /*7470*/  I2F R17, R78 ;  /* 0x0000004e00117306 */ /* 0x000e700000201400 */
[----:B------:R-:W-:Y:S01]  /*7480*/  I2F R79, R79 ;  /* 0x0000004f004f7306 */ /* 0x000fe20000201400 */
[----:B--2---:R-:W-:-:S02]  /*7490*/  PRMT R13, R2, 0xaaa2, R2 ;  /* 0x0000aaa2020d7816 */ /* 0x004fc40000000002 */
[--C-:B-1----:R-:W-:Y:S02]  /*74a0*/  PRMT R14, R2, 0x8880, R2.reuse ;  /* 0x00008880020e7816 */ /* 0x102fe40000000002 */
[----:B------:R-:W-:Y:S02]  /*74b0*/  IADD3 R13, R13, 0x4b400000, RZ ;  /* 0x4b4000000d0d7810 */ /* 0x000fe40007ffe0ff */
[----:B------:R-:W-:Y:S02]  /*74c0*/  IADD3 R14, R14, 0x4b400000, RZ ;  /* 0x4b4000000e0e7810 */ /* 0x000fe40007ffe0ff */
[----:B------:R-:W-:Y:S01]  /*74d0*/  PRMT R4, R2, 0xbbb3, R2 ;  /* 0x0000bbb302047816 */ /* 0x000fe20000000002 */
[----:B------:R-:W-:Y:S02]  /*74e0*/  FADD R5, R13, -12582912 ;  /* 0xcb4000000d057421 */ /* 0x000fe40000000000 */
[----:B------:R-:W-:Y:S01]  /*74f0*/  FADD R14, R14, -12582912 ;  /* 0xcb4000000e0e7421 */ /* 0x000fe20000000000 */
[----:B------:R-:W-:Y:S01]  /*7500*/  IADD3 R13, R4, 0x4b400000, RZ ;  /* 0x4b400000040d7810 */ /* 0x000fe20007ffe0ff */
[-C--:B---3--:R-:W-:Y:S01]  /*7510*/  FFMA R5, R11, R132.reuse, R5 ;  /* 0x000000840b057223 */ /* 0x088fe20000000005 */
[----:B------:R-:W-:Y:S01]  /*7520*/  PRMT R4, R3, 0xaaa2, R3 ;  /* 0x0000aaa203047816 */ /* 0x000fe20000000003 */
[----:B------:R-:W1:Y:S01]  /*7530*/  I2F R11, R83 ;  /* 0x00000053000b7306 */ /* 0x000e620000201400 */
[----:B----4-:R-:W-:-:S02]  /*7540*/  FFMA R7, R7, R132, R14 ;  /* 0x0000008407077223 */ /* 0x010fc4000000000e */
[----:B------:R-:W-:Y:S01]  /*7550*/  FMNMX.NAN R54, R5, R0, !PT ;  /* 0x0000000005367209 */ /* 0x000fe20007820000 */
[----:B------:R-:W-:Y:S01]  /*7560*/  @P3 IMAD.HI.U32 R14, R12, R134, RZ ;  /* 0x000000860c0e3227 */ /* 0x000fe200078e00ff */
[----:B------:R-:W-:Y:S02]  /*7570*/  PRMT R5, R2, 0x9991, R2 ;  /* 0x0000999102057816 */ /* 0x000fe40000000002 */
[----:B------:R-:W-:Y:S01]  /*7580*/  IADD3 R4, R4, 0x4b400000, RZ ;  /* 0x4b40000004047810 */ /* 0x000fe20007ffe0ff */
[----:B------:R-:W-:Y:S01]  /*7590*/  FADD R13, R13, -12582912 ;  /* 0xcb4000000d0d7421 */ /* 0x000fe20000000000 */
[----:B------:R-:W-:Y:S01]  /*75a0*/  IADD3 R5, R5, 0x4b400000, RZ ;  /* 0x4b40000005057810 */ /* 0x000fe20007ffe0ff */
[----:B------:R-:W-:Y:S01]  /*75b0*/  F2I.NTZ R54, R54 ;  /* 0x0000003600367305 */ /* 0x000fe20000203100 */
[----:B------:R-:W-:Y:S01]  /*75c0*/  FMNMX.NAN R56, R7, R0, !PT ;  /* 0x0000000007387209 */ /* 0x000fe20007820000 */
[----:B------:R-:W-:Y:S01]  /*75d0*/  FADD R7, R4, -12582912 ;  /* 0xcb40000004077421 */ /* 0x000fe20000000000 */
[----:B------:R-:W-:Y:S01]  /*75e0*/  PRMT R4, R3, 0x8880, R3 ;  /* 0x0000888003047816 */ /* 0x000fe20000000003 */
[----:B------:R-:W-:Y:S01]  /*75f0*/  FADD R5, R5, -12582912 ;  /* 0xcb40000005057421 */ /* 0x000fe20000000000 */
[----:B------:R-:W-:Y:S01]  /*7600*/  @P3 SHF.R.U32.HI R18, RZ, R133, R14 ;  /* 0x00000085ff123219 */ /* 0x000fe2000001160e */
[-C--:B------:R-:W-:Y:S01]  /*7610*/  FFMA R13, R75, R132.reuse, R13 ;  /* 0x000000844b0d7223 */ /* 0x080fe2000000000d */
[----:B------:R-:W-:Y:S01]  /*7620*/  IADD3 R4, R4, 0x4b400000, RZ ;  /* 0x4b40000004047810 */ /* 0x000fe20007ffe0ff */
[-C--:B------:R-:W-:Y:S01]  /*7630*/  FFMA R15, R71, R132.reuse, R5 ;  /* 0x00000084470f7223 */ /* 0x080fe20000000005 */
[----:B------:R-:W-:Y:S01]  /*7640*/  PRMT R5, R3, 0xbbb3, R3 ;  /* 0x0000bbb303057816 */ /* 0x000fe20000000003 */
[----:B------:R-:W-:Y:S01]  /*7650*/  IMAD.MOV R58, RZ, RZ, -R18 ;  /* 0x000000ffff3a7224 */ /* 0x000fe200078e0a12 */
[----:B------:R-:W-:Y:S01]  /*7660*/  IADD3 R14, R136, 0x30, RZ ;  /* 0x00000030880e7810 */ /* 0x000fe20007ffe0ff */
[----:B------:R-:W-:Y:S01]  /*7670*/  FFMA R7, R9, R132, R7 ;  /* 0x0000008409077223 */ /* 0x000fe20000000007 */
[----:B------:R-:W-:Y:S01]  /*7680*/  IADD3 R5, R5, 0x4b400000, RZ ;  /* 0x4b40000005057810 */ /* 0x000fe20007ffe0ff */
[----:B------:R-:W-:Y:S01]  /*7690*/  FADD R4, R4, -12582912 ;  /* 0xcb40000004047421 */ /* 0x000fe20000000000 */
[----:B------:R-:W-:Y:S01]  /*76a0*/  FMNMX.NAN R13, R13, R0, !PT ;  /* 0x000000000d0d7209 */ /* 0x000fe20007820000 */
[----:B------:R-:W-:Y:S01]  /*76b0*/  IMAD R58, R137, R58, R12 ;  /* 0x0000003a893a7224 */ /* 0x000fe200078e020c */
[-C--:B------:R-:W-:Y:S01]  /*76c0*/  FMNMX.NAN R52, R7, R0.reuse, !PT ;  /* 0x0000000007347209 */ /* 0x080fe20007820000 */
[----:B------:R-:W-:Y:S01]  /*76d0*/  FADD R5, R5, -12582912 ;  /* 0xcb40000005057421 */ /* 0x000fe20000000000 */
[----:B------:R-:W-:Y:S01]  /*76e0*/  FMNMX.NAN R15, R15, R0, !PT ;  /* 0x000000000f0f7209 */ /* 0x000fe20007820000 */
[-C--:B------:R-:W-:Y:S01]  /*76f0*/  FFMA R17, R17, R132.reuse, R4 ;  /* 0x0000008411117223 */ /* 0x080fe20000000004 */
[----:B------:R-:W2:Y:S01]  /*7700*/  F2I.NTZ R13, R13 ;  /* 0x0000000d000d7305 */ /* 0x000ea20000203100 */
[----:B-1----:R-:W-:Y:S01]  /*7710*/  FFMA R11, R11, R132, R5 ;  /* 0x000000840b0b7223 */ /* 0x002fe20000000005 */
[----:B------:R-:W-:Y:S01]  /*7720*/  PRMT R5, R3, 0x9991, R3 ;  /* 0x0000999103057816 */ /* 0x000fe20000000003 */
[----:B------:R-:W-:Y:S01]  /*7730*/  @P3 IMAD.HI.U32 R9, R14, R135, RZ ;  /* 0x000000870e093227 */ /* 0x000fe200078e00ff */
[----:B------:R-:W-:-:S02]  /*7740*/  FMNMX.NAN R16, R17, R0, !PT ;  /* 0x0000000011107209 */ /* 0x000fc40007820000 */
[----:B------:R-:W-:Y:S01]  /*7750*/  IADD3 R5, R5, 0x4b400000, RZ ;  /* 0x4b40000005057810 */ /* 0x000fe20007ffe0ff */
[----:B------:R-:W-:Y:S01]  /*7760*/  IMAD.SHL.U32 R58, R58, 0x20, RZ ;  /* 0x000000203a3a7824 */ /* 0x000fe200078e00ff */
[----:B------:R-:W-:Y:S01]  /*7770*/  FMNMX.NAN R11, R11, R0, !PT ;  /* 0x000000000b0b7209 */ /* 0x000fe20007820000 */
[----:B------:R-:W-:Y:S01]  /*7780*/  IMAD.MOV.U32 R7, RZ, RZ, R14 ;  /* 0x000000ffff077224 */ /* 0x000fe200078e000e */
[----:B------:R-:W-:Y:S01]  /*7790*/  @P3 SHF.R.U32.HI R7, RZ, R148, R9 ;  /* 0x00000094ff073219 */ /* 0x000fe20000011609 */
[----:B------:R-:W-:Y:S01]  /*77a0*/  FADD R5, R5, -12582912 ;  /* 0xcb40000005057421 */ /* 0x000fe20000000000 */
[----:B------:R-:W-:Y:S01]  /*77b0*/  F2I.NTZ R52, R52 ;  /* 0x0000003400347305 */ /* 0x000fe20000203100 */
[----:B------:R-:W-:Y:S02]  /*77c0*/  SHF.R.S32.HI R9, RZ, 0x1f, R18 ;  /* 0x0000001fff097819 */ /* 0x000fe40000011412 */
[----:B------:R-:W-:Y:S01]  /*77d0*/  FFMA R5, R79, R132, R5 ;  /* 0x000000844f057223 */ /* 0x000fe20000000005 */
[----:B------:R-:W-:Y:S01]  /*77e0*/  SHF.R.S32.HI R59, RZ, 0x1f, R58 ;  /* 0x0000001fff3b7819 */ /* 0x000fe2000001143a */
[----:B------:R-:W-:-:S02]  /*77f0*/  IMAD.MOV R4, RZ, RZ, -R7 ;  /* 0x000000ffff047224 */ /* 0x000fc400078e0a07 */
[----:B------:R-:W-:Y:S01]  /*7800*/  IMAD R9, R9, c[0x0][0x278], RZ ;  /* 0x00009e0009097a24 */ /* 0x000fe200078e02ff */
[----:B------:R-:W-:Y:S01]  /*7810*/  FMNMX.NAN R5, R5, R0, !PT ;  /* 0x0000000005057209 */ /* 0x000fe20007820000 */
[----:B------:R-:W1:Y:S01]  /*7820*/  F2I.NTZ R11, R11 ;  /* 0x0000000b000b7305 */ /* 0x000e620000203100 */
[----:B------:R-:W-:-:S04]  /*7830*/  IMAD.WIDE.U32 R58, R18, c[0x0][0x278], R58 ;  /* 0x00009e00123a7a25 */ /* 0x000fc800078e003a */
[----:B------:R-:W-:Y:S02]  /*7840*/  IMAD R4, R137, R4, R14 ;  /* 0x0000000489047224 */ /* 0x000fe400078e020e */
[----:B------:R-:W-:Y:S01]  /*7850*/  IMAD R9, R18, c[0x0][0x27c], R9 ;  /* 0x00009f0012097a24 */ /* 0x000fe200078e0209 */
[----:B------:R-:W-:Y:S01]  /*7860*/  F2I.NTZ R56, R56 ;  /* 0x0000003800387305 */ /* 0x000fe20000203100 */
[----:B------:R-:W-:Y:S01]  /*7870*/  IADD3 R18, P1, R144, R58, RZ ;  /* 0x0000003a90127210 */ /* 0x000fe20007f3e0ff */
[----:B------:R-:W-:Y:S01]  /*7880*/  IMAD.SHL.U32 R58, R4, 0x20, RZ ;  /* 0x00000020043a7824 */ /* 0x000fe200078e00ff */
[----:B--2---:R-:W-:Y:S02]  /*7890*/  I2IP.S8.S32.SAT R4, R13, R54, RZ ;  /* 0x000000360d047239 */ /* 0x004fe400000010ff */
[----:B------:R-:W-:Y:S02]  /*78a0*/  IADD3.X R19, R145, R59, R9, P1, !PT ;  /* 0x0000003b91137210 */ /* 0x000fe40000ffe409 */
[--C-:B------:R-:W-:Y:S01]  /*78b0*/  SHF.R.S32.HI R59, RZ, 0x1f, R58.reuse ;  /* 0x0000001fff3b7819 */ /* 0x100fe2000001143a */
[----:B------:R-:W2:Y:S01]  /*78c0*/  F2I.NTZ R15, R15 ;  /* 0x0000000f000f7305 */ /* 0x000ea20000203100 */
[----:B-1----:R-:W-:Y:S01]  /*78d0*/  I2IP.S8.S32.SAT R11, R11, R52, RZ ;  /* 0x000000340b0b7239 */ /* 0x002fe200000010ff */
[----:B------:R-:W-:Y:S01]  /*78e0*/  IMAD R52, R142, R7, RZ ;  /* 0x000000078e347224 */ /* 0x000fe200078e02ff */
[----:B------:R-:W-:Y:S01]  /*78f0*/  SHF.R.S32.HI R9, RZ, 0x1f, R7 ;  /* 0x0000001fff097819 */ /* 0x000fe20000011407 */
[----:B------:R-:W-:Y:S01]  /*7900*/  IMAD.WIDE.U32 R58, R7, R143, R58 ;  /* 0x0000008f073a7225 */ /* 0x000fe200078e003a */
[----:B------:R-:W-:-:S03]  /*7910*/  ISETP.LT.AND P1, PT, R14, R149, !P5 ;  /* 0x000000950e00720c */ /* 0x000fc60006f21270 */
[----:B------:R-:W-:Y:S01]  /*7920*/  F2I.NTZ R16, R16 ;  /* 0x0000001000107305 */ /* 0x000fe20000203100 */
[----:B------:R-:W-:-:S07]  /*7930*/  IMAD R52, R9, R143, R52 ;  /* 0x0000008f09347224 */ /* 0x000fce00078e0234 */
[----:B------:R-:W1:Y:S01]  /*7940*/  F2I.NTZ R5, R5 ;  /* 0x0000000500057305 */ /* 0x000e620000203100 */
[----:B--2---:R-:W-:Y:S02]  /*7950*/  I2IP.S8.S32.SAT R4, R15, R56, R4 ;  /* 0x000000380f047239 */ /* 0x004fe40000001004 */
[----:B-1----:R-:W-:-:S05]  /*7960*/  I2IP.S8.S32.SAT R5, R5, R16, R11 ;  /* 0x0000001005057239 */ /* 0x002fca000000100b */
[----:B------:R1:W-:Y:S01]  /*7970*/  @P0 STG.E.64 [R18.64], R4 ;  /* 0x0000000412000986 */ /* 0x0003e2000c101b0e */
[----:B------:R-:W-:-:S04]  /*7980*/  IADD3 R16, P0, R146, R58, RZ ;  /* 0x0000003a92107210 */ /* 0x000fc80007f1e0ff */
[----:B------:R-:W-:-:S05]  /*7990*/  IADD3.X R17, R147, R59, R52, P0, !PT ;  /* 0x0000003b93117210 */ /* 0x000fca00007fe434 */
[----:B------:R-:W2:Y:S01]  /*79a0*/  @P1 LDG.E.LTC128B.64 R2, [R16.64] ;  /* 0x0000000e10021981 */ /* 0x000ea2000c1e1b20 */
[----:B------:R-:W3:Y:S08]  /*79b0*/  I2F R9, R124 ;  /* 0x0000007c00097306 */ /* 0x000ef00000201400 */
[----:B------:R-:W4:Y:S08]  /*79c0*/  I2F R7, R128 ;  /* 0x0000008000077306 */ /* 0x000f300000201400 */
[----:B------:R-:W-:Y:S08]  /*79d0*/  I2F R13, R129 ;  /* 0x00000081000d7306 */ /* 0x000ff00000201400 */
[----:B------:R-:W1:Y:S08]  /*79e0*/  I2F R53, R116 ;  /* 0x0000007400357306 */ /* 0x000e700000201400 */
[----:B------:R-:W-:Y:S08]  /*79f0*/  I2F R125, R125 ;  /* 0x0000007d007d7306 */ /* 0x000ff00000201400 */
[----:B------:R-:W-:Y:S08]  /*7a00*/  I2F R15, R120 ;  /* 0x00000078000f7306 */ /* 0x000ff00000201400 */
[----:B-1----:R-:W-:Y:S01]  /*7a10*/  I2F R5, R121 ;  /* 0x0000007900057306 */ /* 0x002fe20000201400 */
        /* <DEDUP_REMOVED lines=11> */
[----:B------:R-:W1:Y:S01]  /*7ad0*/  I2F R9, R117 ;  /* 0x0000007500097306 */ /* 0x000e620000201400 */
[----:B----4-:R-:W-:Y:S01]  /*7ae0*/  FFMA R7, R7, R132, R16 ;  /* 0x0000008407077223 */ /* 0x010fe20000000010 */
[----:B------:R-:W-:Y:S01]  /*7af0*/  PRMT R11, R2, 0xbbb3, R2 ;  /* 0x0000bbb3020b7816 */ /* 0x000fe20000000002 */
[----:B------:R-:W-:Y:S01]  /*7b00*/  FADD R18, R18, -12582912 ;  /* 0xcb40000012127421 */ /* 0x000fe20000000000 */
[----:B------:R-:W-:Y:S01]  /*7b10*/  FMNMX.NAN R58, R17, R0, !PT ;  /* 0x00000000113a7209 */ /* 0x000fe20007820000 */
[----:B------:R-:W-:Y:S01]  /*7b20*/  FADD R4, R4, -12582912 ;  /* 0xcb40000004047421 */ /* 0x000fe20000000000 */
[--C-:B------:R-:W-:Y:S01]  /*7b30*/  PRMT R17, R3, 0xbbb3, R3.reuse ;  /* 0x0000bbb303117816 */ /* 0x100fe20000000003 */
[-C--:B------:R-:W-:Y:S01]  /*7b40*/  FFMA R53, R53, R132.reuse, R18 ;  /* 0x0000008435357223 */ /* 0x080fe20000000012 */
[----:B------:R-:W-:Y:S01]  /*7b50*/  IADD3 R16, R136, 0x38, RZ ;  /* 0x0000003888107810 */ /* 0x000fe20007ffe0ff */
        /* <DEDUP_REMOVED lines=8> */
[----:B------:R-:W-:Y:S01]  /*7be0*/  IMAD.MOV.U32 R7, RZ, RZ, R14 ;  /* 0x000000ffff077224 */ /* 0x000fe200078e000e */
[----:B------:R-:W-:Y:S01]  /*7bf0*/  @P3 SHF.R.U32.HI R7, RZ, R133, R4 ;  /* 0x00000085ff073219 */ /* 0x000fe20000011604 */
[----:B-1----:R-:W-:Y:S01]  /*7c00*/  FFMA R9, R9, R132, R17 ;  /* 0x0000008409097223 */ /* 0x002fe20000000011 */
[----:B------:R-:W-:Y:S01]  /*7c10*/  PRMT R17, R3, 0x9991, R3 ;  /* 0x0000999103117816 */ /* 0x000fe20000000003 */
[----:B------:R-:W-:Y:S01]  /*7c20*/  @P3 IMAD.HI.U32 R19, R16, R135, RZ ;  /* 0x0000008710133227 */ /* 0x000fe200078e00ff */
[----:B------:R-:W-:Y:S01]  /*7c30*/  IADD3 R18, R18, 0x4b400000, RZ ;  /* 0x4b40000012127810 */ /* 0x000fe20007ffe0ff */
[----:B------:R-:W-:Y:S01]  /*7c40*/  F2I.NTZ R60, R60 ;  /* 0x0000003c003c7305 */ /* 0x000fe20000203100 */
[----:B------:R-:W-:Y:S01]  /*7c50*/  IADD3 R17, R17, 0x4b400000, RZ ;  /* 0x4b40000011117810 */ /* 0x000fe20007ffe0ff */
[----:B------:R-:W-:Y:S01]  /*7c60*/  FADD R11, R11, -12582912 ;  /* 0xcb4000000b0b7421 */ /* 0x000fe20000000000 */
[----:B------:R-:W-:Y:S01]  /*7c70*/  FMNMX.NAN R56, R53, R0, !PT ;  /* 0x0000000035387209 */ /* 0x000fe20007820000 */
[----:B------:R-:W-:Y:S01]  /*7c80*/  IMAD.MOV.U32 R4, RZ, RZ, R16 ;  /* 0x000000ffff047224 */ /* 0x000fe200078e0010 */
[----:B------:R-:W-:Y:S01]  /*7c90*/  @P3 SHF.R.U32.HI R4, RZ, R148, R19 ;  /* 0x00000094ff043219 */ /* 0x000fe20000011613 */
[----:B------:R-:W-:Y:S01]  /*7ca0*/  IMAD.MOV R52, RZ, RZ, -R7 ;  /* 0x000000ffff347224 */ /* 0x000fe200078e0a07 */
[----:B------:R-:W-:Y:S01]  /*7cb0*/  FMNMX.NAN R9, R9, R0, !PT ;  /* 0x0000000009097209 */ /* 0x000fe20007820000 */
[----:B------:R-:W-:Y:S01]  /*7cc0*/  FFMA R11, R125, R132, R11 ;  /* 0x000000847d0b7223 */ /* 0x000fe2000000000b */
[-C--:B------:R-:W-:Y:S01]  /*7cd0*/  FMNMX.NAN R13, R13, R0.reuse, !PT ;  /* 0x000000000d0d7209 */ /* 0x080fe20007820000 */
[----:B------:R-:W-:Y:S01]  /*7ce0*/  FADD R18, R18, -12582912 ;  /* 0xcb40000012127421 */ /* 0x000fe20000000000 */
[----:B------:R-:W-:Y:S01]  /*7cf0*/  SHF.R.S32.HI R54, RZ, 0x1f, R7 ;  /* 0x0000001fff367819 */ /* 0x000fe20000011407 */
[----:B------:R-:W-:Y:S01]  /*7d00*/  FADD R17, R17, -12582912 ;  /* 0xcb40000011117421 */ /* 0x000fe20000000000 */
[----:B------:R-:W-:Y:S01]  /*7d10*/  FMNMX.NAN R11, R11, R0, !PT ;  /* 0x000000000b0b7209 */ /* 0x000fe20007820000 */
[----:B------:R-:W-:Y:S01]  /*7d20*/  IMAD.MOV R62, RZ, RZ, -R4 ;  /* 0x000000ffff3e7224 */ /* 0x000fe200078e0a04 */
[----:B------:R-:W-:Y:S01]  /*7d30*/  F2I.NTZ R56, R56 ;  /* 0x0000003800387305 */ /* 0x000fe20000203100 */
[----:B------:R-:W-:Y:S01]  /*7d40*/  IMAD R52, R137, R52, R14 ;  /* 0x0000003489347224 */ /* 0x000fe200078e020e */
[----:B------:R-:W-:Y:S01]  /*7d50*/  ISETP.LT.AND P5, PT, R16, R149, !P5 ;  /* 0x000000951000720c */ /* 0x000fe20006fa1270 */
[----:B------:R-:W-:-:S02]  /*7d60*/  FFMA R15, R15, R132, R18 ;  /* 0x000000840f0f7223 */ /* 0x000fc40000000012 */
[----:B------:R-:W-:Y:S02]  /*7d70*/  FFMA R5, R5, R132, R17 ;  /* 0x0000008405057223 */ /* 0x000fe40000000011 */
[----:B------:R-:W-:Y:S01]  /*7d80*/  IMAD R62, R137, R62, R16 ;  /* 0x0000003e893e7224 */ /* 0x000fe200078e0210 */
[-C--:B------:R-:W-:Y:S01]  /*7d90*/  FMNMX.NAN R18, R15, R0.reuse, !PT ;  /* 0x000000000f127209 */ /* 0x080fe20007820000 */
[----:B------:R-:W-:Y:S01]  /*7da0*/  IMAD.SHL.U32 R52, R52, 0x20, RZ ;  /* 0x0000002034347824 */ /* 0x000fe200078e00ff */
[----:B------:R-:W-:Y:S01]  /*7db0*/  FMNMX.NAN R5, R5, R0, !PT ;  /* 0x0000000005057209 */ /* 0x000fe20007820000 */
[----:B------:R-:W-:Y:S01]  /*7dc0*/  IMAD.SHL.U32 R62, R62, 0x20, RZ ;  /* 0x000000203e3e7824 */ /* 0x000fe200078e00ff */
[----:B------:R-:W1:Y:S01]  /*7dd0*/  F2I.NTZ R11, R11 ;  /* 0x0000000b000b7305 */ /* 0x000e620000203100 */
[----:B------:R-:W-:Y:S01]  /*7de0*/  IMAD R54, R54, c[0x0][0x278], RZ ;  /* 0x00009e0036367a24 */ /* 0x000fe200078e02ff */
[----:B------:R-:W-:Y:S02]  /*7df0*/  SHF.R.S32.HI R53, RZ, 0x1f, R52 ;  /* 0x0000001fff357819 */ /* 0x000fe40000011434 */
[----:B------:R-:W-:Y:S01]  /*7e00*/  SHF.R.S32.HI R63, RZ, 0x1f, R62 ;  /* 0x0000001fff3f7819 */ /* 0x000fe2000001143e */
[----:B------:R-:W-:-:S02]  /*7e10*/  IMAD R54, R7, c[0x0][0x27c], R54 ;  /* 0x00009f0007367a24 */ /* 0x000fc400078e0236 */
[----:B------:R-:W-:Y:S01]  /*7e20*/  IMAD.WIDE.U32 R52, R7, c[0x0][0x278], R52 ;  /* 0x00009e0007347a25 */ /* 0x000fe200078e0034 */
[----:B------:R-:W2:Y:S01]  /*7e30*/  F2I.NTZ R9, R9 ;  /* 0x0000000900097305 */ /* 0x000ea20000203100 */
[----:B------:R-:W-:Y:S02]  /*7e40*/  SHF.R.S32.HI R7, RZ, 0x1f, R4 ;  /* 0x0000001fff077819 */ /* 0x000fe40000011404 */
[----:B------:R-:W-:Y:S01]  /*7e50*/  IMAD.WIDE.U32 R62, R4, R143, R62 ;  /* 0x0000008f043e7225 */ /* 0x000fe200078e003e */
[----:B------:R-:W-:-:S03]  /*7e60*/  IADD3 R52, P0, R144, R52, RZ ;  /* 0x0000003490347210 */ /* 0x000fc60007f1e0ff */
[----:B------:R-:W-:Y:S01]  /*7e70*/  IMAD R4, R142, R4, RZ ;  /* 0x000000048e047224 */ /* 0x000fe200078e02ff */
[----:B------:R-:W3:Y:S01]  /*7e80*/  F2I.NTZ R13, R13 ;  /* 0x0000000d000d7305 */ /* 0x000ee20000203100 */
[----:B------:R-:W-:Y:S02]  /*7e90*/  IADD3.X R53, R145, R53, R54, P0, !PT ;  /* 0x0000003591357210 */ /* 0x000fe400007fe436 */
[----:B------:R-:W-:Y:S01]  /*7ea0*/  IMAD R4, R7, R143, R4 ;  /* 0x0000008f07047224 */ /* 0x000fe200078e0204 */
[----:B------:R-:W-:Y:S02]  /*7eb0*/  IADD3 R54, P0, R146, R62, RZ ;  /* 0x0000003e92367210 */ /* 0x000fe40007f1e0ff */
[----:B-1----:R-:W-:Y:S02]  /*7ec0*/  I2IP.S8.S32.SAT R11, R11, R58, RZ ;  /* 0x0000003a0b0b7239 */ /* 0x002fe400000010ff */
[----:B------:R-:W-:Y:S01]  /*7ed0*/  F2I.NTZ R18, R18 ;  /* 0x0000001200127305 */ /* 0x000fe20000203100 */
[----:B--2---:R-:W-:-:S02]  /*7ee0*/  I2IP.S8.S32.SAT R9, R9, R56, RZ ;  /* 0x0000003809097239 */ /* 0x004fc400000010ff */
[----:B------:R-:W-:-:S05]  /*7ef0*/  IADD3.X R55, R147, R63, R4, P0, !PT ;  /* 0x0000003f93377210 */ /* 0x000fca00007fe404 */
[----:B------:R-:W1:Y:S01]  /*7f00*/  F2I.NTZ R5, R5 ;  /* 0x0000000500057305 */ /* 0x000e620000203100 */
[----:B---3--:R-:W-:Y:S02]  /*7f10*/  I2IP.S8.S32.SAT R4, R13, R60, R11 ;  /* 0x0000003c0d047239 */ /* 0x008fe4000000100b */
[----:B-1----:R-:W-:-:S05]  /*7f20*/  I2IP.S8.S32.SAT R5, R5, R18, R9 ;  /* 0x0000001205057239 */ /* 0x002fca0000001009 */
[----:B------:R1:W-:Y:S04]  /*7f30*/  @P1 STG.E.64 [R52.64], R4 ;  /* 0x0000000434001986 */ /* 0x0003e8000c101b0e */
[----:B------:R2:W3:Y:S01]  /*7f40*/  @P5 LDG.E.LTC128B.64 R2, [R54.64] ;  /* 0x0000000e36025981 */ /* 0x0004e2000c1e1b20 */
[----:B------:R-:W4:Y:S01]  /*7f50*/  I2F R11, R126 ;  /* 0x0000007e000b7306 */ /* 0x000f220000201400 */
[----:B------:R-:W-:Y:S01]  /*7f60*/  @P3 IMAD.HI.U32 R18, R16, R134, RZ ;  /* 0x0000008610123227 */ /* 0x000fe200078e00ff */
[----:B------:R-:W-:-:S03]  /*7f70*/  IADD3 R151, R151, 0x20, RZ ;  /* 0x0000002097977810 */ /* 0x000fc60007ffe0ff */
[----:B------:R-:W-:Y:S01]  /*7f80*/  IMAD.MOV.U32 R15, RZ, RZ, R16 ;  /* 0x000000ffff0f7224 */ /* 0x000fe200078e0010 */
[----:B------:R-:W-:Y:S02]  /*7f90*/  @P3 SHF.R.U32.HI R15, RZ, R133, R18 ;  /* 0x00000085ff0f3219 */ /* 0x000fe40000011612 */
[----:B------:R-:W-:Y:S01]  /*7fa0*/  I2F R7, R130 ;  /* 0x0000008200077306 */ /* 0x000fe20000201400 */
[----:B------:R-:W-:Y:S02]  /*7fb0*/  ISETP.LT.AND P4, PT, R151, c[0x0][0x178], !P4 ;  /* 0x00005e0097007a0c */ /* 0x000fe40006781270 */
[----:B------:R-:W-:-:S04]  /*7fc0*/  IMAD.MOV R18, RZ, RZ, -R15 ;  /* 0x000000ffff127224 */ /* 0x000fc800078e0a0f */
[----:B------:R-:W-:Y:S01]  /*7fd0*/  IMAD R18, R137, R18, R16 ;  /* 0x0000001289127224 */ /* 0x000fe200078e0210 */
[----:B------:R-:W1:Y:S03]  /*7fe0*/  I2F R127, R127 ;  /* 0x0000007f007f7306 */ /* 0x000e660000201400 */
[----:B------:R-:W-:-:S05]  /*7ff0*/  IMAD.SHL.U32 R18, R18, 0x20, RZ ;  /* 0x0000002012127824 */ /* 0x000fca00078e00ff */
[----:B------:R-:W-:Y:S01]  /*8000*/  I2F R9, R118 ;  /* 0x0000007600097306 */ /* 0x000fe20000201400 */
[----:B--2---:R-:W-:-:S05]  /*8010*/  SHF.R.S32.HI R54, RZ, 0x1f, R15 ;  /* 0x0000001fff367819 */ /* 0x004fca000001140f */
[----:B------:R-:W-:Y:S02]  /*8020*/  IMAD R54, R54, c[0x0][0x278], RZ ;  /* 0x00009e0036367a24 */ /* 0x000fe400078e02ff */
[----:B------:R-:W2:Y:S02]  /*8030*/  I2F R17, R119 ;  /* 0x0000007700117306 */ /* 0x000ea40000201400 */
[----:B------:R-:W-:-:S06]  /*8040*/  IMAD R54, R15, c[0x0][0x27c], R54 ;  /* 0x00009f000f367a24 */ /* 0x000fcc00078e0236 */
[----:B------:R-:W1:Y:S08]  /*8050*/  I2F R131, R131 ;  /* 0x0000008300837306 */ /* 0x000e700000201400 */
[----:B------:R-:W1:Y:S08]  /*8060*/  I2F R19, R122 ;  /* 0x0000007a00137306 */ /* 0x000e700000201400 */
[----:B------:R-:W1:Y:S01]  /*8070*/  I2F R123, R123 ;  /* 0x0000007b007b7306 */ /* 0x000e620000201400 */
[----:B---3--:R-:W-:-:S02]  /*8080*/  PRMT R13, R2, 0xaaa2, R2 ;  /* 0x0000aaa2020d7816 */ /* 0x008fc40000000002 */
[----:B-1----:R-:W-:Y:S02]  /*8090*/  PRMT R4, R2, 0xbbb3, R2 ;  /* 0x0000bbb302047816 */ /* 0x002fe40000000002 */
[----:B------:R-:W-:Y:S02]  /*80a0*/  IADD3 R13, R13, 0x4b400000, RZ ;  /* 0x4b4000000d0d7810 */ /* 0x000fe40007ffe0ff */
[----:B------:R-:W-:-:S03]  /*80b0*/  IADD3 R4, R4, 0x4b400000, RZ ;  /* 0x4b40000004047810 */ /* 0x000fc60007ffe0ff */
[----:B------:R-:W-:Y:S01]  /*80c0*/  FADD R5, R13, -12582912 ;  /* 0xcb4000000d057421 */ /* 0x000fe20000000000 */
[----:B------:R-:W-:Y:S01]  /*80d0*/  PRMT R13, R2, 0x8880, R2 ;  /* 0x00008880020d7816 */ /* 0x000fe20000000002 */
[----:B------:R-:W-:Y:S02]  /*80e0*/  FADD R4, R4, -12582912 ;  /* 0xcb40000004047421 */ /* 0x000fe40000000000 */
[-C--:B----4-:R-:W-:Y:S01]  /*80f0*/  FFMA R11, R11, R132.reuse, R5 ;  /* 0x000000840b0b7223 */ /* 0x090fe20000000005 */
[----:B------:R-:W-:Y:S01]  /*8100*/  IADD3 R13, R13, 0x4b400000, RZ ;  /* 0x4b4000000d0d7810 */ /* 0x000fe20007ffe0ff */
[----:B------:R-:W-:Y:S01]  /*8110*/  FFMA R127, R127, R132, R4 ;  /* 0x000000847f7f7223 */ /* 0x000fe20000000004 */
[----:B------:R-:W-:Y:S02]  /*8120*/  PRMT R5, R2, 0x9991, R2 ;  /* 0x0000999102057816 */ /* 0x000fe40000000002 */
[----:B------:R-:W-:Y:S01]  /*8130*/  PRMT R4, R3, 0xbbb3, R3 ;  /* 0x0000bbb303047816 */ /* 0x000fe20000000003 */
[----:B------:R-:W-:Y:S01]  /*8140*/  FADD R13, R13, -12582912 ;  /* 0xcb4000000d0d7421 */ /* 0x000fe20000000000 */
[----:B------:R-:W-:-:S02]  /*8150*/  IADD3 R5, R5, 0x4b400000, RZ ;  /* 0x4b40000005057810 */ /* 0x000fc40007ffe0ff */
[----:B------:R-:W-:Y:S01]  /*8160*/  IADD3 R4, R4, 0x4b400000, RZ ;  /* 0x4b40000004047810 */ /* 0x000fe20007ffe0ff */
[----:B------:R-:W-:Y:S01]  /*8170*/  FFMA R7, R7, R132, R13 ;  /* 0x0000008407077223 */ /* 0x000fe2000000000d */
[-C--:B------:R-:W-:Y:S01]  /*8180*/  FMNMX.NAN R58, R11, R0.reuse, !PT ;  /* 0x000000000b3a7209 */ /* 0x080fe20007820000 */
[----:B------:R-:W-:Y:S01]  /*8190*/  FADD R13, R5, -12582912 ;  /* 0xcb400000050d7421 */ /* 0x000fe20000000000 */
[--C-:B------:R-:W-:Y:S01]  /*81a0*/  PRMT R5, R3, 0xaaa2, R3.reuse ;  /* 0x0000aaa203057816 */ /* 0x100fe20000000003 */
[----:B------:R-:W-:Y:S01]  /*81b0*/  FADD R4, R4, -12582912 ;  /* 0xcb40000004047421 */ /* 0x000fe20000000000 */
[----:B------:R-:W-:Y:S01]  /*81c0*/  FMNMX.NAN R60, R7, R0, !PT ;  /* 0x00000000073c7209 */ /* 0x000fe20007820000 */
[----:B------:R-:W-:Y:S01]  /*81d0*/  IMAD.MOV.U32 R7, RZ, RZ, R136 ;  /* 0x000000ffff077224 */ /* 0x000fe200078e0088 */
[----:B------:R-:W-:Y:S01]  /*81e0*/  IADD3 R5, R5, 0x4b400000, RZ ;  /* 0x4b40000005057810 */ /* 0x000fe20007ffe0ff */
[-C--:B--2---:R-:W-:Y:S01]  /*81f0*/  FFMA R17, R17, R132.reuse, R4 ;  /* 0x0000008411117223 */ /* 0x084fe20000000004 */
[----:B------:R-:W-:Y:S01]  /*8200*/  PRMT R4, R3, 0x8880, R3 ;  /* 0x0000888003047816 */ /* 0x000fe20000000003 */
[----:B------:R-:W-:Y:S01]  /*8210*/  FFMA R13, R131, R132, R13 ;  /* 0x00000084830d7223 */ /* 0x000fe2000000000d */
[-C--:B------:R-:W-:Y:S01]  /*8220*/  FMNMX.NAN R11, R127, R0.reuse, !PT ;  /* 0x000000007f0b7209 */ /* 0x080fe20007820000 */
[----:B------:R-:W-:Y:S01]  /*8230*/  FADD R5, R5, -12582912 ;  /* 0xcb40000005057421 */ /* 0x000fe20000000000 */
[----:B------:R-:W-:Y:S01]  /*8240*/  IADD3 R4, R4, 0x4b400000, RZ ;  /* 0x4b40000004047810 */ /* 0x000fe20007ffe0ff */
[----:B------:R-:W-:Y:S01]  /*8250*/  F2I.NTZ R58, R58 ;  /* 0x0000003a003a7305 */ /* 0x000fe20000203100 */
[----:B------:R-:W-:Y:S01]  /*8260*/  FMNMX.NAN R13, R13, R0, !PT ;  /* 0x000000000d0d7209 */ /* 0x000fe20007820000 */
[----:B------:R-:W-:Y:S01]  /*8270*/  FFMA R9, R9, R132, R5 ;  /* 0x0000008409097223 */ /* 0x000fe20000000005 */
[----:B------:R-:W-:Y:S01]  /*8280*/  PRMT R5, R3, 0x9991, R3 ;  /* 0x0000999103057816 */ /* 0x000fe20000000003 */
[----:B------:R-:W-:-:S03]  /*8290*/  FADD R4, R4, -12582912 ;  /* 0xcb40000004047421 */ /* 0x000fc60000000000 */
[----:B------:R-:W-:Y:S01]  /*82a0*/  FMNMX.NAN R56, R9, R0, !PT ;  /* 0x0000000009387209 */ /* 0x000fe20007820000 */
[----:B------:R-:W-:Y:S01]  /*82b0*/  @P3 IMAD.HI.U32 R9, R136, R135, RZ ;  /* 0x0000008788093227 */ /* 0x000fe200078e00ff */
[----:B------:R-:W-:Y:S01]  /*82c0*/  IADD3 R5, R5, 0x4b400000, RZ ;  /* 0x4b40000005057810 */ /* 0x000fe20007ffe0ff */
[----:B------:R-:W1:Y:S02]  /*82d0*/  F2I.NTZ R11, R11 ;  /* 0x0000000b000b7305 */ /* 0x000e640000203100 */
[----:B------:R-:W-:Y:S01]  /*82e0*/  FFMA R19, R19, R132, R4 ;  /* 0x0000008413137223 */ /* 0x000fe20000000004 */
[----:B------:R-:W-:Y:S01]  /*82f0*/  @P3 SHF.R.U32.HI R7, RZ, R148, R9 ;  /* 0x00000094ff073219 */ /* 0x000fe20000011609 */
[----:B------:R-:W-:Y:S01]  /*8300*/  FADD R5, R5, -12582912 ;  /* 0xcb40000005057421 */ /* 0x000fe20000000000 */
[-C--:B------:R-:W-:Y:S02]  /*8310*/  FMNMX.NAN R9, R17, R0.reuse, !PT ;  /* 0x0000000011097209 */ /* 0x080fe40007820000 */
[----:B------:R-:W-:Y:S01]  /*8320*/  FMNMX.NAN R52, R19, R0, !PT ;  /* 0x0000000013347209 */ /* 0x000fe20007820000 */
[----:B------:R-:W-:Y:S01]  /*8330*/  FFMA R5, R123, R132, R5 ;  /* 0x000000847b057223 */ /* 0x000fe20000000005 */
[----:B------:R-:W-:Y:S01]  /*8340*/  F2I.NTZ R56, R56 ;  /* 0x0000003800387305 */ /* 0x000fe20000203100 */
[--C-:B------:R-:W-:Y:S01]  /*8350*/  IMAD.MOV R62, RZ, RZ, -R7.reuse ;  /* 0x000000ffff3e7224 */ /* 0x100fe200078e0a07 */
[----:B------:R-:W-:Y:S01]  /*8360*/  SHF.R.S32.HI R19, RZ, 0x1f, R18 ;  /* 0x0000001fff137819 */ /* 0x000fe20000011412 */
[----:B------:R-:W-:Y:S01]  /*8370*/  IMAD R4, R142, R7, RZ ;  /* 0x000000078e047224 */ /* 0x000fe200078e02ff */
[----:B------:R-:W-:Y:S01]  /*8380*/  FMNMX.NAN R5, R5, R0, !PT ;  /* 0x0000000005057209 */ /* 0x000fe20007820000 */
[----:B------:R-:W-:Y:S01]  /*8390*/  IMAD R62, R137, R62, R136 ;  /* 0x0000003e893e7224 */ /* 0x000fe200078e0288 */
[----:B------:R-:W-:Y:S01]  /*83a0*/  SHF.R.S32.HI R17, RZ, 0x1f, R7 ;  /* 0x0000001fff117819 */ /* 0x000fe20000011407 */
[----:B------:R-:W-:Y:S01]  /*83b0*/  IMAD.WIDE.U32 R18, R15, c[0x0][0x278], R18 ;  /* 0x00009e000f127a25 */ /* 0x000fe200078e0012 */
[----:B------:R-:W2:Y:S01]  /*83c0*/  F2I.NTZ R9, R9 ;  /* 0x0000000900097305 */ /* 0x000ea20000203100 */
[----:B-1----:R-:W-:-:S02]  /*83d0*/  I2IP.S8.S32.SAT R11, R11, R58, RZ ;  /* 0x0000003a0b0b7239 */ /* 0x002fc400000010ff */
[----:B------:R-:W-:Y:S01]  /*83e0*/  IMAD.SHL.U32 R62, R62, 0x20, RZ ;  /* 0x000000203e3e7824 */ /* 0x000fe200078e00ff */
[----:B------:R-:W-:Y:S01]  /*83f0*/  IADD3 R18, P0, R144, R18, RZ ;  /* 0x0000001290127210 */ /* 0x000fe20007f1e0ff */
[----:B------:R-:W-:-:S03]  /*8400*/  IMAD R4, R17, R143, R4 ;  /* 0x0000008f11047224 */ /* 0x000fc600078e0204 */
[----:B------:R-:W-:Y:S01]  /*8410*/  F2I.NTZ R60, R60 ;  /* 0x0000003c003c7305 */ /* 0x000fe20000203100 */
[----:B------:R-:W-:Y:S02]  /*8420*/  SHF.R.S32.HI R63, RZ, 0x1f, R62 ;  /* 0x0000001fff3f7819 */ /* 0x000fe4000001143e */
[----:B------:R-:W-:-:S03]  /*8430*/  IADD3.X R19, R145, R19, R54, P0, !PT ;  /* 0x0000001391137210 */ /* 0x000fc600007fe436 */
[----:B------:R-:W-:Y:S02]  /*8440*/  IMAD.WIDE.U32 R62, R7, R143, R62 ;  /* 0x0000008f073e7225 */ /* 0x000fe400078e003e */
[----:B------:R-:W1:Y:S01]  /*8450*/  F2I.NTZ R13, R13 ;  /* 0x0000000d000d7305 */ /* 0x000e620000203100 */
[----:B--2---:R-:W-:Y:S01]  /*8460*/  I2IP.S8.S32.SAT R9, R9, R56, RZ ;  /* 0x0000003809097239 */ /* 0x004fe200000010ff */
[----:B------:R-:W-:Y:S01]  /*8470*/  IMAD.IADD R7, R63, 0x1, R4 ;  /* 0x000000013f077824 */ /* 0x000fe200078e0204 */
[----:B------:R-:W-:-:S04]  /*8480*/  IADD3 R62, P1, P0, R146, R141, R62 ;  /* 0x0000008d923e7210 */ /* 0x000fc8000783e03e */
[----:B------:R-:W-:Y:S01]  /*8490*/  IADD3.X R63, R147, R140, R7, P1, P0 ;  /* 0x0000008c933f7210 */ /* 0x000fe20000fe0407 */
[----:B------:R-:W-:Y:S08]  /*84a0*/  F2I.NTZ R52, R52 ;  /* 0x0000003400347305 */ /* 0x000ff00000203100 */
[----:B------:R-:W2:Y:S01]  /*84b0*/  F2I.NTZ R5, R5 ;  /* 0x0000000500057305 */ /* 0x000ea20000203100 */
[----:B-1----:R-:W-:-:S02]  /*84c0*/  I2IP.S8.S32.SAT R4, R13, R60, R11 ;  /* 0x0000003c0d047239 */ /* 0x002fc4000000100b */
[----:B--2---:R-:W-:-:S05]  /*84d0*/  I2IP.S8.S32.SAT R5, R5, R52, R9 ;  /* 0x0000003405057239 */ /* 0x004fca0000001009 */
[----:B------:R1:W-:Y:S04]  /*84e0*/  @P5 STG.E.64 [R18.64], R4 ;  /* 0x0000000412005986 */ /* 0x0003e8000c101b0e */
[----:B------:R-:W2:Y:S01]  /*84f0*/  @P4 LDG.E.LTC128B.64 R2, [R62.64] ;  /* 0x0000000e3e024981 */ /* 0x000ea2000c1e1b20 */
[----:B------:R-:W-:Y:S01]  /*8500*/  I2F R7, R20 ;  /* 0x0000001400077306 */ /* 0x000fe20000201400 */
[----:B------:R-:W-:-:S07]  /*8510*/  ISETP.LT.AND P6, PT, R151, c[0x0][0x178], !P6 ;  /* 0x00005e0097007a0c */ /* 0x000fce00077c1270 */
[----:B------:R-:W3:Y:S08]  /*8520*/  I2F R11, R24 ;  /* 0x00000018000b7306 */ /* 0x000ef00000201400 */
[----:B------:R-:W4:Y:S08]  /*8530*/  I2F R25, R25 ;  /* 0x0000001900197306 */ /* 0x000f300000201400 */
[----:B------:R-:W1:Y:S08]  /*8540*/  I2F R21, R21 ;  /* 0x0000001500157306 */ /* 0x000e700000201400 */
[----:B------:R-:W1:Y:S08]  /*8550*/  I2F R15, R32 ;  /* 0x00000020000f7306 */ /* 0x000e700000201400 */
[----:B------:R-:W-:Y:S08]  /*8560*/  I2F R9, R28 ;  /* 0x0000001c00097306 */ /* 0x000ff00000201400 */
[----:B------:R-:W-:Y:S01]  /*8570*/  I2F R29, R29 ;  /* 0x0000001d001d7306 */ /* 0x000fe20000201400 */
[----:B--2---:R-:W-:-:S02]  /*8580*/  PRMT R13, R2, 0xbbb3, R2 ;  /* 0x0000bbb3020d7816 */ /* 0x004fc40000000002 */
[C-C-:B------:R-:W-:Y:S02]  /*8590*/  PRMT R17, R2.reuse, 0xaaa2, R2.reuse ;  /* 0x0000aaa202117816 */ /* 0x140fe40000000002 */
[----:B-1----:R-:W-:Y:S02]  /*85a0*/  IADD3 R4, R13, 0x4b400000, RZ ;  /* 0x4b4000000d047810 */ /* 0x002fe40007ffe0ff */
[--C-:B------:R-:W-:Y:S02]  /*85b0*/  PRMT R13, R2, 0x8880, R2.reuse ;  /* 0x00008880020d7816 */ /* 0x100fe40000000002 */
[----:B------:R-:W-:Y:S01]  /*85c0*/  IADD3 R5, R17, 0x4b400000, RZ ;  /* 0x4b40000011057810 */ /* 0x000fe20007ffe0ff */
[----:B------:R-:W-:Y:S01]  /*85d0*/  FADD R4, R4, -12582912 ;  /* 0xcb40000004047421 */ /* 0x000fe20000000000 */
[----:B------:R-:W-:Y:S01]  /*85e0*/  IADD3 R13, R13, 0x4b400000, RZ ;  /* 0x4b4000000d0d7810 */ /* 0x000fe20007ffe0ff */
[----:B------:R-:W1:Y:S01]  /*85f0*/  I2F R17, R33 ;  /* 0x0000002100117306 */ /* 0x000e620000201400 */
[----:B------:R-:W-:Y:S01]  /*8600*/  PRMT R19, R2, 0x9991, R2 ;  /* 0x0000999102137816 */ /* 0x000fe20000000002 */
[----:B------:R-:W-:-:S02]  /*8610*/  FADD R5, R5, -12582912 ;  /* 0xcb40000005057421 */ /* 0x000fc40000000000 */
[----:B------:R-:W-:Y:S01]  /*8620*/  FADD R13, R13, -12582912 ;  /* 0xcb4000000d0d7421 */ /* 0x000fe20000000000 */
[----:B------:R-:W-:Y:S01]  /*8630*/  IADD3 R19, R19, 0x4b400000, RZ ;  /* 0x4b40000013137810 */ /* 0x000fe20007ffe0ff */
[-C--:B---3--:R-:W-:Y:S02]  /*8640*/  FFMA R5, R11, R132.reuse, R5 ;  /* 0x000000840b057223 */ /* 0x088fe40000000005 */
[----:B------:R-:W-:Y:S01]  /*8650*/  FFMA R13, R7, R132, R13 ;  /* 0x00000084070d7223 */ /* 0x000fe2000000000d */
[----:B------:R-:W-:Y:S01]  /*8660*/  PRMT R7, R3, 0xaaa2, R3 ;  /* 0x0000aaa203077816 */ /* 0x000fe20000000003 */
[----:B------:R-:W-:Y:S01]  /*8670*/  FADD R19, R19, -12582912 ;  /* 0xcb40000013137421 */ /* 0x000fe20000000000 */
[----:B------:R-:W-:Y:S01]  /*8680*/  FMNMX.NAN R18, R5, R0, !PT ;  /* 0x0000000005127209 */ /* 0x000fe20007820000 */
[----:B----4-:R-:W-:Y:S01]  /*8690*/  FFMA R11, R25, R132, R4 ;  /* 0x00000084190b7223 */ /* 0x010fe20000000004 */
[----:B------:R-:W-:Y:S01]  /*86a0*/  IADD3 R7, R7, 0x4b400000, RZ ;  /* 0x4b40000007077810 */ /* 0x000fe20007ffe0ff */
[----:B------:R-:W-:Y:S01]  /*86b0*/  @P3 IMAD.HI.U32 R4, R136, R134, RZ ;  /* 0x0000008688043227 */ /* 0x000fe200078e00ff */
[----:B------:R-:W-:-:S02]  /*86c0*/  FMNMX.NAN R20, R13, R0, !PT ;  /* 0x000000000d147209 */ /* 0x000fc40007820000 */
[----:B------:R-:W-:Y:S01]  /*86d0*/  FMNMX.NAN R11, R11, R0, !PT ;  /* 0x000000000b0b7209 */ /* 0x000fe20007820000 */
[----:B------:R-:W-:Y:S01]  /*86e0*/  FFMA R19, R21, R132, R19 ;  /* 0x0000008415137223 */ /* 0x000fe20000000013 */
[----:B------:R-:W-:Y:S01]  /*86f0*/  PRMT R21, R3, 0xbbb3, R3 ;  /* 0x0000bbb303157816 */ /* 0x000fe20000000003 */
[----:B------:R-:W-:Y:S01]  /*8700*/  @P3 IMAD.HI.U32 R13, R150, R135, RZ ;  /* 0x00000087960d3227 */ /* 0x000fe200078e00ff */
[----:B------:R-:W-:Y:S02]  /*8710*/  F2I.NTZ R18, R18 ;  /* 0x0000001200127305 */ /* 0x000fe40000203100 */
[----:B------:R-:W-:Y:S01]  /*8720*/  IADD3 R21, R21, 0x4b400000, RZ ;  /* 0x4b40000015157810 */ /* 0x000fe20007ffe0ff */
[----:B------:R-:W-:Y:S02]  /*8730*/  FADD R7, R7, -12582912 ;  /* 0xcb40000007077421 */ /* 0x000fe40000000000 */
[----:B------:R-:W-:Y:S01]  /*8740*/  IMAD.MOV.U32 R5, RZ, RZ, R136 ;  /* 0x000000ffff057224 */ /* 0x000fe200078e0088 */
[----:B------:R-:W-:Y:S01]  /*8750*/  @P3 SHF.R.U32.HI R5, RZ, R133, R4 ;  /* 0x00000085ff053219 */ /* 0x000fe20000011604 */
[----:B------:R-:W-:Y:S01]  /*8760*/  IMAD.MOV.U32 R4, RZ, RZ, R150 ;  /* 0x000000ffff047224 */ /* 0x000fe200078e0096 */
[----:B------:R-:W-:Y:S01]  /*8770*/  @P3 SHF.R.U32.HI R4, RZ, R148, R13 ;  /* 0x00000094ff043219 */ /* 0x000fe2000001160d */
[----:B------:R-:W-:Y:S01]  /*8780*/  FFMA R7, R15, R132, R7 ;  /* 0x000000840f077223 */ /* 0x000fe20000000007 */
[----:B------:R-:W-:Y:S01]  /*8790*/  PRMT R15, R3, 0x8880, R3 ;  /* 0x00008880030f7816 */ /* 0x000fe20000000003 */
[----:B------:R-:W-:Y:S01]  /*87a0*/  FADD R21, R21, -12582912 ;  /* 0xcb40000015157421 */ /* 0x000fe20000000000 */
[----:B------:R-:W-:Y:S01]  /*87b0*/  FMNMX.NAN R13, R19, R0, !PT ;  /* 0x00000000130d7209 */ /* 0x000fe20007820000 */
[----:B------:R-:W-:Y:S01]  /*87c0*/  IMAD.MOV R54, RZ, RZ, -R5 ;  /* 0x000000ffff367224 */ /* 0x000fe200078e0a05 */
[----:B------:R-:W-:Y:S01]  /*87d0*/  PRMT R19, R3, 0x9991, R3 ;  /* 0x0000999103137816 */ /* 0x000fe20000000003 */
[----:B-1----:R-:W-:Y:S01]  /*87e0*/  FFMA R17, R17, R132, R21 ;  /* 0x0000008411117223 */ /* 0x002fe20000000015 */
[----:B------:R-:W-:Y:S01]  /*87f0*/  IADD3 R15, R15, 0x4b400000, RZ ;  /* 0x4b4000000f0f7810 */ /* 0x000fe20007ffe0ff */
[----:B------:R-:W-:Y:S01]  /*8800*/  IMAD.MOV R52, RZ, RZ, -R4 ;  /* 0x000000ffff347224 */ /* 0x000fe200078e0a04 */
[----:B------:R-:W-:Y:S01]  /*8810*/  IADD3 R19, R19, 0x4b400000, RZ ;  /* 0x4b40000013137810 */ /* 0x000fe20007ffe0ff */
[----:B------:R-:W-:Y:S01]  /*8820*/  IMAD R54, R137, R54, R136 ;  /* 0x0000003689367224 */ /* 0x000fe200078e0288 */
[----:B------:R-:W-:Y:S01]  /*8830*/  SHF.R.S32.HI R32, RZ, 0x1f, R5 ;  /* 0x0000001fff207819 */ /* 0x000fe20000011405 */
[----:B------:R-:W-:Y:S01]  /*8840*/  FADD R15, R15, -12582912 ;  /* 0xcb4000000f0f7421 */ /* 0x000fe20000000000 */
[-C--:B------:R-:W-:Y:S01]  /*8850*/  FMNMX.NAN R7, R7, R0.reuse, !PT ;  /* 0x0000000007077209 */ /* 0x080fe20007820000 */
[----:B------:R-:W-:Y:S01]  /*8860*/  FADD R19, R19, -12582912 ;  /* 0xcb40000013137421 */ /* 0x000fe20000000000 */
[----:B------:R-:W-:Y:S01]  /*8870*/  FMNMX.NAN R28, R17, R0, !PT ;  /* 0x00000000111c7209 */ /* 0x000fe20007820000 */
[-C--:B------:R-:W-:Y:S01]  /*8880*/  FFMA R9, R9, R132.reuse, R15 ;  /* 0x0000008409097223 */ /* 0x080fe2000000000f */
[----:B------:R-:W1:Y:S01]  /*8890*/  F2I.NTZ R11, R11 ;  /* 0x0000000b000b7305 */ /* 0x000e620000203100 */
[----:B------:R-:W-:Y:S01]  /*88a0*/  FFMA R19, R29, R132, R19 ;  /* 0x000000841d137223 */ /* 0x000fe20000000013 */
[----:B------:R-:W-:Y:S01]  /*88b0*/  SHF.R.S32.HI R17, RZ, 0x1f, R4 ;  /* 0x0000001fff117819 */ /* 0x000fe20000011404 */
[----:B------:R-:W-:Y:S01]  /*88c0*/  IMAD R52, R137, R52, R150 ;  /* 0x0000003489347224 */ /* 0x000fe200078e0296 */
[-C--:B------:R-:W-:Y:S01]  /*88d0*/  FMNMX.NAN R9, R9, R0.reuse, !PT ;  /* 0x0000000009097209 */ /* 0x080fe20007820000 */
[----:B------:R-:W-:Y:S01]  /*88e0*/  IMAD.SHL.U32 R54, R54, 0x20, RZ ;  /* 0x0000002036367824 */ /* 0x000fe200078e00ff */
[----:B------:R-:W-:Y:S01]  /*88f0*/  FMNMX.NAN R19, R19, R0, !PT ;  /* 0x0000000013137209 */ /* 0x000fe20007820000 */
[----:B------:R-:W-:Y:S01]  /*8900*/  IMAD R32, R32, c[0x0][0x278], RZ ;  /* 0x00009e0020207a24 */ /* 0x000fe200078e02ff */
[----:B------:R-:W-:Y:S01]  /*8910*/  F2I.NTZ R7, R7 ;  /* 0x0000000700077305 */ /* 0x000fe20000203100 */
[----:B------:R-:W-:Y:S01]  /*8920*/  IMAD.SHL.U32 R52, R52, 0x20, RZ ;  /* 0x0000002034347824 */ /* 0x000fe200078e00ff */
[----:B------:R-:W-:Y:S01]  /*8930*/  SHF.R.S32.HI R55, RZ, 0x1f, R54 ;  /* 0x0000001fff377819 */ /* 0x000fe20000011436 */
[----:B------:R-:W-:-:S02]  /*8940*/  IMAD R15, R5, c[0x0][0x27c], R32 ;  /* 0x00009f00050f7a24 */ /* 0x000fc400078e0220 */
[----:B------:R-:W-:Y:S01]  /*8950*/  IMAD R24, R142, R4, RZ ;  /* 0x000000048e187224 */ /* 0x000fe200078e02ff */
[----:B------:R-:W-:Y:S01]  /*8960*/  SHF.R.S32.HI R53, RZ, 0x1f, R52 ;  /* 0x0000001fff357819 */ /* 0x000fe20000011434 */
[----:B------:R-:W-:Y:S01]  /*8970*/  IMAD.WIDE.U32 R54, R5, c[0x0][0x278], R54 ;  /* 0x00009e0005367a25 */ /* 0x000fe200078e0036 */
[----:B------:R-:W2:Y:S01]  /*8980*/  F2I.NTZ R28, R28 ;  /* 0x0000001c001c7305 */ /* 0x000ea20000203100 */
[----:B-1----:R-:W-:Y:S02]  /*8990*/  I2IP.S8.S32.SAT R11, R11, R18, RZ ;  /* 0x000000120b0b7239 */ /* 0x002fe400000010ff */
[----:B------:R-:W-:Y:S01]  /*89a0*/  IMAD.WIDE.U32 R52, R4, R143, R52 ;  /* 0x0000008f04347225 */ /* 0x000fe200078e0034 */
[----:B------:R-:W-:-:S03]  /*89b0*/  IADD3 R54, P1, P0, R144, c[0x0][0x270], R54 ;  /* 0x00009c0090367a10 */ /* 0x000fc6000783e036 */
[----:B------:R-:W-:Y:S01]  /*89c0*/  IMAD.IADD R4, R55, 0x1, R15 ;  /* 0x0000000137047824 */ /* 0x000fe200078e020f */
[----:B------:R-:W-:Y:S01]  /*89d0*/  F2I.NTZ R20, R20 ;  /* 0x0000001400147305 */ /* 0x000fe20000203100 */
[----:B------:R-:W-:-:S03]  /*89e0*/  IMAD R17, R17, R143, R24 ;  /* 0x0000008f11117224 */ /* 0x000fc600078e0218 */
        /* <DEDUP_REMOVED lines=12> */
[----:B------:R-:W-:Y:S01]  /*8ab0*/  @P3 IMAD.HI.U32 R18, R150, R134, RZ ;  /* 0x0000008696123227 */ /* 0x000fe200078e00ff */
[----:B------:R-:W-:-:S03]  /*8ac0*/  ISETP.GE.AND P4, PT, R151, c[0x0][0x178], PT ;  /* 0x00005e0097007a0c */ /* 0x000fc60003f86270 */
[C---:B------:R-:W-:Y:S01]  /*8ad0*/  @P3 IMAD.HI.U32 R13, R6.reuse, R135, RZ ;  /* 0x00000087060d3227 */ /* 0x040fe200078e00ff */
[----:B------:R-:W-:-:S03]  /*8ae0*/  ISETP.LT.AND P5, PT, R6, R149, !P4 ;  /* 0x000000950600720c */ /* 0x000fc600067a1270 */
[----:B-1----:R-:W-:Y:S01]  /*8af0*/  IMAD.MOV.U32 R5, RZ, RZ, R150 ;  /* 0x000000ffff057224 */ /* 0x002fe200078e0096 */
[----:B------:R-:W-:-:S04]  /*8b00*/  @P3 SHF.R.U32.HI R5, RZ, R133, R18 ;  /* 0x00000085ff053219 */ /* 0x000fc80000011612 */
[--C-:B------:R-:W-:Y:S01]  /*8b10*/  SHF.R.S32.HI R20, RZ, 0x1f, R5.reuse ;  /* 0x0000001fff147819 */ /* 0x100fe20000011405 */
[----:B------:R-:W-:-:S04]  /*8b20*/  IMAD.MOV R24, RZ, RZ, -R5 ;  /* 0x000000ffff187224 */ /* 0x000fc800078e0a05 */
[----:B------:R-:W-:Y:S02]  /*8b30*/  IMAD R24, R137, R24, R150 ;  /* 0x0000001889187224 */ /* 0x000fe400078e0296 */
[----:B------:R-:W-:Y:S02]  /*8b40*/  IMAD R20, R20, c[0x0][0x278], RZ ;  /* 0x00009e0014147a24 */ /* 0x000fe400078e02ff */
[----:B------:R-:W-:Y:S02]  /*8b50*/  IMAD.SHL.U32 R24, R24, 0x20, RZ ;  /* 0x0000002018187824 */ /* 0x000fe400078e00ff */
[----:B------:R-:W-:-:S03]  /*8b60*/  IMAD R20, R5, c[0x0][0x27c], R20 ;  /* 0x00009f0005147a24 */ /* 0x000fc600078e0214 */
[----:B------:R-:W-:-:S05]  /*8b70*/  SHF.R.S32.HI R25, RZ, 0x1f, R24 ;  /* 0x0000001fff197819 */ /* 0x000fca0000011418 */
[----:B------:R-:W-:-:S04]  /*8b80*/  IMAD.WIDE.U32 R28, R5, c[0x0][0x278], R24 ;  /* 0x00009e00051c7a25 */ /* 0x000fc800078e0018 */
[----:B------:R-:W-:Y:S01]  /*8b90*/  IMAD.IADD R20, R29, 0x1, R20 ;  /* 0x000000011d147824 */ /* 0x000fe200078e0214 */
[----:B------:R-:W-:-:S04]  /*8ba0*/  IADD3 R28, P1, P0, R144, c[0x0][0x270], R28 ;  /* 0x00009c00901c7a10 */ /* 0x000fc8000783e01c */
[----:B------:R-:W-:Y:S02]  /*8bb0*/  IADD3.X R29, R145, c[0x0][0x274], R20, P1, P0 ;  /* 0x00009d00911d7a10 */ /* 0x000fe40000fe0414 */
[C-C-:B--2---:R-:W-:Y:S02]  /*8bc0*/  PRMT R11, R2.reuse, 0xaaa2, R2.reuse ;  /* 0x0000aaa2020b7816 */ /* 0x144fe40000000002 */
[--C-:B------:R-:W-:Y:S02]  /*8bd0*/  PRMT R19, R3, 0xaaa2, R3.reuse ;  /* 0x0000aaa203137816 */ /* 0x100fe40000000003 */
[----:B------:R-:W-:Y:S02]  /*8be0*/  IADD3 R11, R11, 0x4b400000, RZ ;  /* 0x4b4000000b0b7810 */ /* 0x000fe40007ffe0ff */
[----:B------:R-:W-:Y:S02]  /*8bf0*/  IADD3 R19, R19, 0x4b400000, RZ ;  /* 0x4b40000013137810 */ /* 0x000fe40007ffe0ff */
[--C-:B------:R-:W-:Y:S01]  /*8c00*/  PRMT R7, R2, 0xbbb3, R2.reuse ;  /* 0x0000bbb302077816 */ /* 0x100fe20000000002 */
[----:B------:R-:W-:Y:S01]  /*8c10*/  FADD R11, R11, -12582912 ;  /* 0xcb4000000b0b7421 */ /* 0x000fe20000000000 */
[----:B------:R-:W-:Y:S01]  /*8c20*/  PRMT R15, R3, 0xbbb3, R3 ;  /* 0x0000bbb3030f7816 */ /* 0x000fe20000000003 */
[----:B------:R-:W-:Y:S01]  /*8c30*/  FADD R19, R19, -12582912 ;  /* 0xcb40000013137421 */ /* 0x000fe20000000000 */
[----:B------:R-:W-:Y:S01]  /*8c40*/  IADD3 R7, R7, 0x4b400000, RZ ;  /* 0x4b40000007077810 */ /* 0x000fe20007ffe0ff */
[----:B------:R-:W-:Y:S01]  /*8c50*/  FFMA R11, R132, R26, R11 ;  /* 0x0000001a840b7223 */ /* 0x000fe2000000000b */
[----:B------:R-:W-:Y:S01]  /*8c60*/  PRMT R9, R2, 0x8880, R2 ;  /* 0x0000888002097816 */ /* 0x000fe20000000002 */
[----:B------:R-:W-:Y:S01]  /*8c70*/  FFMA R19, R132, R34, R19 ;  /* 0x0000002284137223 */ /* 0x000fe20000000013 */
[----:B------:R-:W-:Y:S01]  /*8c80*/  PRMT R17, R3, 0x8880, R3 ;  /* 0x0000888003117816 */ /* 0x000fe20000000003 */
[----:B------:R-:W-:Y:S01]  /*8c90*/  FADD R7, R7, -12582912 ;  /* 0xcb40000007077421 */ /* 0x000fe20000000000 */
[----:B------:R-:W-:-:S02]  /*8ca0*/  FMNMX.NAN R4, R11, R0, !PT ;  /* 0x000000000b047209 */ /* 0x000fc40007820000 */
[----:B------:R-:W-:Y:S01]  /*8cb0*/  PRMT R11, R2, 0x9991, R2 ;  /* 0x00009991020b7816 */ /* 0x000fe20000000002 */
[----:B------:R-:W-:Y:S01]  /*8cc0*/  FFMA R7, R132, R27, R7 ;  /* 0x0000001b84077223 */ /* 0x000fe20000000007 */
[----:B------:R-:W-:Y:S02]  /*8cd0*/  IADD3 R15, R15, 0x4b400000, RZ ;  /* 0x4b4000000f0f7810 */ /* 0x000fe40007ffe0ff */
[----:B------:R-:W-:Y:S01]  /*8ce0*/  IADD3 R11, R11, 0x4b400000, RZ ;  /* 0x4b4000000b0b7810 */ /* 0x000fe20007ffe0ff */
[----:B------:R-:W-:Y:S01]  /*8cf0*/  F2I.NTZ R4, R4 ;  /* 0x0000000400047305 */ /* 0x000fe20000203100 */
[----:B------:R-:W-:Y:S01]  /*8d00*/  IADD3 R9, R9, 0x4b400000, RZ ;  /* 0x4b40000009097810 */ /* 0x000fe20007ffe0ff */
[----:B------:R-:W-:Y:S01]  /*8d10*/  FADD R15, R15, -12582912 ;  /* 0xcb4000000f0f7421 */ /* 0x000fe20000000000 */
[----:B------:R-:W-:Y:S01]  /*8d20*/  IADD3 R17, R17, 0x4b400000, RZ ;  /* 0x4b40000011117810 */ /* 0x000fe20007ffe0ff */
[----:B------:R-:W-:Y:S01]  /*8d30*/  FADD R11, R11, -12582912 ;  /* 0xcb4000000b0b7421 */ /* 0x000fe20000000000 */
[----:B------:R-:W-:Y:S01]  /*8d40*/  FMNMX.NAN R7, R7, R0, !PT ;  /* 0x0000000007077209 */ /* 0x000fe20007820000 */
[----:B------:R-:W-:-:S02]  /*8d50*/  FADD R9, R9, -12582912 ;  /* 0xcb40000009097421 */ /* 0x000fc40000000000 */
[C---:B------:R-:W-:Y:S02]  /*8d60*/  FFMA R23, R132.reuse, R23, R11 ;  /* 0x0000001784177223 */ /* 0x040fe4000000000b */
[--C-:B------:R-:W-:Y:S01]  /*8d70*/  IMAD.MOV.U32 R11, RZ, RZ, R6.reuse ;  /* 0x000000ffff0b7224 */ /* 0x100fe200078e0006 */
[----:B------:R-:W-:Y:S01]  /*8d80*/  @P3 SHF.R.U32.HI R11, RZ, R148, R13 ;  /* 0x00000094ff0b3219 */ /* 0x000fe2000001160d */
[C---:B------:R-:W-:Y:S01]  /*8d90*/  FFMA R35, R132.reuse, R35, R15 ;  /* 0x0000002384237223 */ /* 0x040fe2000000000f */
[----:B------:R-:W-:Y:S01]  /*8da0*/  FMNMX.NAN R13, R19, R0, !PT ;  /* 0x00000000130d7209 */ /* 0x000fe20007820000 */
[----:B------:R-:W-:Y:S01]  /*8db0*/  FADD R17, R17, -12582912 ;  /* 0xcb40000011117421 */ /* 0x000fe20000000000 */
[----:B------:R-:W-:Y:S01]  /*8dc0*/  PRMT R19, R3, 0x9991, R3 ;  /* 0x0000999103137816 */ /* 0x000fe20000000003 */
[C---:B------:R-:W-:Y:S01]  /*8dd0*/  FFMA R9, R132.reuse, R22, R9 ;  /* 0x0000001684097223 */ /* 0x040fe20000000009 */
[----:B------:R-:W-:Y:S01]  /*8de0*/  FMNMX.NAN R22, R35, R0, !PT ;  /* 0x0000000023167209 */ /* 0x000fe20007820000 */
[C---:B------:R-:W-:Y:S01]  /*8df0*/  FFMA R17, R132.reuse, R30, R17 ;  /* 0x0000001e84117223 */ /* 0x040fe20000000011 */
[----:B------:R-:W-:Y:S01]  /*8e00*/  IADD3 R19, R19, 0x4b400000, RZ ;  /* 0x4b40000013137810 */ /* 0x000fe20007ffe0ff */
[--C-:B------:R-:W-:Y:S01]  /*8e10*/  IMAD.MOV R15, RZ, RZ, -R11.reuse ;  /* 0x000000ffff0f7224 */ /* 0x100fe200078e0a0b */
[-C--:B------:R-:W-:Y:S01]  /*8e20*/  FMNMX.NAN R9, R9, R0.reuse, !PT ;  /* 0x0000000009097209 */ /* 0x080fe20007820000 */
[----:B------:R-:W1:Y:S01]  /*8e30*/  F2I.NTZ R7, R7 ;  /* 0x0000000700077305 */ /* 0x000e620000203100 */
[-C--:B------:R-:W-:Y:S01]  /*8e40*/  FMNMX.NAN R18, R23, R0.reuse, !PT ;  /* 0x0000000017127209 */ /* 0x080fe20007820000 */
[----:B------:R-:W-:Y:S01]  /*8e50*/  FADD R19, R19, -12582912 ;  /* 0xcb40000013137421 */ /* 0x000fe20000000000 */
[----:B------:R-:W-:Y:S01]  /*8e60*/  FMNMX.NAN R17, R17, R0, !PT ;  /* 0x0000000011117209 */ /* 0x000fe20007820000 */
[----:B------:R-:W-:Y:S01]  /*8e70*/  IMAD R15, R137, R15, R6 ;  /* 0x0000000f890f7224 */ /* 0x000fe200078e0206 */
[----:B------:R-:W-:Y:S01]  /*8e80*/  SHF.R.S32.HI R5, RZ, 0x1f, R11 ;  /* 0x0000001fff057819 */ /* 0x000fe2000001140b */
[----:B------:R-:W-:-:S02]  /*8e90*/  FFMA R31, R132, R31, R19 ;  /* 0x0000001f841f7223 */ /* 0x000fc40000000013 */
[----:B------:R-:W-:Y:S01]  /*8ea0*/  F2I.NTZ R13, R13 ;  /* 0x0000000d000d7305 */ /* 0x000fe20000203100 */
[----:B------:R-:W-:Y:S02]  /*8eb0*/  IMAD.SHL.U32 R30, R15, 0x20, RZ ;  /* 0x000000200f1e7824 */ /* 0x000fe400078e00ff */
[----:B------:R-:W-:Y:S01]  /*8ec0*/  FMNMX.NAN R24, R31, R0, !PT ;  /* 0x000000001f187209 */ /* 0x000fe20007820000 */
[----:B------:R-:W-:Y:S02]  /*8ed0*/  IMAD R26, R142, R11, RZ ;  /* 0x0000000b8e1a7224 */ /* 0x000fe400078e02ff */
[----:B------:R-:W-:Y:S02]  /*8ee0*/  SHF.R.S32.HI R31, RZ, 0x1f, R30 ;  /* 0x0000001fff1f7819 */ /* 0x000fe4000001141e */
[----:B------:R-:W2:Y:S01]  /*8ef0*/  F2I.NTZ R22, R22 ;  /* 0x0000001600167305 */ /* 0x000ea20000203100 */
[-C--:B------:R-:W-:Y:S01]  /*8f00*/  IMAD R5, R5, R143.reuse, R26 ;  /* 0x0000008f05057224 */ /* 0x080fe200078e021a */
[----:B-1----:R-:W-:Y:S01]  /*8f10*/  I2IP.S8.S32.SAT R4, R7, R4, RZ ;  /* 0x0000000407047239 */ /* 0x002fe200000010ff */
[----:B------:R-:W-:-:S04]  /*8f20*/  IMAD.WIDE.U32 R30, R11, R143, R30 ;  /* 0x0000008f0b1e7225 */ /* 0x000fc800078e001e */
[----:B------:R-:W-:Y:S01]  /*8f30*/  IMAD.IADD R7, R31, 0x1, R5 ;  /* 0x000000011f077824 */ /* 0x000fe200078e0205 */
[----:B------:R-:W-:Y:S01]  /*8f40*/  F2I.NTZ R9, R9 ;  /* 0x0000000900097305 */ /* 0x000fe20000203100 */
[----:B------:R-:W-:-:S04]  /*8f50*/  IADD3 R30, P1, P0, R146, R141, R30 ;  /* 0x0000008d921e7210 */ /* 0x000fc8000783e01e */
[----:B------:R-:W-:-:S03]  /*8f60*/  IADD3.X R31, R147, R140, R7, P1, P0 ;  /* 0x0000008c931f7210 */ /* 0x000fc60000fe0407 */
        /* <DEDUP_REMOVED lines=8> */
[C---:B------:R-:W-:Y:S01]  /*8ff0*/  @P3 IMAD.HI.U32 R15, R8.reuse, R135, RZ ;  /* 0x00000087080f3227 */ /* 0x040fe200078e00ff */
[----:B------:R-:W-:-:S03]  /*9000*/  ISETP.LT.AND P6, PT, R8, R149, !P4 ;  /* 0x000000950800720c */ /* 0x000fc600067c1270 */
[----:B------:R-:W-:-:S04]  /*9010*/  @P3 IMAD.HI.U32 R18, R6, R134, RZ ;  /* 0x0000008606123227 */ /* 0x000fc800078e00ff */
[----:B-1----:R-:W-:Y:S01]  /*9020*/  IMAD.MOV.U32 R5, RZ, RZ, R6 ;  /* 0x000000ffff057224 */ /* 0x002fe200078e0006 */
[----:B------:R-:W-:-:S04]  /*9030*/  @P3 SHF.R.U32.HI R5, RZ, R133, R18 ;  /* 0x00000085ff053219 */ /* 0x000fc80000011612 */
[--C-:B------:R-:W-:Y:S01]  /*9040*/  SHF.R.S32.HI R24, RZ, 0x1f, R5.reuse ;  /* 0x0000001fff187819 */ /* 0x100fe20000011405 */
[----:B------:R-:W-:-:S04]  /*9050*/  IMAD.MOV R28, RZ, RZ, -R5 ;  /* 0x000000ffff1c7224 */ /* 0x000fc800078e0a05 */
[----:B------:R-:W-:Y:S02]  /*9060*/  IMAD R28, R137, R28, R6 ;  /* 0x0000001c891c7224 */ /* 0x000fe400078e0206 */
[----:B------:R-:W-:Y:S02]  /*9070*/  IMAD R24, R24, c[0x0][0x278], RZ ;  /* 0x00009e0018187a24 */ /* 0x000fe400078e02ff */
[----:B------:R-:W-:-:S05]  /*9080*/  IMAD.SHL.U32 R28, R28, 0x20, RZ ;  /* 0x000000201c1c7824 */ /* 0x000fca00078e00ff */
[----:B------:R-:W-:-:S05]  /*9090*/  SHF.R.S32.HI R29, RZ, 0x1f, R28 ;  /* 0x0000001fff1d7819 */ /* 0x000fca000001141c */
[----:B------:R-:W-:-:S05]  /*90a0*/  IMAD.WIDE.U32 R28, R5, c[0x0][0x278], R28 ;  /* 0x00009e00051c7a25 */ /* 0x000fca00078e001c */
[----:B------:R-:W-:Y:S02]  /*90b0*/  IADD3 R28, P1, P0, R144, c[0x0][0x270], R28 ;  /* 0x00009c00901c7a10 */ /* 0x000fe4000783e01c */
[C-C-:B--2---:R-:W-:Y:S02]  /*90c0*/  PRMT R9, R2.reuse, 0xaaa2, R2.reuse ;  /* 0x0000aaa202097816 */ /* 0x144fe40000000002 */
[C-C-:B------:R-:W-:Y:S02]  /*90d0*/  PRMT R7, R2.reuse, 0xbbb3, R2.reuse ;  /* 0x0000bbb302077816 */ /* 0x140fe40000000002 */
[----:B------:R-:W-:Y:S02]  /*90e0*/  IADD3 R9, R9, 0x4b400000, RZ ;  /* 0x4b40000009097810 */ /* 0x000fe40007ffe0ff */
[C-C-:B------:R-:W-:Y:S02]  /*90f0*/  PRMT R13, R3.reuse, 0xaaa2, R3.reuse ;  /* 0x0000aaa2030d7816 */ /* 0x140fe40000000003 */
[----:B------:R-:W-:Y:S01]  /*9100*/  PRMT R19, R3, 0xbbb3, R3 ;  /* 0x0000bbb303137816 */ /* 0x000fe20000000003 */
[----:B------:R-:W-:Y:S01]  /*9110*/  FADD R9, R9, -12582912 ;  /* 0xcb40000009097421 */ /* 0x000fe20000000000 */
[----:B------:R-:W-:-:S02]  /*9120*/  PRMT R11, R2, 0x8880, R2 ;  /* 0x00008880020b7816 */ /* 0x000fc40000000002 */
[----:B------:R-:W-:Y:S01]  /*9130*/  IADD3 R7, R7, 0x4b400000, RZ ;  /* 0x4b40000007077810 */ /* 0x000fe20007ffe0ff */
[----:B------:R-:W-:Y:S01]  /*9140*/  FFMA R9, R132, R44, R9 ;  /* 0x0000002c84097223 */ /* 0x000fe20000000009 */
[----:B------:R-:W-:Y:S02]  /*9150*/  IADD3 R13, R13, 0x4b400000, RZ ;  /* 0x4b4000000d0d7810 */ /* 0x000fe40007ffe0ff */
[----:B------:R-:W-:Y:S01]  /*9160*/  IADD3 R19, R19, 0x4b400000, RZ ;  /* 0x4b40000013137810 */ /* 0x000fe20007ffe0ff */
[----:B------:R-:W-:Y:S01]  /*9170*/  FADD R7, R7, -12582912 ;  /* 0xcb40000007077421 */ /* 0x000fe20000000000 */
[----:B------:R-:W-:Y:S01]  /*9180*/  FMNMX.NAN R4, R9, R0, !PT ;  /* 0x0000000009047209 */ /* 0x000fe20007820000 */
[----:B------:R-:W-:Y:S01]  /*9190*/  FADD R13, R13, -12582912 ;  /* 0xcb4000000d0d7421 */ /* 0x000fe20000000000 */
[----:B------:R-:W-:Y:S01]  /*91a0*/  PRMT R9, R2, 0x9991, R2 ;  /* 0x0000999102097816 */ /* 0x000fe20000000002 */
[----:B------:R-:W-:Y:S01]  /*91b0*/  FADD R19, R19, -12582912 ;  /* 0xcb40000013137421 */ /* 0x000fe20000000000 */
[----:B------:R-:W-:Y:S01]  /*91c0*/  PRMT R17, R3, 0x9991, R3 ;  /* 0x0000999103117816 */ /* 0x000fe20000000003 */
[C---:B------:R-:W-:Y:S01]  /*91d0*/  FFMA R7, R132.reuse, R45, R7 ;  /* 0x0000002d84077223 */ /* 0x040fe20000000007 */
[----:B------:R-:W-:Y:S01]  /*91e0*/  IADD3 R9, R9, 0x4b400000, RZ ;  /* 0x4b40000009097810 */ /* 0x000fe20007ffe0ff */
[C---:B------:R-:W-:Y:S01]  /*91f0*/  FFMA R13, R132.reuse, R36, R13 ;  /* 0x00000024840d7223 */ /* 0x040fe2000000000d */
[----:B------:R-:W-:Y:S01]  /*9200*/  IADD3 R11, R11, 0x4b400000, RZ ;  /* 0x4b4000000b0b7810 */ /* 0x000fe20007ffe0ff */
[C---:B------:R-:W-:Y:S01]  /*9210*/  FFMA R37, R132.reuse, R37, R19 ;  /* 0x0000002584257223 */ /* 0x040fe20000000013 */
[----:B------:R-:W-:Y:S01]  /*9220*/  IADD3 R17, R17, 0x4b400000, RZ ;  /* 0x4b40000011117810 */ /* 0x000fe20007ffe0ff */
[----:B------:R-:W-:Y:S01]  /*9230*/  FADD R9, R9, -12582912 ;  /* 0xcb40000009097421 */ /* 0x000fe20000000000 */
[-C--:B------:R-:W-:Y:S01]  /*9240*/  FMNMX.NAN R7, R7, R0.reuse, !PT ;  /* 0x0000000007077209 */ /* 0x080fe20007820000 */
[----:B------:R-:W-:Y:S01]  /*9250*/  FADD R11, R11, -12582912 ;  /* 0xcb4000000b0b7421 */ /* 0x000fe20000000000 */
[-C--:B------:R-:W-:Y:S01]  /*9260*/  FMNMX.NAN R13, R13, R0.reuse, !PT ;  /* 0x000000000d0d7209 */ /* 0x080fe20007820000 */
[C---:B------:R-:W-:Y:S01]  /*9270*/  FFMA R49, R132.reuse, R49, R9 ;  /* 0x0000003184317223 */ /* 0x040fe20000000009 */
[----:B------:R-:W-:Y:S01]  /*9280*/  FMNMX.NAN R22, R37, R0, !PT ;  /* 0x0000000025167209 */ /* 0x000fe20007820000 */
[----:B------:R-:W-:Y:S01]  /*9290*/  IMAD.MOV.U32 R9, RZ, RZ, R8 ;  /* 0x000000ffff097224 */ /* 0x000fe200078e0008 */
[----:B------:R-:W-:Y:S01]  /*92a0*/  @P3 SHF.R.U32.HI R9, RZ, R148, R15 ;  /* 0x00000094ff093219 */ /* 0x000fe2000001160f */
[----:B------:R-:W-:Y:S01]  /*92b0*/  FADD R6, R17, -12582912 ;  /* 0xcb40000011067421 */ /* 0x000fe20000000000 */
[----:B------:R-:W-:Y:S01]  /*92c0*/  PRMT R15, R3, 0x8880, R3 ;  /* 0x00008880030f7816 */ /* 0x000fe20000000003 */
[C---:B------:R-:W-:Y:S01]  /*92d0*/  FFMA R11, R132.reuse, R48, R11 ;  /* 0x00000030840b7223 */ /* 0x040fe2000000000b */
[-C--:B------:R-:W-:Y:S01]  /*92e0*/  FMNMX.NAN R18, R49, R0.reuse, !PT ;  /* 0x0000000031127209 */ /* 0x080fe20007820000 */
[--C-:B------:R-:W-:Y:S01]  /*92f0*/  IMAD.MOV R26, RZ, RZ, -R9.reuse ;  /* 0x000000ffff1a7224 */ /* 0x100fe200078e0a09 */
[----:B------:R-:W-:Y:S01]  /*9300*/  IADD3 R15, R15, 0x4b400000, RZ ;  /* 0x4b4000000f0f7810 */ /* 0x000fe20007ffe0ff */
[----:B------:R-:W-:Y:S01]  /*9310*/  FFMA R41, R132, R41, R6 ;  /* 0x0000002984297223 */ /* 0x000fe20000000006 */
[----:B------:R-:W-:Y:S01]  /*9320*/  FMNMX.NAN R11, R11, R0, !PT ;  /* 0x000000000b0b7209 */ /* 0x000fe20007820000 */
[----:B------:R-:W-:Y:S01]  /*9330*/  IMAD R26, R137, R26, R8 ;  /* 0x0000001a891a7224 */ /* 0x000fe200078e0208 */
[----:B------:R-:W-:Y:S01]  /*9340*/  F2I.NTZ R4, R4 ;  /* 0x0000000400047305 */ /* 0x000fe20000203100 */
[----:B------:R-:W-:Y:S01]  /*9350*/  FADD R15, R15, -12582912 ;  /* 0xcb4000000f0f7421 */ /* 0x000fe20000000000 */
[----:B------:R-:W-:Y:S01]  /*9360*/  FMNMX.NAN R41, R41, R0, !PT ;  /* 0x0000000029297209 */ /* 0x000fe20007820000 */
[----:B------:R-:W-:Y:S01]  /*9370*/  IMAD.SHL.U32 R26, R26, 0x20, RZ ;  /* 0x000000201a1a7824 */ /* 0x000fe200078e00ff */
[----:B------:R-:W-:Y:S01]  /*9380*/  SHF.R.S32.HI R17, RZ, 0x1f, R9 ;  /* 0x0000001fff117819 */ /* 0x000fe20000011409 */
[----:B------:R-:W-:-:S02]  /*9390*/  FFMA R15, R132, R40, R15 ;  /* 0x00000028840f7223 */ /* 0x000fc4000000000f */
[----:B------:R-:W-:Y:S01]  /*93a0*/  IMAD R20, R142, R9, RZ ;  /* 0x000000098e147224 */ /* 0x000fe200078e02ff */
[----:B------:R-:W1:Y:S01]  /*93b0*/  F2I.NTZ R7, R7 ;  /* 0x0000000700077305 */ /* 0x000e620000203100 */
[----:B------:R-:W-:Y:S02]  /*93c0*/  SHF.R.S32.HI R27, RZ, 0x1f, R26 ;  /* 0x0000001fff1b7819 */ /* 0x000fe4000001141a */
[----:B------:R-:W-:Y:S01]  /*93d0*/  FMNMX.NAN R6, R15, R0, !PT ;  /* 0x000000000f067209 */ /* 0x000fe20007820000 */
[----:B------:R-:W-:Y:S02]  /*93e0*/  IMAD R15, R5, c[0x0][0x27c], R24 ;  /* 0x00009f00050f7a24 */ /* 0x000fe400078e0218 */
[----:B------:R-:W-:Y:S02]  /*93f0*/  IMAD R17, R17, R143, R20 ;  /* 0x0000008f11117224 */ /* 0x000fe400078e0214 */
[----:B------:R-:W-:Y:S01]  /*9400*/  F2I.NTZ R13, R13 ;  /* 0x0000000d000d7305 */ /* 0x000fe20000203100 */
[----:B------:R-:W-:-:S02]  /*9410*/  IMAD.IADD R20, R29, 0x1, R15 ;  /* 0x000000011d147824 */ /* 0x000fc400078e020f */
[----:B------:R-:W-:-:S03]  /*9420*/  IMAD.WIDE.U32 R26, R9, R143, R26 ;  /* 0x0000008f091a7225 */ /* 0x000fc600078e001a */
[----:B------:R-:W-:Y:S01]  /*9430*/  IADD3.X R29, R145, c[0x0][0x274], R20, P1, P0 ;  /* 0x00009d00911d7a10 */ /* 0x000fe20000fe0414 */
[----:B------:R-:W-:Y:S01]  /*9440*/  IMAD.IADD R17, R27, 0x1, R17 ;  /* 0x000000011b117824 */ /* 0x000fe200078e0211 */
[----:B------:R-:W2:Y:S01]  /*9450*/  F2I.NTZ R22, R22 ;  /* 0x0000001600167305 */ /* 0x000ea20000203100 */
[----:B-1----:R-:W-:Y:S02]  /*9460*/  I2IP.S8.S32.SAT R4, R7, R4, RZ ;  /* 0x0000000407047239 */ /* 0x002fe400000010ff */
[----:B------:R-:W-:-:S04]  /*9470*/  IADD3 R26, P1, P0, R146, R141, R26 ;  /* 0x0000008d921a7210 */ /* 0x000fc8000783e01a */
[----:B------:R-:W-:Y:S01]  /*9480*/  IADD3.X R27, R147, R140, R17, P1, P0 ;  /* 0x0000008c931b7210 */ /* 0x000fe20000fe0411 */
        /* <DEDUP_REMOVED lines=9> */
[----:B------:R-:W-:Y:S01]  /*9520*/  @P3 IMAD.HI.U32 R18, R8, R134, RZ ;  /* 0x0000008608123227 */ /* 0x000fe200078e00ff */
[----:B------:R-:W-:-:S03]  /*9530*/  ISETP.LT.AND P5, PT, R10, R149, !P4 ;  /* 0x000000950a00720c */ /* 0x000fc600067a1270 */
[----:B------:R-:W-:Y:S01]  /*9540*/  @P3 IMAD.HI.U32 R15, R10, R135, RZ ;  /* 0x000000870a0f3227 */ /* 0x000fe200078e00ff */
[C-C-:B--2---:R-:W-:Y:S02]  /*9550*/  PRMT R9, R2.reuse, 0xaaa2, R2.reuse ;  /* 0x0000aaa202097816 */ /* 0x144fe40000000002 */
[--C-:B------:R-:W-:Y:S02]  /*9560*/  PRMT R6, R2, 0xbbb3, R2.reuse ;  /* 0x0000bbb302067816 */ /* 0x100fe40000000002 */
[----:B------:R-:W-:Y:S02]  /*9570*/  IADD3 R9, R9, 0x4b400000, RZ ;  /* 0x4b40000009097810 */ /* 0x000fe40007ffe0ff */
[----:B------:R-:W-:Y:S02]  /*9580*/  IADD3 R6, R6, 0x4b400000, RZ ;  /* 0x4b40000006067810 */ /* 0x000fe40007ffe0ff */
[C-C-:B------:R-:W-:Y:S01]  /*9590*/  PRMT R11, R2.reuse, 0x9991, R2.reuse ;  /* 0x00009991020b7816 */ /* 0x140fe20000000002 */
[----:B------:R-:W-:Y:S01]  /*95a0*/  FADD R9, R9, -12582912 ;  /* 0xcb40000009097421 */ /* 0x000fe20000000000 */
[----:B------:R-:W-:Y:S01]  /*95b0*/  PRMT R7, R2, 0x8880, R2 ;  /* 0x0000888002077816 */ /* 0x000fe20000000002 */
[----:B------:R-:W-:Y:S01]  /*95c0*/  FADD R6, R6, -12582912 ;  /* 0xcb40000006067421 */ /* 0x000fe20000000000 */
[----:B------:R-:W-:Y:S01]  /*95d0*/  IADD3 R11, R11, 0x4b400000, RZ ;  /* 0x4b4000000b0b7810 */ /* 0x000fe20007ffe0ff */
[C---:B------:R-:W-:Y:S01]  /*95e0*/  FFMA R9, R132.reuse, R46, R9 ;  /* 0x0000002e84097223 */ /* 0x040fe20000000009 */
[C-C-:B------:R-:W-:Y:S01]  /*95f0*/  PRMT R17, R3.reuse, 0x8880, R3.reuse ;  /* 0x0000888003117816 */ /* 0x140fe20000000003 */
[----:B------:R-:W-:Y:S01]  /*9600*/  FFMA R47, R132, R47, R6 ;  /* 0x0000002f842f7223 */ /* 0x000fe20000000006 */
[----:B------:R-:W-:Y:S01]  /*9610*/  PRMT R13, R3, 0x9991, R3 ;  /* 0x00009991030d7816 */ /* 0x000fe20000000003 */
[----:B------:R-:W-:Y:S01]  /*9620*/  FADD R6, R11, -12582912 ;  /* 0xcb4000000b067421 */ /* 0x000fe20000000000 */
[----:B-1----:R-:W-:-:S02]  /*9630*/  FMNMX.NAN R4, R9, R0, !PT ;  /* 0x0000000009047209 */ /* 0x002fc40007820000 */
[C-C-:B------:R-:W-:Y:S01]  /*9640*/  PRMT R9, R3.reuse, 0xbbb3, R3.reuse ;  /* 0x0000bbb303097816 */ /* 0x140fe20000000003 */
[C---:B------:R-:W-:Y:S01]  /*9650*/  FFMA R51, R132.reuse, R51, R6 ;  /* 0x0000003384337223 */ /* 0x040fe20000000006 */
[----:B------:R-:W-:Y:S01]  /*9660*/  PRMT R11, R3, 0xaaa2, R3 ;  /* 0x0000aaa2030b7816 */ /* 0x000fe20000000003 */
[----:B------:R-:W-:Y:S01]  /*9670*/  IMAD.MOV.U32 R6, RZ, RZ, R8 ;  /* 0x000000ffff067224 */ /* 0x000fe200078e0008 */
[----:B------:R-:W-:Y:S01]  /*9680*/  IADD3 R9, R9, 0x4b400000, RZ ;  /* 0x4b40000009097810 */ /* 0x000fe20007ffe0ff */
[----:B------:R-:W-:Y:S01]  /*9690*/  F2I.NTZ R4, R4 ;  /* 0x0000000400047305 */ /* 0x000fe20000203100 */
[----:B------:R-:W-:Y:S02]  /*96a0*/  IADD3 R11, R11, 0x4b400000, RZ ;  /* 0x4b4000000b0b7810 */ /* 0x000fe40007ffe0ff */
[----:B------:R-:W-:Y:S01]  /*96b0*/  IADD3 R7, R7, 0x4b400000, RZ ;  /* 0x4b40000007077810 */ /* 0x000fe20007ffe0ff */
[----:B------:R-:W-:Y:S01]  /*96c0*/  FADD R9, R9, -12582912 ;  /* 0xcb40000009097421 */ /* 0x000fe20000000000 */
[----:B------:R-:W-:Y:S01]  /*96d0*/  @P3 SHF.R.U32.HI R6, RZ, R133, R18 ;  /* 0x00000085ff063219 */ /* 0x000fe20000011612 */
[----:B------:R-:W-:Y:S01]  /*96e0*/  FADD R11, R11, -12582912 ;  /* 0xcb4000000b0b7421 */ /* 0x000fe20000000000 */
[----:B------:R-:W-:Y:S01]  /*96f0*/  IADD3 R17, R17, 0x4b400000, RZ ;  /* 0x4b40000011117810 */ /* 0x000fe20007ffe0ff */
[C---:B------:R-:W-:Y:S01]  /*9700*/  FFMA R39, R132.reuse, R39, R9 ;  /* 0x0000002784277223 */ /* 0x040fe20000000009 */
[----:B------:R-:W-:Y:S01]  /*9710*/  IADD3 R13, R13, 0x4b400000, RZ ;  /* 0x4b4000000d0d7810 */ /* 0x000fe20007ffe0ff */
[----:B------:R-:W-:Y:S01]  /*9720*/  IMAD.MOV.U32 R9, RZ, RZ, R10 ;  /* 0x000000ffff097224 */ /* 0x000fe200078e000a */
[----:B------:R-:W-:Y:S01]  /*9730*/  @P3 SHF.R.U32.HI R9, RZ, R148, R15 ;  /* 0x00000094ff093219 */ /* 0x000fe2000001160f */
[----:B------:R-:W-:Y:S01]  /*9740*/  FADD R7, R7, -12582912 ;  /* 0xcb40000007077421 */ /* 0x000fe20000000000 */
[----:B------:R-:W-:Y:S01]  /*9750*/  FMNMX.NAN R5, R47, R0, !PT ;  /* 0x000000002f057209 */ /* 0x000fe20007820000 */
[C---:B------:R-:W-:Y:S01]  /*9760*/  FFMA R11, R132.reuse, R38, R11 ;  /* 0x00000026840b7223 */ /* 0x040fe2000000000b */
[-C--:B------:R-:W-:Y:S01]  /*9770*/  FMNMX.NAN R18, R51, R0.reuse, !PT ;  /* 0x0000000033127209 */ /* 0x080fe20007820000 */
[--C-:B------:R-:W-:Y:S01]  /*9780*/  IMAD.MOV R26, RZ, RZ, -R6.reuse ;  /* 0x000000ffff1a7224 */ /* 0x100fe200078e0a06 */
[----:B------:R-:W-:Y:S01]  /*9790*/  SHF.R.S32.HI R15, RZ, 0x1f, R6 ;  /* 0x0000001fff0f7819 */ /* 0x000fe20000011406 */
[----:B------:R-:W-:Y:S01]  /*97a0*/  FADD R17, R17, -12582912 ;  /* 0xcb40000011117421 */ /* 0x000fe20000000000 */
[----:B------:R-:W-:Y:S01]  /*97b0*/  FMNMX.NAN R11, R11, R0, !PT ;  /* 0x000000000b0b7209 */ /* 0x000fe20007820000 */
[----:B------:R-:W-:Y:S01]  /*97c0*/  FADD R13, R13, -12582912 ;  /* 0xcb4000000d0d7421 */ /* 0x000fe20000000000 */
[----:B------:R-:W1:Y:S01]  /*97d0*/  F2I.NTZ R5, R5 ;  /* 0x0000000500057305 */ /* 0x000e620000203100 */
[----:B------:R-:W-:-:S02]  /*97e0*/  FFMA R7, R132, R50, R7 ;  /* 0x0000003284077223 */ /* 0x000fc40000000007 */
[----:B------:R-:W-:Y:S01]  /*97f0*/  IMAD R26, R137, R26, R8 ;  /* 0x0000001a891a7224 */ /* 0x000fe200078e0208 */
[----:B------:R-:W-:Y:S01]  /*9800*/  FMNMX.NAN R8, R39, R0, !PT ;  /* 0x0000000027087209 */ /* 0x000fe20007820000 */
[C---:B------:R-:W-:Y:S01]  /*9810*/  FFMA R17, R132.reuse, R42, R17 ;  /* 0x0000002a84117223 */ /* 0x040fe20000000011 */
[-C--:B------:R-:W-:Y:S01]  /*9820*/  FMNMX.NAN R7, R7, R0.reuse, !PT ;  /* 0x0000000007077209 */ /* 0x080fe20007820000 */
[----:B------:R-:W-:Y:S01]  /*9830*/  FFMA R13, R132, R43, R13 ;  /* 0x0000002b840d7223 */ /* 0x000fe2000000000d */
[----:B------:R-:W-:Y:S01]  /*9840*/  F2I.NTZ R11, R11 ;  /* 0x0000000b000b7305 */ /* 0x000fe20000203100 */
[--C-:B------:R-:W-:Y:S01]  /*9850*/  IMAD.MOV R24, RZ, RZ, -R9.reuse ;  /* 0x000000ffff187224 */ /* 0x100fe200078e0a09 */
[-C--:B------:R-:W-:Y:S01]  /*9860*/  FMNMX.NAN R20, R17, R0.reuse, !PT ;  /* 0x0000000011147209 */ /* 0x080fe20007820000 */
[----:B------:R-:W-:Y:S01]  /*9870*/  IMAD.SHL.U32 R26, R26, 0x20, RZ ;  /* 0x000000201a1a7824 */ /* 0x000fe200078e00ff */
[----:B------:R-:W-:Y:S01]  /*9880*/  FMNMX.NAN R13, R13, R0, !PT ;  /* 0x000000000d0d7209 */ /* 0x000fe20007820000 */
[----:B------:R-:W-:Y:S01]  /*9890*/  IMAD R24, R137, R24, R10 ;  /* 0x0000001889187224 */ /* 0x000fe200078e020a */
[----:B------:R-:W-:Y:S01]  /*98a0*/  SHF.R.S32.HI R17, RZ, 0x1f, R9 ;  /* 0x0000001fff117819 */ /* 0x000fe20000011409 */
[----:B------:R-:W-:Y:S01]  /*98b0*/  IMAD R15, R15, c[0x0][0x278], RZ ;  /* 0x00009e000f0f7a24 */ /* 0x000fe200078e02ff */
[----:B------:R-:W2:Y:S01]  /*98c0*/  F2I.NTZ R8, R8 ;  /* 0x0000000800087305 */ /* 0x000ea20000203100 */
[----:B------:R-:W-:Y:S01]  /*98d0*/  IMAD.SHL.U32 R24, R24, 0x20, RZ ;  /* 0x0000002018187824 */ /* 0x000fe200078e00ff */
[----:B------:R-:W-:Y:S01]  /*98e0*/  SHF.R.S32.HI R27, RZ, 0x1f, R26 ;  /* 0x0000001fff1b7819 */ /* 0x000fe2000001141a */
[----:B------:R-:W-:Y:S01]  /*98f0*/  IMAD R15, R6, c[0x0][0x27c], R15 ;  /* 0x00009f00060f7a24 */ /* 0x000fe200078e020f */
[----:B-1----:R-:W-:Y:S01]  /*9900*/  I2IP.S8.S32.SAT R4, R5, R4, RZ ;  /* 0x0000000405047239 */ /* 0x002fe200000010ff */
[----:B------:R-:W-:Y:S01]  /*9910*/  IMAD R22, R142, R9, RZ ;  /* 0x000000098e167224 */ /* 0x000fe200078e02ff */
[----:B------:R-:W-:Y:S01]  /*9920*/  SHF.R.S32.HI R25, RZ, 0x1f, R24 ;  /* 0x0000001fff197819 */ /* 0x000fe20000011418 */
[----:B------:R-:W-:Y:S01]  /*9930*/  IMAD.WIDE.U32 R26, R6, c[0x0][0x278], R26 ;  /* 0x00009e00061a7a25 */ /* 0x000fe200078e001a */
[----:B------:R-:W-:Y:S03]  /*9940*/  F2I.NTZ R7, R7 ;  /* 0x0000000700077305 */ /* 0x000fe60000203100 */
[----:B------:R-:W-:Y:S01]  /*9950*/  IMAD.IADD R6, R27, 0x1, R15 ;  /* 0x000000011b067824 */ /* 0x000fe200078e020f */
[----:B------:R-:W-:Y:S01]  /*9960*/  IADD3 R26, P1, P0, R144, c[0x0][0x270], R26 ;  /* 0x00009c00901a7a10 */ /* 0x000fe2000783e01a */
[----:B------:R-:W-:-:S02]  /*9970*/  IMAD R17, R17, R143, R22 ;  /* 0x0000008f11117224 */ /* 0x000fc400078e0216 */
[----:B------:R-:W-:Y:S01]  /*9980*/  IMAD.WIDE.U32 R24, R9, R143, R24 ;  /* 0x0000008f09187225 */ /* 0x000fe200078e0018 */
[----:B------:R-:W1:Y:S01]  /*9990*/  F2I.NTZ R18, R18 ;  /* 0x0000001200127305 */ /* 0x000e620000203100 */
[----:B--2---:R-:W-:Y:S02]  /*99a0*/  I2IP.S8.S32.SAT R5, R8, R11, RZ ;  /* 0x0000000b08057239 */ /* 0x004fe400000010ff */
[----:B------:R-:W-:Y:S01]  /*99b0*/  IMAD.IADD R17, R25, 0x1, R17 ;  /* 0x0000000119117824 */ /* 0x000fe200078e0211 */
[----:B------:R-:W-:Y:S02]  /*99c0*/  IADD3.X R27, R145, c[0x0][0x274], R6, P1, P0 ;  /* 0x00009d00911b7a10 */ /* 0x000fe40000fe0406 */
[----:B------:R-:W-:Y:S02]  /*99d0*/  IADD3 R24, P1, P0, R146, R141, R24 ;  /* 0x0000008d92187210 */ /* 0x000fe4000783e018 */
[----:B------:R-:W-:Y:S02]  /*99e0*/  F2I.NTZ R20, R20 ;  /* 0x0000001400147305 */ /* 0x000fe40000203100 */
[----:B------:R-:W-:-:S06]  /*99f0*/  IADD3.X R25, R147, R140, R17, P1, P0 ;  /* 0x0000008c93197210 */ /* 0x000fcc0000fe0411 */
[----:B------:R-:W2:Y:S01]  /*9a00*/  F2I.NTZ R13, R13 ;  /* 0x0000000d000d7305 */ /* 0x000ea20000203100 */
[----:B-1----:R-:W-:Y:S02]  /*9a10*/  I2IP.S8.S32.SAT R4, R18, R7, R4 ;  /* 0x0000000712047239 */ /* 0x002fe40000001004 */
[----:B--2---:R-:W-:-:S05]  /*9a20*/  I2IP.S8.S32.SAT R5, R13, R20, R5 ;  /* 0x000000140d057239 */ /* 0x004fca0000001005 */
[----:B------:R1:W-:Y:S04]  /*9a30*/  @P6 STG.E.64 [R26.64], R4 ;  /* 0x000000041a006986 */ /* 0x0003e8000c101b0e */
[----:B------:R-:W2:Y:S01]  /*9a40*/  @P5 LDG.E.LTC128B.64 R2, [R24.64] ;  /* 0x0000000e18025981 */ /* 0x000ea2000c1e1b20 */
[----:B------:R-:W-:Y:S01]  /*9a50*/  @P3 IMAD.HI.U32 R8, R10, R134, RZ ;  /* 0x000000860a083227 */ /* 0x000fe200078e00ff */
[----:B------:R-:W-:-:S03]  /*9a60*/  ISETP.LT.AND P6, PT, R12, R149, !P4 ;  /* 0x000000950c00720c */ /* 0x000fc600067c1270 */
        /* <DEDUP_REMOVED lines=20> */
[----:B------:R-:W-:Y:S01]  /*9bb0*/  PRMT R17, R3, 0xbbb3, R3 ;  /* 0x0000bbb303117816 */ /* 0x000fe20000000003 */
[----:B------:R-:W-:Y:S01]  /*9bc0*/  FFMA R9, R132, R84, R9 ;  /* 0x0000005484097223 */ /* 0x000fe20000000009 */
[----:B------:R-:W-:Y:S01]  /*9bd0*/  IADD3 R7, R7, 0x4b400000, RZ ;  /* 0x4b40000007077810 */ /* 0x000fe20007ffe0ff */
[----:B------:R-:W-:Y:S01]  /*9be0*/  FADD R6, R6, -12582912 ;  /* 0xcb40000006067421 */ /* 0x000fe20000000000 */
[----:B------:R-:W-:-:S02]  /*9bf0*/  FMNMX.NAN R4, R11, R0, !PT ;  /* 0x000000000b047209 */ /* 0x000fc40007820000 */
[--C-:B------:R-:W-:Y:S01]  /*9c00*/  PRMT R11, R3, 0xaaa2, R3.reuse ;  /* 0x0000aaa2030b7816 */ /* 0x100fe20000000003 */
[----:B------:R-:W-:Y:S01]  /*9c10*/  FADD R7, R7, -12582912 ;  /* 0xcb40000007077421 */ /* 0x000fe20000000000 */
[----:B------:R-:W-:Y:S01]  /*9c20*/  IADD3 R17, R17, 0x4b400000, RZ ;  /* 0x4b40000011117810 */ /* 0x000fe20007ffe0ff */
[----:B------:R-:W-:Y:S01]  /*9c30*/  FFMA R85, R132, R85, R6 ;  /* 0x0000005584557223 */ /* 0x000fe20000000006 */
[----:B------:R-:W-:Y:S01]  /*9c40*/  IADD3 R11, R11, 0x4b400000, RZ ;  /* 0x4b4000000b0b7810 */ /* 0x000fe20007ffe0ff */
[----:B------:R-:W-:Y:S01]  /*9c50*/  IMAD.MOV.U32 R6, RZ, RZ, R12 ;  /* 0x000000ffff067224 */ /* 0x000fe200078e000c */
[--C-:B------:R-:W-:Y:S01]  /*9c60*/  PRMT R13, R3, 0x8880, R3.reuse ;  /* 0x00008880030d7816 */ /* 0x100fe20000000003 */
[----:B------:R-:W-:Y:S01]  /*9c70*/  FADD R17, R17, -12582912 ;  /* 0xcb40000011117421 */ /* 0x000fe20000000000 */
[----:B------:R-:W-:Y:S01]  /*9c80*/  FMNMX.NAN R8, R9, R0, !PT ;  /* 0x0000000009087209 */ /* 0x000fe20007820000 */
[----:B------:R-:W-:Y:S01]  /*9c90*/  @P3 IMAD.HI.U32 R9, R12, R135, RZ ;  /* 0x000000870c093227 */ /* 0x000fe200078e00ff */
[----:B------:R-:W-:Y:S01]  /*9ca0*/  PRMT R15, R3, 0x9991, R3 ;  /* 0x00009991030f7816 */ /* 0x000fe20000000003 */
[----:B------:R-:W-:Y:S01]  /*9cb0*/  F2I.NTZ R4, R4 ;  /* 0x0000000400047305 */ /* 0x000fe20000203100 */
[----:B------:R-:W-:Y:S01]  /*9cc0*/  IADD3 R13, R13, 0x4b400000, RZ ;  /* 0x4b4000000d0d7810 */ /* 0x000fe20007ffe0ff */
[----:B------:R-:W-:Y:S01]  /*9cd0*/  FADD R11, R11, -12582912 ;  /* 0xcb4000000b0b7421 */ /* 0x000fe20000000000 */
[----:B------:R-:W-:Y:S01]  /*9ce0*/  IADD3 R15, R15, 0x4b400000, RZ ;  /* 0x4b4000000f0f7810 */ /* 0x000fe20007ffe0ff */
[C---:B------:R-:W-:Y:S01]  /*9cf0*/  FFMA R7, R132.reuse, R89, R7 ;  /* 0x0000005984077223 */ /* 0x040fe20000000007 */
[----:B------:R-:W-:Y:S01]  /*9d00*/  @P3 SHF.R.U32.HI R6, RZ, R148, R9 ;  /* 0x00000094ff063219 */ /* 0x000fe20000011609 */
[C---:B------:R-:W-:Y:S01]  /*9d10*/  FFMA R11, R132.reuse, R96, R11 ;  /* 0x00000060840b7223 */ /* 0x040fe2000000000b */
[-C--:B------:R-:W-:Y:S01]  /*9d20*/  FMNMX.NAN R9, R85, R0.reuse, !PT ;  /* 0x0000000055097209 */ /* 0x080fe20007820000 */
[C---:B------:R-:W-:Y:S01]  /*9d30*/  FFMA R97, R132.reuse, R97, R17 ;  /* 0x0000006184617223 */ /* 0x040fe20000000011 */
[-C--:B------:R-:W-:Y:S01]  /*9d40*/  FMNMX.NAN R7, R7, R0.reuse, !PT ;  /* 0x0000000007077209 */ /* 0x080fe20007820000 */
[----:B------:R-:W-:Y:S01]  /*9d50*/  FADD R13, R13, -12582912 ;  /* 0xcb4000000d0d7421 */ /* 0x000fe20000000000 */
[-C--:B------:R-:W-:Y:S01]  /*9d60*/  FMNMX.NAN R11, R11, R0.reuse, !PT ;  /* 0x000000000b0b7209 */ /* 0x080fe20007820000 */
[----:B------:R-:W-:Y:S01]  /*9d70*/  FADD R10, R15, -12582912 ;  /* 0xcb4000000f0a7421 */ /* 0x000fe20000000000 */
[----:B------:R-:W-:Y:S01]  /*9d80*/  FMNMX.NAN R20, R97, R0, !PT ;  /* 0x0000000061147209 */ /* 0x000fe20007820000 */
[--C-:B------:R-:W-:Y:S01]  /*9d90*/  IMAD.MOV R24, RZ, RZ, -R6.reuse ;  /* 0x000000ffff187224 */ /* 0x100fe200078e0a06 */
[----:B------:R-:W1:Y:S01]  /*9da0*/  F2I.NTZ R7, R7 ;  /* 0x0000000700077305 */ /* 0x000e620000203100 */
[C---:B------:R-:W-:Y:S01]  /*9db0*/  FFMA R13, R132.reuse, R92, R13 ;  /* 0x0000005c840d7223 */ /* 0x040fe2000000000d */
[----:B------:R-:W-:Y:S01]  /*9dc0*/  SHF.R.S32.HI R15, RZ, 0x1f, R6 ;  /* 0x0000001fff0f7819 */ /* 0x000fe20000011406 */
[----:B------:R-:W-:-:S02]  /*9dd0*/  FFMA R93, R132, R93, R10 ;  /* 0x0000005d845d7223 */ /* 0x000fc4000000000a */
[----:B------:R-:W-:Y:S01]  /*9de0*/  IMAD R24, R137, R24, R12 ;  /* 0x0000001889187224 */ /* 0x000fe200078e020c */
[-C--:B------:R-:W-:Y:S01]  /*9df0*/  FMNMX.NAN R10, R13, R0.reuse, !PT ;  /* 0x000000000d0a7209 */ /* 0x080fe20007820000 */
[----:B------:R-:W-:Y:S01]  /*9e00*/  IMAD R13, R5, c[0x0][0x27c], R22 ;  /* 0x00009f00050d7a24 */ /* 0x000fe200078e0216 */
[----:B------:R-:W-:Y:S01]  /*9e10*/  F2I.NTZ R11, R11 ;  /* 0x0000000b000b7305 */ /* 0x000fe20000203100 */
[----:B------:R-:W-:Y:S01]  /*9e20*/  IMAD.SHL.U32 R24, R24, 0x20, RZ ;  /* 0x0000002018187824 */ /* 0x000fe200078e00ff */
[----:B------:R-:W-:Y:S01]  /*9e30*/  FMNMX.NAN R93, R93, R0, !PT ;  /* 0x000000005d5d7209 */ /* 0x000fe20007820000 */
[----:B------:R-:W-:-:S03]  /*9e40*/  IMAD R18, R142, R6, RZ ;  /* 0x000000068e127224 */ /* 0x000fc600078e02ff */
[----:B------:R-:W-:Y:S01]  /*9e50*/  SHF.R.S32.HI R25, RZ, 0x1f, R24 ;  /* 0x0000001fff197819 */ /* 0x000fe20000011418 */
[-C--:B------:R-:W-:Y:S01]  /*9e60*/  IMAD R15, R15, R143.reuse, R18 ;  /* 0x0000008f0f0f7224 */ /* 0x080fe200078e0212 */
[----:B------:R-:W2:Y:S01]  /*9e70*/  F2I.NTZ R20, R20 ;  /* 0x0000001400147305 */ /* 0x000ea20000203100 */
[----:B-1----:R-:W-:Y:S02]  /*9e80*/  I2IP.S8.S32.SAT R4, R7, R4, RZ ;  /* 0x0000000407047239 */ /* 0x002fe400000010ff */
[----:B------:R-:W-:-:S04]  /*9e90*/  IMAD.WIDE.U32 R24, R6, R143, R24 ;  /* 0x0000008f06187225 */ /* 0x000fc800078e0018 */
[----:B------:R-:W-:Y:S01]  /*9ea0*/  IMAD.IADD R6, R27, 0x1, R13 ;  /* 0x000000011b067824 */ /* 0x000fe200078e020d */
[----:B------:R-:W-:Y:S01]  /*9eb0*/  F2I.NTZ R8, R8 ;  /* 0x0000000800087305 */ /* 0x000fe20000203100 */
[----:B------:R-:W-:-:S03]  /*9ec0*/  IMAD.IADD R15, R25, 0x1, R15 ;  /* 0x00000001190f7824 */ /* 0x000fc600078e020f */
[----:B------:R-:W-:Y:S02]  /*9ed0*/  IADD3.X R27, R145, c[0x0][0x274], R6, P1, P0 ;  /* 0x00009d00911b7a10 */ /* 0x000fe40000fe0406 */
        /* <DEDUP_REMOVED lines=25> */
[C-C-:B------:R-:W-:Y:S01]  /*a070*/  PRMT R11, R3.reuse, 0x9991, R3.reuse ;  /* 0x00009991030b7816 */ /* 0x140fe20000000003 */
[----:B------:R-:W-:Y:S01]  /*a080*/  FADD R6, R8, -12582912 ;  /* 0xcb40000008067421 */ /* 0x000fe20000000000 */
[----:B------:R-:W-:-:S02]  /*a090*/  PRMT R8, R3, 0xbbb3, R3 ;  /* 0x0000bbb303087816 */ /* 0x000fc40000000003 */
[----:B-1----:R-:W-:Y:S01]  /*a0a0*/  FMNMX.NAN R4, R9, R0, !PT ;  /* 0x0000000009047209 */ /* 0x002fe20007820000 */
[----:B------:R-:W-:Y:S01]  /*a0b0*/  FFMA R87, R132, R87, R6 ;  /* 0x0000005784577223 */ /* 0x000fe20000000006 */
[----:B------:R-:W-:Y:S01]  /*a0c0*/  PRMT R9, R3, 0xaaa2, R3 ;  /* 0x0000aaa203097816 */ /* 0x000fe20000000003 */
[----:B------:R-:W-:Y:S01]  /*a0d0*/  IMAD.MOV.U32 R6, RZ, RZ, R12 ;  /* 0x000000ffff067224 */ /* 0x000fe200078e000c */
[----:B------:R-:W-:Y:S02]  /*a0e0*/  IADD3 R8, R8, 0x4b400000, RZ ;  /* 0x4b40000008087810 */ /* 0x000fe40007ffe0ff */
[----:B------:R-:W-:Y:S01]  /*a0f0*/  IADD3 R9, R9, 0x4b400000, RZ ;  /* 0x4b40000009097810 */ /* 0x000fe20007ffe0ff */
[----:B------:R-:W-:Y:S01]  /*a100*/  F2I.NTZ R4, R4 ;  /* 0x0000000400047305 */ /* 0x000fe20000203100 */
        /* <DEDUP_REMOVED lines=26> */
[----:B------:R-:W-:Y:S01]  /*a2b0*/  IMAD.MOV R22, RZ, RZ, -R8 ;  /* 0x000000ffff167224 */ /* 0x000fe200078e0a08 */
        /* <DEDUP_REMOVED lines=31> */
[C---:B------:R-:W-:Y:S01]  /*a4b0*/  @P3 IMAD.HI.U32 R135, R16.reuse, R135, RZ ;  /* 0x0000008710873227 */ /* 0x040fe200078e00ff */
[----:B------:R-:W-:Y:S02]  /*a4c0*/  ISETP.LT.AND P4, PT, R16, R149, !P4 ;  /* 0x000000951000720c */ /* 0x000fe40006781270 */
[C-C-:B--2---:R-:W-:Y:S02]  /*a4d0*/  PRMT R11, R2.reuse, 0x8880, R2.reuse ;  /* 0x00008880020b7816 */ /* 0x144fe40000000002 */
[----:B------:R-:W-:-:S02]  /*a4e0*/  PRMT R7, R2, 0xaaa2, R2 ;  /* 0x0000aaa202077816 */ /* 0x000fc40000000002 */
[----:B------:R-:W-:Y:S02]  /*a4f0*/  IADD3 R11, R11, 0x4b400000, RZ ;  /* 0x4b4000000b0b7810 */ /* 0x000fe40007ffe0ff */
[----:B------:R-:W-:Y:S02]  /*a500*/  IADD3 R7, R7, 0x4b400000, RZ ;  /* 0x4b40000007077810 */ /* 0x000fe40007ffe0ff */
[----:B------:R-:W-:Y:S01]  /*a510*/  PRMT R6, R2, 0x9991, R2 ;  /* 0x0000999102067816 */ /* 0x000fe20000000002 */
[----:B------:R-:W-:Y:S01]  /*a520*/  FADD R11, R11, -12582912 ;  /* 0xcb4000000b0b7421 */ /* 0x000fe20000000000 */
[----:B------:R-:W-:Y:S01]  /*a530*/  PRMT R10, R3, 0xbbb3, R3 ;  /* 0x0000bbb3030a7816 */ /* 0x000fe20000000003 */
[----:B------:R-:W-:Y:S01]  /*a540*/  FADD R7, R7, -12582912 ;  /* 0xcb40000007077421 */ /* 0x000fe20000000000 */
[----:B-1----:R-:W-:Y:S01]  /*a550*/  IADD3 R5, R6, 0x4b400000, RZ ;  /* 0x4b40000006057810 */ /* 0x002fe20007ffe0ff */
[C---:B------:R-:W-:Y:S01]  /*a560*/  FFMA R11, R132.reuse, R112, R11 ;  /* 0x00000070840b7223 */ /* 0x040fe2000000000b */
[----:B------:R-:W-:Y:S01]  /*a570*/  PRMT R6, R3, 0xaaa2, R3 ;  /* 0x0000aaa203067816 */ /* 0x000fe20000000003 */
[----:B------:R-:W-:Y:S01]  /*a580*/  FFMA R7, R132, R108, R7 ;  /* 0x0000006c84077223 */ /* 0x000fe20000000007 */
[----:B------:R-:W-:Y:S01]  /*a590*/  IADD3 R10, R10, 0x4b400000, RZ ;  /* 0x4b4000000a0a7810 */ /* 0x000fe20007ffe0ff */
[----:B------:R-:W-:Y:S01]  /*a5a0*/  FADD R5, R5, -12582912 ;  /* 0xcb40000005057421 */ /* 0x000fe20000000000 */
[----:B------:R-:W-:-:S02]  /*a5b0*/  FMNMX.NAN R8, R11, R0, !PT ;  /* 0x000000000b087209 */ /* 0x000fc40007820000 */
[----:B------:R-:W-:Y:S01]  /*a5c0*/  IADD3 R11, R6, 0x4b400000, RZ ;  /* 0x4b400000060b7810 */ /* 0x000fe20007ffe0ff */
[----:B------:R-:W-:Y:S01]  /*a5d0*/  @P3 IMAD.HI.U32 R6, R14, R134, RZ ;  /* 0x000000860e063227 */ /* 0x000fe200078e00ff */
[----:B------:R-:W-:Y:S02]  /*a5e0*/  PRMT R9, R2, 0xbbb3, R2 ;  /* 0x0000bbb302097816 */ /* 0x000fe40000000002 */
[----:B------:R-:W-:Y:S01]  /*a5f0*/  FMNMX.NAN R4, R7, R0, !PT ;  /* 0x0000000007047209 */ /* 0x000fe20007820000 */
[----:B------:R-:W-:Y:S01]  /*a600*/  FADD R10, R10, -12582912 ;  /* 0xcb4000000a0a7421 */ /* 0x000fe20000000000 */
[----:B------:R-:W-:Y:S01]  /*a610*/  IADD3 R9, R9, 0x4b400000, RZ ;  /* 0x4b40000009097810 */ /* 0x000fe20007ffe0ff */
[----:B------:R-:W-:Y:S01]  /*a620*/  IMAD.MOV.U32 R7, RZ, RZ, R14 ;  /* 0x000000ffff077224 */ /* 0x000fe200078e000e */
[----:B------:R-:W-:Y:S01]  /*a630*/  @P3 SHF.R.U32.HI R7, RZ, R133, R6 ;  /* 0x00000085ff073219 */ /* 0x000fe20000011606 */
[C---:B------:R-:W-:Y:S01]  /*a640*/  FFMA R113, R132.reuse, R113, R5 ;  /* 0x0000007184717223 */ /* 0x040fe20000000005 */
[----:B------:R-:W-:Y:S01]  /*a650*/  PRMT R6, R3, 0x8880, R3 ;  /* 0x0000888003067816 */ /* 0x000fe20000000003 */
[----:B------:R-:W-:Y:S01]  /*a660*/  FADD R11, R11, -12582912 ;  /* 0xcb4000000b0b7421 */ /* 0x000fe20000000000 */
[----:B------:R-:W-:Y:S01]  /*a670*/  F2I.NTZ R4, R4 ;  /* 0x0000000400047305 */ /* 0x000fe20000203100 */
[----:B------:R-:W-:Y:S01]  /*a680*/  IMAD.MOV.U32 R5, RZ, RZ, R16 ;  /* 0x000000ffff057224 */ /* 0x000fe200078e0010 */
[----:B------:R-:W-:Y:S01]  /*a690*/  @P3 SHF.R.U32.HI R5, RZ, R148, R135 ;  /* 0x00000094ff053219 */ /* 0x000fe20000011687 */
[C---:B------:R-:W-:Y:S01]  /*a6a0*/  FFMA R101, R132.reuse, R101, R10 ;  /* 0x0000006584657223 */ /* 0x040fe2000000000a */
[----:B------:R-:W-:Y:S01]  /*a6b0*/  PRMT R10, R3, 0x9991, R3 ;  /* 0x00009991030a7816 */ /* 0x000fe20000000003 */
[----:B------:R-:W-:Y:S01]  /*a6c0*/  FFMA R11, R132, R100, R11 ;  /* 0x00000064840b7223 */ /* 0x000fe2000000000b */
[----:B------:R-:W-:Y:S01]  /*a6d0*/  IADD3 R6, R6, 0x4b400000, RZ ;  /* 0x4b40000006067810 */ /* 0x000fe20007ffe0ff */
[----:B------:R-:W-:Y:S01]  /*a6e0*/  FADD R9, R9, -12582912 ;  /* 0xcb40000009097421 */ /* 0x000fe20000000000 */
[----:B------:R-:W-:Y:S01]  /*a6f0*/  IADD3 R13, R10, 0x4b400000, RZ ;  /* 0x4b4000000a0d7810 */ /* 0x000fe20007ffe0ff */
[----:B------:R-:W-:Y:S01]  /*a700*/  IMAD.MOV R10, RZ, RZ, -R5 ;  /* 0x000000ffff0a7224 */ /* 0x000fe200078e0a05 */
[-C--:B------:R-:W-:Y:S01]  /*a710*/  FMNMX.NAN R12, R11, R0.reuse, !PT ;  /* 0x000000000b0c7209 */ /* 0x080fe20007820000 */
[----:B------:R-:W-:Y:S01]  /*a720*/  IMAD.MOV R11, RZ, RZ, -R7 ;  /* 0x000000ffff0b7224 */ /* 0x000fe200078e0a07 */
[-C--:B------:R-:W-:Y:S01]  /*a730*/  FMNMX.NAN R101, R101, R0.reuse, !PT ;  /* 0x0000000065657209 */ /* 0x080fe20007820000 */
[----:B------:R-:W-:Y:S01]  /*a740*/  FADD R15, R6, -12582912 ;  /* 0xcb400000060f7421 */ /* 0x000fe20000000000 */
[----:B------:R-:W-:Y:S01]  /*a750*/  FMNMX.NAN R113, R113, R0, !PT ;  /* 0x0000000071717209 */ /* 0x000fe20007820000 */
[----:B------:R-:W-:Y:S01]  /*a760*/  FFMA R9, R132, R109, R9 ;  /* 0x0000006d84097223 */ /* 0x000fe20000000009 */
[----:B------:R-:W-:Y:S01]  /*a770*/  F2I.NTZ R12, R12 ;  /* 0x0000000c000c7305 */ /* 0x000fe20000203100 */
[----:B------:R-:W-:Y:S01]  /*a780*/  IMAD R10, R137, R10, R16 ;  /* 0x0000000a890a7224 */ /* 0x000fe200078e0210 */
[----:B------:R-:W-:Y:S01]  /*a790*/  SHF.R.S32.HI R6, RZ, 0x1f, R5 ;  /* 0x0000001fff067819 */ /* 0x000fe20000011405 */
[----:B------:R-:W-:Y:S01]  /*a7a0*/  FADD R13, R13, -12582912 ;  /* 0xcb4000000d0d7421 */ /* 0x000fe20000000000 */
[----:B------:R-:W-:Y:S01]  /*a7b0*/  FMNMX.NAN R9, R9, R0, !PT ;  /* 0x0000000009097209 */ /* 0x000fe20007820000 */
[----:B------:R-:W-:-:S02]  /*a7c0*/  IMAD R11, R137, R11, R14 ;  /* 0x0000000b890b7224 */ /* 0x000fc400078e020e */
[----:B------:R-:W-:Y:S01]  /*a7d0*/  FFMA R15, R132, R104, R15 ;  /* 0x00000068840f7223 */ /* 0x000fe2000000000f */
[----:B------:R-:W1:Y:S01]  /*a7e0*/  F2I.NTZ R101, R101 ;  /* 0x0000006500657305 */ /* 0x000e620000203100 */
[----:B------:R-:W-:Y:S01]  /*a7f0*/  IMAD.SHL.U32 R14, R10, 0x20, RZ ;  /* 0x000000200a0e7824 */ /* 0x000fe200078e00ff */
[----:B------:R-:W-:Y:S01]  /*a800*/  SHF.R.S32.HI R10, RZ, 0x1f, R7 ;  /* 0x0000001fff0a7819 */ /* 0x000fe20000011407 */
[----:B------:R-:W-:Y:S01]  /*a810*/  FFMA R13, R132, R105, R13 ;  /* 0x00000069840d7223 */ /* 0x000fe2000000000d */
[-C--:B------:R-:W-:Y:S01]  /*a820*/  FMNMX.NAN R17, R15, R0.reuse, !PT ;  /* 0x000000000f117209 */ /* 0x080fe20007820000 */
[----:B------:R-:W-:Y:S01]  /*a830*/  IMAD.SHL.U32 R18, R11, 0x20, RZ ;  /* 0x000000200b127824 */ /* 0x000fe200078e00ff */
[----:B------:R-:W-:Y:S01]  /*a840*/  SHF.R.S32.HI R15, RZ, 0x1f, R14 ;  /* 0x0000001fff0f7819 */ /* 0x000fe2000001140e */
[----:B------:R-:W-:Y:S01]  /*a850*/  IMAD R142, R142, R5, RZ ;  /* 0x000000058e8e7224 */ /* 0x000fe200078e02ff */
[----:B------:R-:W2:Y:S01]  /*a860*/  F2I.NTZ R9, R9 ;  /* 0x0000000900097305 */ /* 0x000ea20000203100 */
[----:B------:R-:W-:Y:S01]  /*a870*/  FMNMX.NAN R13, R13, R0, !PT ;  /* 0x000000000d0d7209 */ /* 0x000fe20007820000 */
[----:B------:R-:W-:Y:S01]  /*a880*/  IMAD R10, R10, c[0x0][0x278], RZ ;  /* 0x00009e000a0a7a24 */ /* 0x000fe200078e02ff */
[----:B------:R-:W-:Y:S01]  /*a890*/  SHF.R.S32.HI R19, RZ, 0x1f, R18 ;  /* 0x0000001fff137819 */ /* 0x000fe20000011412 */
[----:B------:R-:W-:-:S04]  /*a8a0*/  IMAD.WIDE.U32 R20, R5, R143, R14 ;  /* 0x0000008f05147225 */ /* 0x000fc800078e000e */
[----:B------:R-:W-:Y:S01]  /*a8b0*/  F2I.NTZ R8, R8 ;  /* 0x0000000800087305 */ /* 0x000fe20000203100 */
[----:B------:R-:W-:Y:S01]  /*a8c0*/  IMAD R6, R6, R143, R142 ;  /* 0x0000008f06067224 */ /* 0x000fe200078e028e */
[----:B------:R-:W-:Y:S01]  /*a8d0*/  IADD3 R146, P1, P0, R146, R141, R20 ;  /* 0x0000008d92927210 */ /* 0x000fe2000783e014 */
[----:B------:R-:W-:Y:S01]  /*a8e0*/  IMAD R10, R7, c[0x0][0x27c], R10 ;  /* 0x00009f00070a7a24 */ /* 0x000fe200078e020a */
[----:B-1----:R-:W-:Y:S01]  /*a8f0*/  I2IP.S8.S32.SAT R5, R101, R12, RZ ;  /* 0x0000000c65057239 */ /* 0x002fe200000010ff */
[----:B------:R-:W-:Y:S02]  /*a900*/  IMAD.IADD R6, R21, 0x1, R6 ;  /* 0x0000000115067824 */ /* 0x000fe400078e0206 */
[----:B------:R-:W-:Y:S01]  /*a910*/  IMAD.WIDE.U32 R18, R7, c[0x0][0x278], R18 ;  /* 0x00009e0007127a25 */ /* 0x000fe200078e0012 */
[----:B------:R-:W1:Y:S01]  /*a920*/  F2I.NTZ R113, R113 ;  /* 0x0000007100717305 */ /* 0x000e620000203100 */
[----:B--2---:R-:W-:Y:S02]  /*a930*/  I2IP.S8.S32.SAT R4, R9, R4, RZ ;  /* 0x0000000409047239 */ /* 0x004fe400000010ff */
[----:B------:R-:W-:Y:S01]  /*a940*/  IADD3.X R147, R147, R140, R6, P1, P0 ;  /* 0x0000008c93937210 */ /* 0x000fe20000fe0406 */
[----:B------:R-:W-:Y:S01]  /*a950*/  IMAD.IADD R10, R19, 0x1, R10 ;  /* 0x00000001130a7824 */ /* 0x000fe200078e020a */
[----:B------:R-:W-:-:S03]  /*a960*/  IADD3 R18, P1, P0, R144, c[0x0][0x270], R18 ;  /* 0x00009c0090127a10 */ /* 0x000fc6000783e012 */
[----:B------:R-:W-:Y:S01]  /*a970*/  F2I.NTZ R11, R17 ;  /* 0x00000011000b7305 */ /* 0x000fe20000203100 */
[----:B------:R-:W-:-:S07]  /*a980*/  IADD3.X R19, R145, c[0x0][0x274], R10, P1, P0 ;  /* 0x00009d0091137a10 */ /* 0x000fce0000fe040a */
[----:B------:R-:W2:Y:S01]  /*a990*/  F2I.NTZ R14, R13 ;  /* 0x0000000d000e7305 */ /* 0x000ea20000203100 */
[----:B-1----:R-:W-:Y:S02]  /*a9a0*/  I2IP.S8.S32.SAT R4, R113, R8, R4 ;  /* 0x0000000871047239 */ /* 0x002fe40000001004 */
[----:B--2---:R-:W-:-:S05]  /*a9b0*/  I2IP.S8.S32.SAT R5, R14, R11, R5 ;  /* 0x0000000b0e057239 */ /* 0x004fca0000001005 */
[----:B------:R1:W-:Y:S04]  /*a9c0*/  @P5 STG.E.64 [R18.64], R4 ;  /* 0x0000000412005986 */ /* 0x0003e8000c101b0e */
[----:B------:R-:W2:Y:S01]  /*a9d0*/  @P4 LDG.E.LTC128B.64 R2, [R146.64] ;  /* 0x0000000e92024981 */ /* 0x000ea2000c1e1b20 */
[----:B------:R-:W-:Y:S01]  /*a9e0*/  @P3 IMAD.HI.U32 R134, R16, R134, RZ ;  /* 0x0000008610863227 */ /* 0x000fe200078e00ff */
[C-C-:B--2---:R-:W-:Y:S02]  /*a9f0*/  PRMT R7, R2.reuse, 0x8880, R2.reuse ;  /* 0x0000888002077816 */ /* 0x144fe40000000002 */
[C-C-:B------:R-:W-:Y:S02]  /*aa00*/  PRMT R6, R2.reuse, 0x9991, R2.reuse ;  /* 0x0000999102067816 */ /* 0x140fe40000000002 */
[----:B------:R-:W-:-:S02]  /*aa10*/  PRMT R8, R2, 0xaaa2, R2 ;  /* 0x0000aaa202087816 */ /* 0x000fc40000000002 */
[----:B------:R-:W-:Y:S02]  /*aa20*/  PRMT R2, R2, 0xbbb3, R2 ;  /* 0x0000bbb302027816 */ /* 0x000fe40000000002 */
[----:B------:R-:W-:Y:S02]  /*aa30*/  IADD3 R6, R6, 0x4b400000, RZ ;  /* 0x4b40000006067810 */ /* 0x000fe40007ffe0ff */
[----:B------:R-:W-:Y:S02]  /*aa40*/  IADD3 R2, R2, 0x4b400000, RZ ;  /* 0x4b40000002027810 */ /* 0x000fe40007ffe0ff */
[----:B------:R-:W-:Y:S01]  /*aa50*/  IADD3 R8, R8, 0x4b400000, RZ ;  /* 0x4b40000008087810 */ /* 0x000fe20007ffe0ff */
[----:B------:R-:W-:Y:S01]  /*aa60*/  FADD R6, R6, -12582912 ;  /* 0xcb40000006067421 */ /* 0x000fe20000000000 */
[----:B------:R-:W-:Y:S01]  /*aa70*/  IADD3 R7, R7, 0x4b400000, RZ ;  /* 0x4b40000007077810 */ /* 0x000fe20007ffe0ff */
[----:B------:R-:W-:Y:S02]  /*aa80*/  FADD R2, R2, -12582912 ;  /* 0xcb40000002027421 */ /* 0x000fe40000000000 */
[----:B-1----:R-:W-:Y:S01]  /*aa90*/  FADD R5, R8, -12582912 ;  /* 0xcb40000008057421 */ /* 0x002fe20000000000 */
[C-C-:B------:R-:W-:Y:S01]  /*aaa0*/  PRMT R8, R3.reuse, 0xbbb3, R3.reuse ;  /* 0x0000bbb303087816 */ /* 0x140fe20000000003 */
[C---:B------:R-:W-:Y:S01]  /*aab0*/  FFMA R111, R132.reuse, R111, R2 ;  /* 0x0000006f846f7223 */ /* 0x040fe20000000002 */
[C-C-:B------:R-:W-:Y:S01]  /*aac0*/  PRMT R2, R3.reuse, 0xaaa2, R3.reuse ;  /* 0x0000aaa203027816 */ /* 0x140fe20000000003 */
[----:B------:R-:W-:Y:S01]  /*aad0*/  FFMA R115, R132, R115, R6 ;  /* 0x0000007384737223 */ /* 0x000fe20000000006 */
[----:B------:R-:W-:Y:S01]  /*aae0*/  PRMT R6, R3, 0x8880, R3 ;  /* 0x0000888003067816 */ /* 0x000fe20000000003 */
[----:B------:R-:W-:Y:S01]  /*aaf0*/  FADD R7, R7, -12582912 ;  /* 0xcb40000007077421 */ /* 0x000fe20000000000 */
[----:B------:R-:W-:Y:S01]  /*ab00*/  IADD3 R2, R2, 0x4b400000, RZ ;  /* 0x4b40000002027810 */ /* 0x000fe20007ffe0ff */
[----:B------:R-:W-:Y:S01]  /*ab10*/  FFMA R5, R132, R110, R5 ;  /* 0x0000006e84057223 */ /* 0x000fe20000000005 */
[----:B------:R-:W-:Y:S01]  /*ab20*/  IADD3 R8, R8, 0x4b400000, RZ ;  /* 0x4b40000008087810 */ /* 0x000fe20007ffe0ff */
[----:B------:R-:W-:Y:S01]  /*ab30*/  FFMA R7, R132, R114, R7 ;  /* 0x0000007284077223 */ /* 0x000fe20000000007 */
[----:B------:R-:W-:Y:S01]  /*ab40*/  PRMT R3, R3, 0x9991, R3 ;  /* 0x0000999103037816 */ /* 0x000fe20000000003 */
[----:B------:R-:W-:Y:S01]  /*ab50*/  FADD R11, R2, -12582912 ;  /* 0xcb400000020b7421 */ /* 0x000fe20000000000 */
[----:B------:R-:W-:Y:S01]  /*ab60*/  IADD3 R6, R6, 0x4b400000, RZ ;  /* 0x4b40000006067810 */ /* 0x000fe20007ffe0ff */
[----:B------:R-:W-:Y:S01]  /*ab70*/  IMAD.MOV.U32 R2, RZ, RZ, R16 ;  /* 0x000000ffff027224 */ /* 0x000fe200078e0010 */
[----:B------:R-:W-:Y:S01]  /*ab80*/  IADD3 R3, R3, 0x4b400000, RZ ;  /* 0x4b40000003037810 */ /* 0x000fe20007ffe0ff */
[----:B------:R-:W-:Y:S01]  /*ab90*/  FADD R8, R8, -12582912 ;  /* 0xcb40000008087421 */ /* 0x000fe20000000000 */
[----:B------:R-:W-:Y:S01]  /*aba0*/  @P3 SHF.R.U32.HI R2, RZ, R133, R134 ;  /* 0x00000085ff023219 */ /* 0x000fe20000011686 */
[----:B------:R-:W-:Y:S01]  /*abb0*/  FADD R9, R6, -12582912 ;  /* 0xcb40000006097421 */ /* 0x000fe20000000000 */
[----:B------:R-:W-:Y:S01]  /*abc0*/  FMNMX.NAN R5, R5, R0, !PT ;  /* 0x0000000005057209 */ /* 0x000fe20007820000 */
[C---:B------:R-:W-:Y:S01]  /*abd0*/  FFMA R11, R132.reuse, R102, R11 ;  /* 0x00000066840b7223 */ /* 0x040fe2000000000b */
[-C--:B------:R-:W-:Y:S01]  /*abe0*/  FMNMX.NAN R111, R111, R0.reuse, !PT ;  /* 0x000000006f6f7209 */ /* 0x080fe20007820000 */
[C---:B------:R-:W-:Y:S01]  /*abf0*/  FFMA R103, R132.reuse, R103, R8 ;  /* 0x0000006784677223 */ /* 0x040fe20000000008 */
[-C--:B------:R-:W-:Y:S01]  /*ac00*/  FMNMX.NAN R7, R7, R0.reuse, !PT ;  /* 0x0000000007077209 */ /* 0x080fe20007820000 */
[----:B------:R-:W-:Y:S01]  /*ac10*/  FADD R3, R3, -12582912 ;  /* 0xcb40000003037421 */ /* 0x000fe20000000000 */
[----:B------:R-:W-:Y:S01]  /*ac20*/  FMNMX.NAN R11, R11, R0, !PT ;  /* 0x000000000b0b7209 */ /* 0x000fe20007820000 */
[C---:B------:R-:W-:Y:S01]  /*ac30*/  FFMA R9, R132.reuse, R106, R9 ;  /* 0x0000006a84097223 */ /* 0x040fe20000000009 */
[-C--:B------:R-:W-:Y:S01]  /*ac40*/  FMNMX.NAN R103, R103, R0.reuse, !PT ;  /* 0x0000000067677209 */ /* 0x080fe20007820000 */
[----:B------:R-:W-:Y:S01]  /*ac50*/  IMAD.MOV R10, RZ, RZ, -R2 ;  /* 0x000000ffff0a7224 */ /* 0x000fe200078e0a02 */
[-C--:B------:R-:W-:Y:S01]  /*ac60*/  FMNMX.NAN R115, R115, R0.reuse, !PT ;  /* 0x0000000073737209 */ /* 0x080fe20007820000 */
[----:B------:R-:W-:Y:S01]  /*ac70*/  FFMA R107, R132, R107, R3 ;  /* 0x0000006b846b7223 */ /* 0x000fe20000000003 */
[----:B------:R-:W-:Y:S01]  /*ac80*/  FMNMX.NAN R9, R9, R0, !PT ;  /* 0x0000000009097209 */ /* 0x000fe20007820000 */
[----:B------:R-:W-:Y:S01]  /*ac90*/  IMAD R10, R137, R10, R16 ;  /* 0x0000000a890a7224 */ /* 0x000fe200078e0210 */
[----:B------:R-:W-:Y:S01]  /*aca0*/  F2I.NTZ R5, R5 ;  /* 0x0000000500057305 */ /* 0x000fe20000203100 */
[----:B------:R-:W-:-:S02]  /*acb0*/  SHF.R.S32.HI R3, RZ, 0x1f, R2 ;  /* 0x0000001fff037819 */ /* 0x000fc40000011402 */
[----:B------:R-:W-:Y:S01]  /*acc0*/  FMNMX.NAN R107, R107, R0, !PT ;  /* 0x000000006b6b7209 */ /* 0x000fe20007820000 */
[----:B------:R-:W-:Y:S02]  /*acd0*/  IMAD.SHL.U32 R12, R10, 0x20, RZ ;  /* 0x000000200a0c7824 */ /* 0x000fe400078e00ff */
[----:B------:R-:W-:Y:S02]  /*ace0*/  IMAD R3, R3, c[0x0][0x278], RZ ;  /* 0x00009e0003037a24 */ /* 0x000fe400078e02ff */
[----:B------:R-:W1:Y:S01]  /*acf0*/  F2I.NTZ R6, R111 ;  /* 0x0000006f00067305 */ /* 0x000e620000203100 */
[----:B------:R-:W-:Y:S01]  /*ad00*/  SHF.R.S32.HI R13, RZ, 0x1f, R12 ;  /* 0x0000001fff0d7819 */ /* 0x000fe2000001140c */
[----:B------:R-:W-:-:S04]  /*ad10*/  IMAD R3, R2, c[0x0][0x27c], R3 ;  /* 0x00009f0002037a24 */ /* 0x000fc800078e0203 */
[----:B------:R-:W-:Y:S02]  /*ad20*/  IMAD.WIDE.U32 R12, R2, c[0x0][0x278], R12 ;  /* 0x00009e00020c7a25 */ /* 0x000fe400078e000c */
[----:B------:R-:W-:Y:S02]  /*ad30*/  F2I.NTZ R11, R11 ;  /* 0x0000000b000b7305 */ /* 0x000fe40000203100 */
[----:B------:R-:W-:Y:S01]  /*ad40*/  IMAD.IADD R2, R13, 0x1, R3 ;  /* 0x000000010d027824 */ /* 0x000fe200078e0203 */
[----:B------:R-:W-:-:S04]  /*ad50*/  IADD3 R144, P1, P0, R144, c[0x0][0x270], R12 ;  /* 0x00009c0090907a10 */ /* 0x000fc8000783e00c */
[----:B------:R-:W-:Y:S01]  /*ad60*/  IADD3.X R145, R145, c[0x0][0x274], R2, P1, P0 ;  /* 0x00009d0091917a10 */ /* 0x000fe20000fe0402 */
        /* <DEDUP_REMOVED lines=22> */
[----:B------:R-:W-:Y:S01]  /*aed0*/  IADD3 R3, R206, 0x1, RZ ;  /* 0x00000001ce037810 */ /* 0x000fe20007ffe0ff */
[----:B------:R-:W-:-:S00]  /*aee0*/  ERRBAR ;  /* 0x00000000000079ab */ /* 0x000fc00000000000 */
[----:B------:R-:W-:-:S04]  /*aef0*/  ISETP.NE.AND P0, PT, R3, c[0x0][0x1b0], PT ;  /* 0x00006c0003007a0c */ /* 0x000fc80003f05270 */
[----:B------:R-:W-:-:S05]  /*af00*/  SEL R3, R3, RZ, P0 ;  /* 0x000000ff03037207 */ /* 0x000fca0000000000 */
[----:B------:R-:W-:Y:S01]  /*af10*/  STG.E.STRONG.GPU [R138.64], R3 ;  /* 0x000000038a007986 */ /* 0x000fe2000c10f90e */
[----:B------:R-:W-:Y:S05]  /*af20*/  EXIT ;  /* 0x000000000000794d */ /* 0x000fea0003800000 */
        .weak           $__internal_9_$__cuda_sm20_div_u64
        .type           $__internal_9_$__cuda_sm20_div_u64,@function
        .size           $__internal_9_$__cuda_sm20_div_u64,(.L_x_653 - $__internal_9_$__cuda_sm20_div_u64)
$__internal_9_$__cuda_sm20_div_u64:
[----:B------:R-:W-:Y:S02]  /*af30*/  MOV R156, R2 ;  /* 0x00000002009c7202 */ /* 0x000fe40000000f00 */
[----:B------:R-:W-:-:S04]  /*af40*/  MOV R157, R137 ;  /* 0x00000089009d7202 */ /* 0x000fc80000000f00 */
[----:B------:R-:W1:Y:S08]  /*af50*/  I2F.U64.RP R156, R156 ;  /* 0x0000009c009c7312 */ /* 0x000e700000309000 */
[----:B-1----:R-:W1:Y:S02]  /*af60*/  MUFU.RCP R152, R156 ;  /* 0x0000009c00987308 */ /* 0x002e640000001000 */
[----:B-1----:R-:W-:-:S06]  /*af70*/  IADD3 R152, R152, 0x1ffffffe, RZ ;  /* 0x1ffffffe98987810 */ /* 0x002fcc0007ffe0ff */
[----:B------:R-:W1:Y:S02]  /*af80*/  F2I.U64.TRUNC R152, R152 ;  /* 0x0000009800987311 */ /* 0x000e64000020d800 */
[----:B-1----:R-:W-:Y:S01]  /*af90*/  IMAD.WIDE.U32 R144, R152, R2, RZ ;  /* 0x0000000298907225 */ /* 0x002fe200078e00ff */
[----:B------:R-:W-:-:S03]  /*afa0*/  MOV R155, R152 ;  /* 0x00000098009b7202 */ /* 0x000fc60000000f00 */
[----:B------:R-:W-:Y:S01]  /*afb0*/  IMAD R145, R152, R137, R145 ;  /* 0x0000008998917224 */ /* 0x000fe200078e0291 */
[----:B------:R-:W-:-:S03]  /*afc0*/  IADD3 R149, P0, RZ, -R144, RZ ;  /* 0x80000090ff957210 */ /* 0x000fc60007f1e0ff */
        /* <DEDUP_REMOVED lines=14> */
[----:B------:R-:W-:-:S03]  /*b0b0*/  IMAD.HI.U32 R154, R155, R145, RZ ;  /* 0x000000919b9a7227 */ /* 0x000fc600078e00ff */
[----:B------:R-:W-:-:S05]  /*b0c0*/  IADD3.X R144, RZ, ~R144, RZ, P0, !PT ;  /* 0x80000090ff907210 */ /* 0x000fca00007fe4ff */
[----:B------:R-:W-:-:S04]  /*b0d0*/  IMAD.WIDE.U32 R154, P4, R155, R144, R154 ;  /* 0x000000909b9a7225 */ /* 0x000fc8000788009a */
[C---:B------:R-:W-:Y:S02]  /*b0e0*/  IMAD R152, R149.reuse, R144, RZ ;  /* 0x0000009095987224 */ /* 0x040fe400078e02ff */
[----:B------:R-:W-:Y:S01]  /*b0f0*/  IMAD.HI.U32 R145, P1, R149, R145, R154 ;  /* 0x0000009195917227 */ /* 0x000fe2000782009a */
[----:B------:R-:W-:-:S03]  /*b100*/  MOV R155, RZ ;  /* 0x000000ff009b7202 */ /* 0x000fc60000000f00 */
[----:B------:R-:W-:Y:S01]  /*b110*/  IMAD.HI.U32 R144, R149, R144, RZ ;  /* 0x0000009095907227 */ /* 0x000fe200078e00ff */
[----:B------:R-:W-:-:S03]  /*b120*/  IADD3 R145, P0, R152, R145, RZ ;  /* 0x0000009198917210 */ /* 0x000fc60007f1e0ff */
[----:B------:R-:W-:Y:S02]  /*b130*/  IMAD.X R144, R144, 0x1, R149, P4 ;  /* 0x0000000190907824 */ /* 0x000fe400020e0695 */
[----:B------:R-:W-:-:S03]  /*b140*/  IMAD.HI.U32 R154, R145, R148, RZ ;  /* 0x00000094919a7227 */ /* 0x000fc600078e00ff */
[----:B------:R-:W-:-:S03]  /*b150*/  IADD3.X R152, RZ, RZ, R144, P0, P1 ;  /* 0x000000ffff987210 */ /* 0x000fc600007e2490 */
[----:B------:R-:W-:-:S04]  /*b160*/  IMAD.WIDE.U32 R154, R145, R147, R154 ;  /* 0x00000093919a7225 */ /* 0x000fc800078e009a */
[C---:B------:R-:W-:Y:S02]  /*b170*/  IMAD R144, R152.reuse, R147, RZ ;  /* 0x0000009398907224 */ /* 0x040fe400078e02ff */
[----:B------:R-:W-:-:S04]  /*b180*/  IMAD.HI.U32 R145, P1, R152, R148, R154 ;  /* 0x0000009498917227 */ /* 0x000fc8000782009a */
[----:B------:R-:W-:Y:S01]  /*b190*/  IMAD.HI.U32 R152, R152, R147, RZ ;  /* 0x0000009398987227 */ /* 0x000fe200078e00ff */
[----:B------:R-:W-:-:S03]  /*b1a0*/  IADD3 R144, P0, R144, R145, RZ ;  /* 0x0000009190907210 */ /* 0x000fc60007f1e0ff */
[----:B------:R-:W-:Y:S02]  /*b1b0*/  IMAD.X R152, RZ, RZ, R152, P1 ;  /* 0x000000ffff987224 */ /* 0x000fe400008e0698 */
[----:B------:R-:W-:-:S03]  /*b1c0*/  IMAD.WIDE.U32 R154, R144, R2, RZ ;  /* 0x00000002909a7225 */ /* 0x000fc600078e00ff */
[----:B------:R-:W-:Y:S01]  /*b1d0*/  IADD3.X R152, RZ, R152, RZ, P0, !PT ;  /* 0x00000098ff987210 */ /* 0x000fe200007fe4ff */
[----:B------:R-:W-:Y:S01]  /*b1e0*/  IMAD R149, R144, R137, R155 ;  /* 0x0000008990957224 */ /* 0x000fe200078e029b */
[----:B------:R-:W-:-:S03]  /*b1f0*/  IADD3 R145, P0, -R154, R148, RZ ;  /* 0x000000949a917210 */ /* 0x000fc60007f1e1ff */
[-C--:B------:R-:W-:Y:S01]  /*b200*/  IMAD R148, R152, R2.reuse, R149 ;  /* 0x0000000298947224 */ /* 0x080fe200078e0295 */
[----:B------:R-:W-:Y:S02]  /*b210*/  ISETP.GE.U32.AND P1, PT, R145, R2, PT ;  /* 0x000000029100720c */ /* 0x000fe40003f26070 */
[----:B------:R-:W-:Y:S01]  /*b220*/  IADD3 R149, R144, 0x1, RZ ;  /* 0x0000000190957810 */ /* 0x000fe20007ffe0ff */
[----:B------:R-:W-:Y:S01]  /*b230*/  IMAD.X R148, R147, 0x1, ~R148, P0 ;  /* 0x0000000193947824 */ /* 0x000fe200000e0e94 */
[----:B------:R-:W-:-:S04]  /*b240*/  IADD3 R152, P0, -R2, R145, RZ ;  /* 0x0000009102987210 */ /* 0x000fc80007f1e1ff */
[----:B------:R-:W-:Y:S02]  /*b250*/  ISETP.GE.U32.AND.EX P1, PT, R148, R137, PT, P1 ;  /* 0x000000899400720c */ /* 0x000fe40003f26110 */
[-C--:B------:R-:W-:Y:S02]  /*b260*/  IADD3.X R147, ~R137, R148.reuse, RZ, P0, !PT ;  /* 0x0000009489937210 */ /* 0x080fe400007fe5ff */
[----:B------:R-:W-:Y:S02]  /*b270*/  SEL R145, R152, R145, P1 ;  /* 0x0000009198917207 */ /* 0x000fe40000800000 */
[----:B------:R-:W-:Y:S01]  /*b280*/  SEL R148, R147, R148, P1 ;  /* 0x0000009493947207 */ /* 0x000fe20000800000 */
[----:B------:R-:W-:Y:S01]  /*b290*/  IMAD.MOV.U32 R147, RZ, RZ, 0x0 ;  /* 0x00000000ff937424 */ /* 0x000fe200078e00ff */
[----:B------:R-:W-:Y:S02]  /*b2a0*/  SEL R149, R149, R144, P1 ;  /* 0x0000009095957207 */ /* 0x000fe40000800000 */
[----:B------:R-:W-:-:S02]  /*b2b0*/  ISETP.GE.U32.AND P1, PT, R145, R2, PT ;  /* 0x000000029100720c */ /* 0x000fc40003f26070 */
[----:B------:R-:W-:Y:S02]  /*b2c0*/  ISETP.NE.U32.AND P0, PT, R2, RZ, PT ;  /* 0x000000ff0200720c */ /* 0x000fe40003f05070 */
[----:B------:R-:W-:Y:S02]  /*b2d0*/  IADD3 R144, R149, 0x1, RZ ;  /* 0x0000000195907810 */ /* 0x000fe40007ffe0ff */
[----:B------:R-:W-:Y:S02]  /*b2e0*/  ISETP.GE.U32.AND.EX P1, PT, R148, R137, PT, P1 ;  /* 0x000000899400720c */ /* 0x000fe40003f26110 */
[----:B------:R-:W-:Y:S02]  /*b2f0*/  ISETP.NE.AND.EX P0, PT, R137, RZ, PT, P0 ;  /* 0x000000ff8900720c */ /* 0x000fe40003f05300 */
[----:B------:R-:W-:-:S04]  /*b300*/  SEL R144, R144, R149, P1 ;  /* 0x0000009590907207 */ /* 0x000fc80000800000 */
[----:B------:R-:W-:Y:S01]  /*b310*/  SEL R144, R144, 0xffffffff, P0 ;  /* 0xffffffff90907807 */ /* 0x000fe20000000000 */
[----:B------:R-:W-:Y:S06]  /*b320*/  RET.REL.NODEC R146 `(_ZN7cutlass6KernelINS_4conv6kernel23ImplicitGemmConvolutionINS1_11threadblock22ImplicitGemmMultistageINS_4gemm9GemmShapeILi128ELi128ELi64EEENS4_48Conv2dFpropActivationTileAccessIteratorOptimizedINS_11MatrixShapeILi128ELi64EEEaNS_6layout12TensorNCxHWxILi32EEENS_9transform29TransposePitchLinearThreadMapINSF_29PitchLinearWarpRakedThreadMapINS_16PitchLinearShapeILi4096ELi2EEELi128ENSI_ILi32ELi1EEELi16EEENSI_ILi2ELi16EEEEENS_12AlignedArrayIaLi16ELi16EEEEENSF_11threadblock25RegularTileAccessIteratorISB_aNSC_37RowMajorTensorOpMultiplicandCrosswiseILi8ELi32EEELi0ESN_Li16EEELNS_4arch14CacheOperation4KindE0ENS4_44Conv2dFpropFilterTileAccessIteratorOptimizedINSA_ILi64ELi128EEEaNSC_12TensorCxRSKxILi32EEESN_SP_Lb0EEENSS_IS10_aNSC_40ColumnMajorTensorOpMultiplicandCrosswiseILi8ELi32EEELi1ESN_Li16EEELSY_1ENS6_11threadblock9MmaPolicyINS6_4warp11MmaTensorOpINS7_ILi64ELi64ELi64EEEaSU_aS15_iSE_NS19_17MmaTensorOpPolicyINSW_3MmaINS7_ILi16ELi8ELi32EEELi32EaNSC_8RowMajorEaNSC_11ColumnMajorEiS1F_NSW_21OpMultiplyAddSaturateEEENSA_ILi1ELi1EEEEELi1ELb1EbEENSA_ILi0ELi0EEES1M_Li1EEELi3EbEENS_8epilogue11threadblock19InterleavedEpilogueIS8_S1L_Li1ENS1Q_37InterleavedConvPredicatedTileIteratorINS1Q_34InterleavedConvOutputTileThreadMapINSA_ILi2ELi2EEENSA_ILi8ELi2EEELi128ELi8ELi8EEEaLi32EEENS1P_4warp24FragmentIteratorTensorOpIS1B_S1E_iNS_5ArrayIiLi4ELb1EEENSC_22ColumnMajorInterleavedILi32EEEEENS1P_6thread21LinearCombinationReluIaLi8EifLNS25_9ScaleType4KindE1ELNS_15FloatRoundStyleE2EEELi32EEENS17_30GemmIdentityThreadblockSwizzleILi1EEELNS1_8OperatorE0ENS1_17Conv2dProblemSizeELNS1_9GroupModeE0EEEEEvNT_6ParamsE) ;  /* 0xffff4cd092007950 */ /* 0x000fec0003c3ffff */
.L_x_617:
        /* <DEDUP_REMOVED lines=13> */
.L_x_653:


//--------------------- .text._ZN7cutlass6KernelINS_4conv6kernel23ImplicitGemmConvolutionINS1_11threadblock22ImplicitGemmMultistageINS_4gemm9GemmShapeILi128ELi64ELi64EEENS4_48Conv2dFpropActivationTileAccessIteratorOptimizedINS_11MatrixShapeILi128ELi64EEEaNS_6layout12TensorNCxHWxILi32EEENS_9transform29TransposePitchLinearThreadMapINSF_29PitchLinearWarpRakedThreadMapINS_16PitchLinearShapeILi4096ELi2EEELi64ENSI_ILi32ELi1EEELi16EEENSI_ILi2ELi16EEEEENS_12AlignedArrayIaLi16ELi16EEEEENSF_11threadblock25RegularTileAccessIteratorISB_aNSC_37RowMajorTensorOpMultiplicandCrosswiseILi8ELi32EEELi0ESN_Li16EEELNS_4arch14CacheOperation4KindE0ENS4_44Conv2dFpropFilterTileAccessIteratorOptimizedINSA_ILi64ELi64EEEaNSC_12TensorCxRSKxILi32EEENSG_INSH_INSI_ILi2048ELi2EEELi64ESK_Li16EEESM_EESP_Lb0EEENSS_IS10_aNSC_40ColumnMajorTensorOpMultiplicandCrosswiseILi8ELi32EEELi1ES15_Li16EEELSY_1ENS6_11threadblock9MmaPolicyINS6_4warp11MmaTensorOpINS7_ILi64ELi64ELi64EEEaSU_aS18_iSE_NS1C_17MmaTensorOpPolicyINSW_3MmaINS7_ILi16ELi8ELi32EEELi32EaNSC_8RowMajorEaNSC_11ColumnMajorEiS1I_NSW_21OpMultiplyAddSaturateEEENSA_ILi1ELi1EEEEELi1ELb1EbEENSA_ILi0ELi0EEES1P_Li1EEELi3EbEENS_8epilogue11threadblock19InterleavedEpilogueIS8_S1O_Li1ENS1T_37InterleavedConvPredicatedTileIteratorINS1T_34InterleavedConvOutputTileThreadMapINSA_ILi2ELi1EEENSA_ILi8ELi2EEELi64ELi8ELi8EEEaLi32EEENS1S_4warp24FragmentIteratorTensorOpIS1E_S1H_iNS_5ArrayIiLi4ELb1EEENSC_22ColumnMajorInterleavedILi32EEEEENS1S_6thread21LinearCombinationReluIaLi8EifLNS28_9ScaleType4KindE1ELNS_15FloatRoundStyleE2EEELi32EEENS1A_30GemmIdentityThreadblockSwizzleILi1EEELNS1_8OperatorE0ENS1_17Conv2dProblemSizeELNS1_9GroupModeE0EEEEEvNT_6ParamsE --------------------------
	.section	.text._ZN7cutlass6KernelINS_4conv6kernel23ImplicitGemmConvolutionINS1_11threadblock22ImplicitGemmMultistageINS_4gemm9GemmShapeILi128ELi64ELi64EEENS4_48Conv2dFpropActivationTileAccessIteratorOptimizedINS_11MatrixShapeILi128ELi64EEEaNS_6layout12TensorNCxHWxILi32EEENS_9transform29TransposePitchLinearThreadMapINSF_29PitchLinearWarpRakedThreadMapINS_16PitchLinearShapeILi4096ELi2EEELi64ENSI_ILi32ELi1EEELi16EEENSI_ILi2ELi16EEEEENS_12AlignedArrayIaLi16ELi16EEEEENSF_11threadblock25RegularTileAccessIteratorISB_aNSC_37RowMajorTensorOpMultiplicandCrosswiseILi8ELi32EEELi0ESN_Li16EEELNS_4arch14CacheOperation4KindE0ENS4_44Conv2dFpropFilterTileAccessIteratorOptimizedINSA_ILi64ELi64EEEaNSC_12TensorCxRSKxILi32EEENSG_INSH_INSI_ILi2048ELi2EEELi64ESK_Li16EEESM_EESP_Lb0EEENSS_IS10_aNSC_40ColumnMajorTensorOpMultiplicandCrosswiseILi8ELi32EEELi1ES15_Li16EEELSY_1ENS6_11threadblock9MmaPolicyINS6_4warp11MmaTensorOpINS7_ILi64ELi64ELi64EEEaSU_aS18_iSE_NS1C_17MmaTensorOpPolicyINSW_3MmaINS7_ILi16ELi8ELi32EEELi32EaNSC_8RowMajorEaNSC_11ColumnMajorEiS1I_NSW_21OpMultiplyAddSaturateEEENSA_ILi1ELi1EEEEELi1ELb1EbEENSA_ILi0ELi0EEES1P_Li1EEELi3EbEENS_8epilogue11threadblock19InterleavedEpilogueIS8_S1O_Li1ENS1T_37InterleavedConvPredicatedTileIteratorINS1T_34InterleavedConvOutputTileThreadMapINSA_ILi2ELi1EEENSA_ILi8ELi2EEELi64ELi8ELi8EEEaLi32EEENS1S_4warp24FragmentIteratorTensorOpIS1E_S1H_iNS_5ArrayIiLi4ELb1EEENSC_22ColumnMajorInterleavedILi32EEEEENS1S_6thread21LinearCombinationReluIaLi8EifLNS28_9ScaleType4KindE1ELNS_15FloatRoundStyleE2EEELi32EEENS1A_30GemmIdentityThreadblockSwizzleILi1EEELNS1_8OperatorE0ENS1_17Conv2dProblemSizeELNS1_9GroupModeE0EEEEEvNT_6ParamsE,"ax",@progbits
	.sectioninfo	@"SHI_REGISTERS=252"
	.align	128
.text._ZN7cutlass6KernelINS_4conv6kernel23ImplicitGemmConvolutionINS1_11threadblock22ImplicitGemmMultistageINS_4gemm9GemmShapeILi128ELi64ELi64EEENS4_48Conv2dFpropActivationTileAccessIteratorOptimizedINS_11MatrixShapeILi128ELi64EEEaNS_6layout12TensorNCxHWxILi32EEENS_9transform29TransposePitchLinearThreadMapINSF_29PitchLinearWarpRakedThreadMapINS_16PitchLinearShapeILi4096ELi2EEELi64ENSI_ILi32ELi1EEELi16EEENSI_ILi2ELi16EEEEENS_12AlignedArrayIaLi16ELi16EEEEENSF_11threadblock25RegularTileAccessIteratorISB_aNSC_37RowMajorTensorOpMultiplicandCrosswiseILi8ELi32EEELi0ESN_Li16EEELNS_4arch14CacheOperation4KindE0ENS4_44Conv2dFpropFilterTileAccessIteratorOptimizedINSA_ILi64ELi64EEEaNSC_12TensorCxRSKxILi32EEENSG_INSH_INSI_ILi2048ELi2EEELi64ESK_Li16EEESM_EESP_Lb0EEENSS_IS10_aNSC_40ColumnMajorTensorOpMultiplicandCrosswiseILi8ELi32EEELi1ES15_Li16EEELSY_1ENS6_11threadblock9MmaPolicyINS6_4warp11MmaTensorOpINS7_ILi64ELi64ELi64EEEaSU_aS18_iSE_NS1C_17MmaTensorOpPolicyINSW_3MmaINS7_ILi16ELi8ELi32EEELi32EaNSC_8RowMajorEaNSC_11ColumnMajorEiS1I_NSW_21OpMultiplyAddSaturateEEENSA_ILi1ELi1EEEEELi1ELb1EbEENSA_ILi0ELi0EEES1P_Li1EEELi3EbEENS_8epilogue11threadblock19InterleavedEpilogueIS8_S1O_Li1ENS1T_37InterleavedConvPredicatedTileIteratorINS1T_34InterleavedConvOutputTileThreadMapINSA_ILi2ELi1EEENSA_ILi8ELi2EEELi64ELi8ELi8EEEaLi32EEENS1S_4warp24FragmentIteratorTensorOpIS1E_S1H_iNS_5ArrayIiLi4ELb1EEENSC_22ColumnMajorInterleavedILi32EEEEENS1S_6thread21LinearCombinationReluIaLi8EifLNS28_9ScaleType4KindE1ELNS_15FloatRoundStyleE2EEELi32EEENS1A_30GemmIdentityThreadblockSwizzleILi1EEELNS1_8OperatorE0ENS1_17Conv2dProblemSizeELNS1_9GroupModeE0EEEEEvNT_6ParamsE:
        .type           _ZN7cutlass6KernelINS_4conv6kernel23ImplicitGemmConvolutionINS1_11threadblock22ImplicitGemmMultistageINS_4gemm9GemmShapeILi128ELi64ELi64EEENS4_48Conv2dFpropActivationTileAccessIteratorOptimizedINS_11MatrixShapeILi128ELi64EEEaNS_6layout12TensorNCxHWxILi32EEENS_9transform29TransposePitchLinearThreadMapINSF_29PitchLinearWarpRakedThreadMapINS_16PitchLinearShapeILi4096ELi2EEELi64ENSI_ILi32ELi1EEELi16EEENSI_ILi2ELi16EEEEENS_12AlignedArrayIaLi16ELi16EEEEENSF_11threadblock25RegularTileAccessIteratorISB_aNSC_37RowMajorTensorOpMultiplicandCrosswiseILi8ELi32EEELi0ESN_Li16EEELNS_4arch14CacheOperation4KindE0ENS4_44Conv2dFpropFilterTileAccessIteratorOptimizedINSA_ILi64ELi64EEEaNSC_12TensorCxRSKxILi32EEENSG_INSH_INSI_ILi2048ELi2EEELi64ESK_Li16EEESM_EESP_Lb0EEENSS_IS10_aNSC_40ColumnMajorTensorOpMultiplicandCrosswiseILi8ELi32EEELi1ES15_Li16EEELSY_1ENS6_11threadblock9MmaPolicyINS6_4warp11MmaTensorOpINS7_ILi64ELi64ELi64EEEaSU_aS18_iSE_NS1C_17MmaTensorOpPolicyINSW_3MmaINS7_ILi16ELi8ELi32EEELi32EaNSC_8RowMajorEaNSC_11ColumnMajorEiS1I_NSW_21OpMultiplyAddSaturateEEENSA_ILi1ELi1EEEEELi1ELb1EbEENSA_ILi0ELi0EEES1P_Li1EEELi3EbEENS_8epilogue11threadblock19InterleavedEpilogueIS8_S1O_Li1ENS1T_37InterleavedConvPredicatedTileIteratorINS1T_34InterleavedConvOutputTileThreadMapINSA_ILi2ELi1EEENSA_ILi8ELi2EEELi64ELi8ELi8EEEaLi32EEENS1S_4warp24FragmentIteratorTensorOpIS1E_S1H_iNS_5ArrayIiLi4ELb1EEENSC_22ColumnMajorInterleavedILi32EEEEENS1S_6thread21LinearCombinationReluIaLi8EifLNS28_9ScaleType4KindE1ELNS_15FloatRoundStyleE2EEELi32EEENS1A_30GemmIdentityThreadblockSwizzleILi1EEELNS1_8OperatorE0ENS1_17Conv2dProblemSizeELNS1_9GroupModeE0EEEEEvNT_6ParamsE,@function
        .size           _ZN7cutlass6KernelINS_4conv6kernel23ImplicitGemmConvolutionINS1_11threadblock22ImplicitGemmMultistageINS_4gemm9GemmShapeILi128ELi64ELi64EEENS4_48Conv2dFpropActivationTileAccessIteratorOptimizedINS_11MatrixShapeILi128ELi64EEEaNS_6layout12TensorNCxHWxILi32EEENS_9transform29TransposePitchLinearThreadMapINSF_29PitchLinearWarpRakedThreadMapINS_16PitchLinearShapeILi4096ELi2EEELi64ENSI_ILi32ELi1EEELi16EEENSI_ILi2ELi16EEEEENS_12AlignedArrayIaLi16ELi16EEEEENSF_11threadblock25RegularTileAccessIteratorISB_aNSC_37RowMajorTensorOpMultiplicandCrosswiseILi8ELi32EEELi0ESN_Li16EEELNS_4arch14CacheOperation4KindE0ENS4_44Conv2dFpropFilterTileAccessIteratorOptimizedINSA_ILi64ELi64EEEaNSC_12TensorCxRSKxILi32EEENSG_INSH_INSI_ILi2048ELi2EEELi64ESK_Li16EEESM_EESP_Lb0EEENSS_IS10_aNSC_40ColumnMajorTensorOpMultiplicandCrosswiseILi8ELi32EEELi1ES15_Li16EEELSY_1ENS6_11threadblock9MmaPolicyINS6_4warp11MmaTensorOpINS7_ILi64ELi64ELi64EEEaSU_aS18_iSE_NS1C_17MmaTensorOpPolicyINSW_3MmaINS7_ILi16ELi8ELi32EEELi32EaNSC_8RowMajorEaNSC_11ColumnMajorEiS1I_NSW_21OpMultiplyAddSaturateEEENSA_ILi1ELi1EEEEELi1ELb1EbEENSA_ILi0ELi0EEES1P_Li1EEELi3EbEENS_8epilogue11threadblock19InterleavedEpilogueIS8_S1O_Li1ENS1T_37InterleavedConvPredicatedTileIteratorINS1T_34InterleavedConvOutputTileThreadMapINSA_ILi2ELi1EEENSA_ILi8ELi2EEELi64ELi8ELi8EEEaLi32EEENS1S_4warp24FragmentIteratorTensorOpIS1E_S1H_iNS_5ArrayIiLi4ELb1EEENSC_22ColumnMajorInterleavedILi32EEEEENS1S_6thread21LinearCombinationReluIaLi8EifLNS28_9ScaleType4KindE1ELNS_15FloatRoundStyleE2EEELi32EEENS1A_30GemmIdentityThreadblockSwizzleILi1EEELNS1_8OperatorE0ENS1_17Conv2dProblemSizeELNS1_9GroupModeE0EEEEEvNT_6ParamsE,(.L_x_655 - _ZN7cutlass6KernelINS_4conv6kernel23ImplicitGemmConvolutionINS1_11threadblock22ImplicitGemmMultistageINS_4gemm9GemmShapeILi128ELi64ELi64EEENS4_48Conv2dFpropActivationTileAccessIteratorOptimizedINS_11MatrixShapeILi128ELi64EEEaNS_6layout12TensorNCxHWxILi32EEENS_9transform29TransposePitchLinearThreadMapINSF_29PitchLinearWarpRakedThreadMapINS_16PitchLinearShapeILi4096ELi2EEELi64ENSI_ILi32ELi1EEELi16EEENSI_ILi2ELi16EEEEENS_12AlignedArrayIaLi16ELi16EEEEENSF_11threadblock25RegularTileAccessIteratorISB_aNSC_37RowMajorTensorOpMultiplicandCrosswiseILi8ELi32EEELi0ESN_Li16EEELNS_4arch14CacheOperation4KindE0ENS4_44Conv2dFpropFilterTileAccessIteratorOptimizedINSA_ILi64ELi64EEEaNSC_12TensorCxRSKxILi32EEENSG_INSH_INSI_ILi2048ELi2EEELi64ESK_Li16EEESM_EESP_Lb0EEENSS_IS10_aNSC_40ColumnMajorTensorOpMultiplicandCrosswiseILi8ELi32EEELi1ES15_Li16EEELSY_1ENS6_11threadblock9MmaPolicyINS6_4warp11MmaTensorOpINS7_ILi64ELi64ELi64EEEaSU_aS18_iSE_NS1C_17MmaTensorOpPolicyINSW_3MmaINS7_ILi16ELi8ELi32EEELi32EaNSC_8RowMajorEaNSC_11ColumnMajorEiS1I_NSW_21OpMultiplyAddSaturateEEENSA_ILi1ELi1EEEEELi1ELb1EbEENSA_ILi0ELi0EEES1P_Li1EEELi3EbEENS_8epilogue11threadblock19InterleavedEpilogueIS8_S1O_Li1ENS1T_37InterleavedConvPredicatedTileIteratorINS1T_34InterleavedConvOutputTileThreadMapINSA_ILi2ELi1EEENSA_ILi8ELi2EEELi64ELi8ELi8EEEaLi32EEENS1S_4warp24FragmentIteratorTensorOpIS1E_S1H_iNS_5ArrayIiLi4ELb1EEENSC_22ColumnMajorInterleavedILi32EEEEENS1S_6thread21LinearCombinationReluIaLi8EifLNS28_9ScaleType4KindE1ELNS_15FloatRoundStyleE2EEELi32EEENS1A_30GemmIdentityThreadblockSwizzleILi1EEELNS1_8OperatorE0ENS1_17Conv2dProblemSizeELNS1_9GroupModeE0EEEEEvNT_6ParamsE)
        .other          _ZN7cutlass6KernelINS_4conv6kernel23ImplicitGemmConvolutionINS1_11threadblock22ImplicitGemmMultistageINS_4gemm9GemmShapeILi128ELi64ELi64EEENS4_48Conv2dFpropActivationTileAccessIteratorOptimizedINS_11MatrixShapeILi128ELi64EEEaNS_6layout12TensorNCxHWxILi32EEENS_9transform29TransposePitchLinearThreadMapINSF_29PitchLinearWarpRakedThreadMapINS_16PitchLinearShapeILi4096ELi2EEELi64ENSI_ILi32ELi1EEELi16EEENSI_ILi2ELi16EEEEENS_12AlignedArrayIaLi16ELi16EEEEENSF_11threadblock25RegularTileAccessIteratorISB_aNSC_37RowMajorTensorOpMultiplicandCrosswiseILi8ELi32EEELi0ESN_Li16EEELNS_4arch14CacheOperation4KindE0ENS4_44Conv2dFpropFilterTileAccessIteratorOptimizedINSA_ILi64ELi64EEEaNSC_12TensorCxRSKxILi32EEENSG_INSH_INSI_ILi2048ELi2EEELi64ESK_Li16EEESM_EESP_Lb0EEENSS_IS10_aNSC_40ColumnMajorTensorOpMultiplicandCrosswiseILi8ELi32EEELi1ES15_Li16EEELSY_1ENS6_11threadblock9MmaPolicyINS6_4warp11MmaTensorOpINS7_ILi64ELi64ELi64EEEaSU_aS18_iSE_NS1C_17MmaTensorOpPolicyINSW_3MmaINS7_ILi16ELi8ELi32EEELi32EaNSC_8RowMajorEaNSC_11ColumnMajorEiS1I_NSW_21OpMultiplyAddSaturateEEENSA_ILi1ELi1EEEEELi1ELb1EbEENSA_ILi0ELi0EEES1P_Li1EEELi3EbEENS_8epilogue11threadblock19InterleavedEpilogueIS8_S1O_Li1ENS1T_37InterleavedConvPredicatedTileIteratorINS1T_34InterleavedConvOutputTileThreadMapINSA_ILi2ELi1EEENSA_ILi8ELi2EEELi64ELi8ELi8EEEaLi32EEENS1S_4warp24FragmentIteratorTensorOpIS1E_S1H_iNS_5ArrayIiLi4ELb1EEENSC_22ColumnMajorInterleavedILi32EEEEENS1S_6thread21LinearCombinationReluIaLi8EifLNS28_9ScaleType4KindE1ELNS_15FloatRoundStyleE2EEELi32EEENS1A_30GemmIdentityThreadblockSwizzleILi1EEELNS1_8OperatorE0ENS1_17Conv2dProblemSizeELNS1_9GroupModeE0EEEEEvNT_6ParamsE,@"STO_CUDA_ENTRY STV_DEFAULT"
_ZN7cutlass6KernelINS_4conv6kernel23ImplicitGemmConvolutionINS1_11threadblock22ImplicitGemmMultistageINS_4gemm9GemmShapeILi128ELi64ELi64EEENS4_48Conv2dFpropActivationTileAccessIteratorOptimizedINS_11MatrixShapeILi128ELi64EEEaNS_6layout12TensorNCxHWxILi32EEENS_9transform29TransposePitchLinearThreadMapINSF_29PitchLinearWarpRakedThreadMapINS_16PitchLinearShapeILi4096ELi2EEELi64ENSI_ILi32ELi1EEELi16EEENSI_ILi2ELi16EEEEENS_12AlignedArrayIaLi16ELi16EEEEENSF_11threadblock25RegularTileAccessIteratorISB_aNSC_37RowMajorTensorOpMultiplicandCrosswiseILi8ELi32EEELi0ESN_Li16EEELNS_4arch14CacheOperation4KindE0ENS4_44Conv2dFpropFilterTileAccessIteratorOptimizedINSA_ILi64ELi64EEEaNSC_12TensorCxRSKxILi32EEENSG_INSH_INSI_ILi2048ELi2EEELi64ESK_Li16EEESM_EESP_Lb0EEENSS_IS10_aNSC_40ColumnMajorTensorOpMultiplicandCrosswiseILi8ELi32EEELi1ES15_Li16EEELSY_1ENS6_11threadblock9MmaPolicyINS6_4warp11MmaTensorOpINS7_ILi64ELi64ELi64EEEaSU_aS18_iSE_NS1C_17MmaTensorOpPolicyINSW_3MmaINS7_ILi16ELi8ELi32EEELi32EaNSC_8RowMajorEaNSC_11ColumnMajorEiS1I_NSW_21OpMultiplyAddSaturateEEENSA_ILi1ELi1EEEEELi1ELb1EbEENSA_ILi0ELi0EEES1P_Li1EEELi3EbEENS_8epilogue11threadblock19InterleavedEpilogueIS8_S1O_Li1ENS1T_37InterleavedConvPredicatedTileIteratorINS1T_34InterleavedConvOutputTileThreadMapINSA_ILi2ELi1EEENSA_ILi8ELi2EEELi64ELi8ELi8EEEaLi32EEENS1S_4warp24FragmentIteratorTensorOpIS1E_S1H_iNS_5ArrayIiLi4ELb1EEENSC_22ColumnMajorInterleavedILi32EEEEENS1S_6thread21LinearCombinationReluIaLi8EifLNS28_9ScaleType4KindE1ELNS_15FloatRoundStyleE2EEELi32EEENS1A_30GemmIdentityThreadblockSwizzleILi1EEELNS1_8OperatorE0ENS1_17Conv2dProblemSizeELNS1_9GroupModeE0EEEEEvNT_6ParamsE:
        /* <DEDUP_REMOVED lines=14> */
[----:B------:R-:W-:Y:S01]  /*00e0*/  ULDC UR5, c[0x0][0x19c] ;  /* 0x0000670000057ab9 */ /* 0x000fe20000000800 */
[----:B------:R-:W-:Y:S01]  /*00f0*/  MOV R196, 0x1 ;  /* 0x0000000100c47802 */ /* 0x000fe20000000f00 */
[----:B------:R-:W2:Y:S01]  /*0100*/  S2R R214, SR_CTAID.Z ;  /* 0x0000000000d67919 */ /* 0x000ea20000002700 */
[----:B------:R-:W-:Y:S01]  /*0110*/  UMOV UR4, 0x1 ;  /* 0x0000000100047882 */ /* 0x000fe20000000000 */
[----:B------:R-:W-:Y:S01]  /*0120*/  ISETP.NE.AND P1, PT, R2, 0x1, PT ;  /* 0x000000010200780c */ /* 0x000fe20003f25270 */
[----:B------:R-:W-:Y:S01]  /*0130*/  IMAD.MOV.U32 R2, RZ, RZ, c[0x0][0x20c] ;  /* 0x00008300ff027624 */ /* 0x000fe200078e00ff */
[----:B------:R-:W-:Y:S01]  /*0140*/  ULDC UR8, c[0x0][0x17c] ;  /* 0x00005f0000087ab9 */ /* 0x000fe20000000800 */
[----:B------:R-:W-:Y:S01]  /*0150*/  ISETP.LE.AND P6, PT, R196, c[0x0][0x17c], PT ;  /* 0x00005f00c4007a0c */ /* 0x000fe20003fc3270 */
[----:B------:R-:W-:Y:S01]  /*0160*/  ULDC UR7, c[0x0][0x180] ;  /* 0x0000600000077ab9 */ /* 0x000fe20000000800 */
[----:B------:R-:W-:Y:S01]  /*0170*/  CS2R R234, SRZ ;  /* 0x0000000000ea7805 */ /* 0x000fe2000001ff00 */
[----:B------:R-:W-:Y:S01]  /*0180*/  ISETP.NE.AND P0, PT, R2, 0x1, PT ;  /* 0x000000010200780c */ /* 0x000fe20003f05270 */
[----:B------:R-:W-:Y:S01]  /*0190*/  UISETP.NE.AND UP1, UPT, UR5, 0x1, UPT ;  /* 0x000000010500788c */ /* 0x000fe2000bf25270 */
[----:B------:R-:W-:Y:S01]  /*01a0*/  IMAD.MOV.U32 R232, RZ, RZ, RZ ;  /* 0x000000ffffe87224 */ /* 0x000fe200078e00ff */
[----:B------:R-:W-:Y:S01]  /*01b0*/  UIADD3 UR8, -UR4, UR8, URZ ;  /* 0x0000000804087290 */ /* 0x000fe2000fffe13f */
[----:B------:R-:W-:Y:S01]  /*01c0*/  IMAD.MOV.U32 R230, RZ, RZ, RZ ;  /* 0x000000ffffe67224 */ /* 0x000fe200078e00ff */
[----:B------:R-:W-:Y:S01]  /*01d0*/  UIADD3 UR7, -UR4, UR7, URZ ;  /* 0x0000000704077290 */ /* 0x000fe2000fffe13f */
[----:B------:R-:W-:Y:S01]  /*01e0*/  MOV R228, RZ ;  /* 0x000000ff00e47202 */ /* 0x000fe20000000f00 */
[----:B------:R-:W-:Y:S01]  /*01f0*/  USEL UR5, UR8, URZ, !UP1 ;  /* 0x0000003f08057287 */ /* 0x000fe2000c800000 */
[----:B------:R-:W-:Y:S01]  /*0200*/  IMAD.MOV.U32 R226, RZ, RZ, RZ ;  /* 0x000000ffffe27224 */ /* 0x000fe200078e00ff */
[----:B------:R-:W-:Y:S01]  /*0210*/  USEL UR4, UR7, URZ, !UP1 ;  /* 0x0000003f07047287 */ /* 0x000fe2000c800000 */
[----:B------:R-:W-:Y:S01]  /*0220*/  IMAD.MOV.U32 R224, RZ, RZ, RZ ;  /* 0x000000ffffe07224 */ /* 0x000fe200078e00ff */
[----:B------:R-:W-:Y:S01]  /*0230*/  MOV R222, RZ ;  /* 0x000000ff00de7202 */ /* 0x000fe20000000f00 */
[----:B------:R-:W-:Y:S01]  /*0240*/  IMAD.MOV.U32 R220, RZ, RZ, RZ ;  /* 0x000000ffffdc7224 */ /* 0x000fe200078e00ff */
[----:B-1----:R-:W-:-:S02]  /*0250*/  SHF.R.S32.HI R3, RZ, 0x1f, R0 ;  /* 0x0000001fff037819 */ /* 0x002fc40000011400 */
[----:B------:R-:W-:Y:S02]  /*0260*/  MOV R52, UR4 ;  /* 0x0000000400347c02 */ /* 0x000fe40008000f00 */
[----:B------:R-:W-:-:S04]  /*0270*/  LEA.HI R4, R3, R0, RZ, 0x5 ;  /* 0x0000000003047211 */ /* 0x000fc800078f28ff */
[----:B------:R-:W-:Y:S02]  /*0280*/  LOP3.LUT R51, R4, 0xffffffe0, RZ, 0xc0, !PT ;  /* 0xffffffe004337812 */ /* 0x000fe400078ec0ff */
[----:B------:R-:W-:-:S03]  /*0290*/  SHF.R.S32.HI R4, RZ, 0x5, R4 ;  /* 0x00000005ff047819 */ /* 0x000fc60000011404 */
[----:B------:R-:W-:-:S05]  /*02a0*/  IMAD.IADD R51, R0, 0x1, -R51 ;  /* 0x0000000100337824 */ /* 0x000fca00078e0a33 */
[----:B------:R-:W-:-:S04]  /*02b0*/  LEA.HI R50, R51, R51, RZ, 0x1 ;  /* 0x0000003333327211 */ /* 0x000fc800078f08ff */
[----:B------:R-:W-:Y:S02]  /*02c0*/  LOP3.LUT R6, R50, 0xfffffffe, RZ, 0xc0, !PT ;  /* 0xfffffffe32067812 */ /* 0x000fe400078ec0ff */
[----:B------:R-:W-:Y:S02]  /*02d0*/  SHF.R.S32.HI R50, RZ, 0x1, R50 ;  /* 0x00000001ff327819 */ /* 0x000fe40000011432 */
[----:B------:R-:W-:-:S03]  /*02e0*/  IADD3 R49, R51, -R6, RZ ;  /* 0x8000000633317210 */ /* 0x000fc60007ffe0ff */
[----:B------:R-:W-:Y:S02]  /*02f0*/  IMAD R17, R17, 0x80, R50 ;  /* 0x0000008011117824 */ /* 0x000fe400078e0232 */
[----:B------:R-:W-:Y:S02]  /*0300*/  IMAD R49, R4, 0x2, R49 ;  /* 0x0000000204317824 */ /* 0x000fe400078e0231 */
[C---:B------:R-:W-:Y:S01]  /*0310*/  @P1 IMAD.HI.U32 R5, R17.reuse, c[0x0][0x204], RZ ;  /* 0x0000810011051a27 */ /* 0x040fe200078e00ff */
[C---:B------:R-:W-:Y:S02]  /*0320*/  IADD3 R13, R17.reuse, 0x20, RZ ;  /* 0x00000020110d7810 */ /* 0x040fe40007ffe0ff */
[C---:B------:R-:W-:Y:S01]  /*0330*/  IADD3 R15, R17.reuse, 0x10, RZ ;  /* 0x00000010110f7810 */ /* 0x040fe20007ffe0ff */
[----:B------:R-:W-:Y:S01]  /*0340*/  IMAD.MOV.U32 R48, RZ, RZ, R17 ;  /* 0x000000ffff307224 */ /* 0x000fe200078e0011 */
[----:B------:R-:W-:Y:S01]  /*0350*/  IADD3 R11, R17, 0x30, RZ ;  /* 0x00000030110b7810 */ /* 0x000fe20007ffe0ff */
[----:B------:R-:W-:Y:S01]  /*0360*/  @P1 IMAD.HI.U32 R3, R13, c[0x0][0x204], RZ ;  /* 0x000081000d031a27 */ /* 0x000fe200078e00ff */
[----:B------:R-:W-:-:S02]  /*0370*/  IADD3 R7, R17, 0x60, RZ ;  /* 0x0000006011077810 */ /* 0x000fc40007ffe0ff */
[----:B------:R-:W-:Y:S01]  /*0380*/  @P1 SHF.R.U32.HI R48, RZ, c[0x0][0x208], R5 ;  /* 0x00008200ff301a19 */ /* 0x000fe20000011605 */
[----:B------:R-:W-:Y:S01]  /*0390*/  IMAD.MOV.U32 R44, RZ, RZ, R13 ;  /* 0x000000ffff2c7224 */ /* 0x000fe200078e000d */
[----:B------:R-:W-:Y:S01]  /*03a0*/  @P1 SHF.R.U32.HI R44, RZ, c[0x0][0x208], R3 ;  /* 0x00008200ff2c1a19 */ /* 0x000fe20000011603 */
[----:B------:R-:W-:Y:S01]  /*03b0*/  @P1 IMAD.HI.U32 R4, R15, c[0x0][0x204], RZ ;  /* 0x000081000f041a27 */ /* 0x000fe200078e00ff */
[C---:B------:R-:W-:Y:S02]  /*03c0*/  IADD3 R3, R17.reuse, 0x40, RZ ;  /* 0x0000004011037810 */ /* 0x040fe40007ffe0ff */
[----:B------:R-:W-:Y:S01]  /*03d0*/  IADD3 R9, R17, 0x50, RZ ;  /* 0x0000005011097810 */ /* 0x000fe20007ffe0ff */
[----:B------:R-:W-:Y:S01]  /*03e0*/  @P1 IMAD.HI.U32 R2, R11, c[0x0][0x204], RZ ;  /* 0x000081000b021a27 */ /* 0x000fe200078e00ff */
[----:B------:R-:W-:Y:S02]  /*03f0*/  IADD3 R5, R17, 0x70, RZ ;  /* 0x0000007011057810 */ /* 0x000fe40007ffe0ff */
[----:B------:R-:W-:Y:S01]  /*0400*/  MOV R45, R15 ;  /* 0x0000000f002d7202 */ /* 0x000fe20000000f00 */
[----:B------:R-:W-:Y:S01]  /*0410*/  @P1 IMAD.HI.U32 R8, R3, c[0x0][0x204], RZ ;  /* 0x0000810003081a27 */ /* 0x000fe200078e00ff */
[----:B------:R-:W-:-:S02]  /*0420*/  @P1 SHF.R.U32.HI R45, RZ, c[0x0][0x208], R4 ;  /* 0x00008200ff2d1a19 */ /* 0x000fc40000011604 */
[----:B------:R-:W-:Y:S01]  /*0430*/  MOV R41, R9 ;  /* 0x0000000900297202 */ /* 0x000fe20000000f00 */
[----:B------:R-:W-:Y:S01]  /*0440*/  IMAD.MOV.U32 R43, RZ, RZ, R11 ;  /* 0x000000ffff2b7224 */ /* 0x000fe200078e000b */
[----:B------:R-:W-:Y:S01]  /*0450*/  @P1 SHF.R.U32.HI R43, RZ, c[0x0][0x208], R2 ;  /* 0x00008200ff2b1a19 */ /* 0x000fe20000011602 */
[----:B------:R-:W-:Y:S01]  /*0460*/  IMAD.MOV.U32 R42, RZ, RZ, R3 ;  /* 0x000000ffff2a7224 */ /* 0x000fe200078e0003 */
[----:B------:R-:W-:Y:S01]  /*0470*/  @P1 SHF.R.U32.HI R42, RZ, c[0x0][0x208], R8 ;  /* 0x00008200ff2a1a19 */ /* 0x000fe20000011608 */
[----:B------:R-:W-:Y:S01]  /*0480*/  @P1 IMAD.HI.U32 R4, R7, c[0x0][0x204], RZ ;  /* 0x0000810007041a27 */ /* 0x000fe200078e00ff */
[----:B------:R-:W-:-:S03]  /*0490*/  IADD3 R14, -R45, RZ, RZ ;  /* 0x000000ff2d0e7210 */ /* 0x000fc60007ffe1ff */
[----:B------:R-:W-:-:S04]  /*04a0*/  @P1 IMAD.HI.U32 R6, R9, c[0x0][0x204], RZ ;  /* 0x0000810009061a27 */ /* 0x000fc800078e00ff */
[----:B------:R-:W-:Y:S01]  /*04b0*/  @P1 IMAD.HI.U32 R2, R5, c[0x0][0x204], RZ ;  /* 0x0000810005021a27 */ /* 0x000fe200078e00ff */
[----:B------:R-:W-:-:S03]  /*04c0*/  @P1 SHF.R.U32.HI R41, RZ, c[0x0][0x208], R6 ;  /* 0x00008200ff291a19 */ /* 0x000fc60000011606 */
[----:B------:R-:W-:Y:S01]  /*04d0*/  IMAD.MOV R16, RZ, RZ, -R48 ;  /* 0x000000ffff107224 */ /* 0x000fe200078e0a30 */
[----:B------:R-:W-:Y:S01]  /*04e0*/  IADD3 R8, -R41, RZ, RZ ;  /* 0x000000ff29087210 */ /* 0x000fe20007ffe1ff */
[----:B------:R-:W-:Y:S01]  /*04f0*/  IMAD.MOV.U32 R40, RZ, RZ, R7 ;  /* 0x000000ffff287224 */ /* 0x000fe200078e0007 */
[----:B------:R-:W-:Y:S01]  /*0500*/  @P1 SHF.R.U32.HI R40, RZ, c[0x0][0x208], R4 ;  /* 0x00008200ff281a19 */ /* 0x000fe20000011604 */
[----:B------:R-:W-:Y:S01]  /*0510*/  IMAD.MOV.U32 R39, RZ, RZ, R5 ;  /* 0x000000ffff277224 */ /* 0x000fe200078e0005 */
[----:B------:R-:W-:Y:S01]  /*0520*/  @P1 SHF.R.U32.HI R39, RZ, c[0x0][0x208], R2 ;  /* 0x00008200ff271a19 */ /* 0x000fe20000011602 */
[----:B------:R-:W-:Y:S02]  /*0530*/  IMAD.MOV R4, RZ, RZ, -R42 ;  /* 0x000000ffff047224 */ /* 0x000fe400078e0a2a */
[----:B------:R-:W-:Y:S02]  /*0540*/  IMAD R16, R16, c[0x0][0x200], R17 ;  /* 0x0000800010107a24 */ /* 0x000fe400078e0211 */
[----:B------:R-:W-:-:S02]  /*0550*/  IMAD.MOV R2, RZ, RZ, -R44 ;  /* 0x000000ffff027224 */ /* 0x000fc400078e0a2c */
[----:B------:R-:W-:Y:S02]  /*0560*/  IMAD R4, R4, c[0x0][0x200], R3 ;  /* 0x0000800004047a24 */ /* 0x000fe400078e0203 */
[----:B------:R-:W-:Y:S02]  /*0570*/  IMAD.MOV R6, RZ, RZ, -R40 ;  /* 0x000000ffff067224 */ /* 0x000fe400078e0a28 */
[----:B------:R-:W-:-:S04]  /*0580*/  @P0 IMAD.HI.U32 R3, R16, c[0x0][0x210], RZ ;  /* 0x0000840010030a27 */ /* 0x000fc800078e00ff */
[----:B------:R-:W-:Y:S02]  /*0590*/  IMAD R14, R14, c[0x0][0x200], R15 ;  /* 0x000080000e0e7a24 */ /* 0x000fe400078e020f */
[----:B------:R-:W-:Y:S02]  /*05a0*/  IMAD R2, R2, c[0x0][0x200], R13 ;  /* 0x0000800002027a24 */ /* 0x000fe400078e020d */
[----:B------:R-:W-:Y:S01]  /*05b0*/  IMAD.MOV R12, RZ, RZ, -R43 ;  /* 0x000000ffff0c7224 */ /* 0x000fe200078e0a2b */
[----:B------:R-:W-:Y:S01]  /*05c0*/  MOV R15, R14 ;  /* 0x0000000e000f7202 */ /* 0x000fe20000000f00 */
[----:B------:R-:W-:Y:S01]  /*05d0*/  IMAD.MOV.U32 R17, RZ, RZ, R16 ;  /* 0x000000ffff117224 */ /* 0x000fe200078e0010 */
[----:B------:R-:W-:Y:S01]  /*05e0*/  @P0 SHF.R.U32.HI R17, RZ, c[0x0][0x214], R3 ;  /* 0x00008500ff110a19 */ /* 0x000fe20000011603 */
[----:B------:R-:W-:Y:S02]  /*05f0*/  IMAD R8, R8, c[0x0][0x200], R9 ;  /* 0x0000800008087a24 */ /* 0x000fe400078e0209 */
[----:B------:R-:W-:-:S02]  /*0600*/  IMAD R6, R6, c[0x0][0x200], R7 ;  /* 0x0000800006067a24 */ /* 0x000fc400078e0207 */
[----:B------:R-:W-:Y:S02]  /*0610*/  IMAD.MOV R10, RZ, RZ, -R39 ;  /* 0x000000ffff0a7224 */ /* 0x000fe400078e0a27 */
[----:B------:R-:W-:-:S04]  /*0620*/  @P0 IMAD.HI.U32 R18, R14, c[0x0][0x210], RZ ;  /* 0x000084000e120a27 */ /* 0x000fc800078e00ff */
[----:B------:R-:W-:Y:S01]  /*0630*/  @P0 IMAD.HI.U32 R7, R2, c[0x0][0x210], RZ ;  /* 0x0000840002070a27 */ /* 0x000fe200078e00ff */
[----:B------:R-:W-:-:S03]  /*0640*/  @P0 SHF.R.U32.HI R15, RZ, c[0x0][0x214], R18 ;  /* 0x00008500ff0f0a19 */ /* 0x000fc60000011612 */
[----:B------:R-:W-:Y:S02]  /*0650*/  IMAD R12, R12, c[0x0][0x200], R11 ;  /* 0x000080000c0c7a24 */ /* 0x000fe400078e020b */
[----:B------:R-:W-:-:S04]  /*0660*/  @P0 IMAD.HI.U32 R3, R4, c[0x0][0x210], RZ ;  /* 0x0000840004030a27 */ /* 0x000fc800078e00ff */
[----:B------:R-:W-:-:S04]  /*0670*/  @P0 IMAD.HI.U32 R21, R8, c[0x0][0x210], RZ ;  /* 0x0000840008150a27 */ /* 0x000fc800078e00ff */
[----:B------:R-:W-:Y:S02]  /*0680*/  IMAD R10, R10, c[0x0][0x200], R5 ;  /* 0x000080000a0a7a24 */ /* 0x000fe400078e0205 */
[----:B------:R-:W-:Y:S01]  /*0690*/  IMAD.MOV.U32 R13, RZ, RZ, R2 ;  /* 0x000000ffff0d7224 */ /* 0x000fe200078e0002 */
[----:B------:R-:W-:Y:S01]  /*06a0*/  @P0 SHF.R.U32.HI R13, RZ, c[0x0][0x214], R7 ;  /* 0x00008500ff0d0a19 */ /* 0x000fe20000011607 */
[----:B------:R-:W-:-:S04]  /*06b0*/  @P0 IMAD.HI.U32 R5, R12, c[0x0][0x210], RZ ;  /* 0x000084000c050a27 */ /* 0x000fc800078e00ff */
[----:B------:R-:W-:Y:S01]  /*06c0*/  IMAD.MOV.U32 R9, RZ, RZ, R4 ;  /* 0x000000ffff097224 */ /* 0x000fe200078e0004 */
[----:B------:R-:W-:Y:S01]  /*06d0*/  @P0 SHF.R.U32.HI R9, RZ, c[0x0][0x214], R3 ;  /* 0x00008500ff090a19 */ /* 0x000fe20000011603 */
[----:B------:R-:W-:Y:S01]  /*06e0*/  IMAD.MOV R19, RZ, RZ, -R17 ;  /* 0x000000ffff137224 */ /* 0x000fe200078e0a11 */
[----:B------:R-:W-:Y:S01]  /*06f0*/  MOV R3, R8 ;  /* 0x0000000800037202 */ /* 0x000fe20000000f00 */
[----:B------:R-:W-:Y:S01]  /*0700*/  IMAD.MOV.U32 R11, RZ, RZ, R12 ;  /* 0x000000ffff0b7224 */ /* 0x000fe200078e000c */
[----:B------:R-:W-:Y:S01]  /*0710*/  @P0 SHF.R.U32.HI R3, RZ, c[0x0][0x214], R21 ;  /* 0x00008500ff030a19 */ /* 0x000fe20000011615 */
[----:B------:R-:W-:Y:S01]  /*0720*/  IMAD R16, R19, c[0x0][0x20c], R16 ;  /* 0x0000830013107a24 */ /* 0x000fe200078e0210 */
[----:B------:R-:W-:Y:S01]  /*0730*/  IADD3 R21, -R15, RZ, RZ ;  /* 0x000000ff0f157210 */ /* 0x000fe20007ffe1ff */
[----:B------:R-:W-:Y:S01]  /*0740*/  IMAD.MOV R19, RZ, RZ, -R13 ;  /* 0x000000ffff137224 */ /* 0x000fe200078e0a0d */
[----:B------:R-:W-:Y:S01]  /*0750*/  @P0 SHF.R.U32.HI R11, RZ, c[0x0][0x214], R5 ;  /* 0x00008500ff0b0a19 */ /* 0x000fe20000011605 */
[----:B------:R-:W-:-:S04]  /*0760*/  @P0 IMAD.HI.U32 R20, R6, c[0x0][0x210], RZ ;  /* 0x0000840006140a27 */ /* 0x000fc800078e00ff */
[----:B------:R-:W-:Y:S02]  /*0770*/  IMAD R54, R21, c[0x0][0x20c], R14 ;  /* 0x0000830015367a24 */ /* 0x000fe400078e020e */
[----:B------:R-:W-:Y:S01]  /*0780*/  IMAD R36, R19, c[0x0][0x20c], R2 ;  /* 0x0000830013247a24 */ /* 0x000fe200078e0202 */
[----:B------:R-:W-:Y:S01]  /*0790*/  IADD3 R19, -R9, RZ, RZ ;  /* 0x000000ff09137210 */ /* 0x000fe20007ffe1ff */
[----:B------:R-:W-:Y:S02]  /*07a0*/  IMAD.MOV R21, RZ, RZ, -R11 ;  /* 0x000000ffff157224 */ /* 0x000fe400078e0a0b */
[----:B------:R-:W-:Y:S01]  /*07b0*/  IMAD.MOV.U32 R7, RZ, RZ, R6 ;  /* 0x000000ffff077224 */ /* 0x000fe200078e0006 */
[----:B------:R-:W-:Y:S01]  /*07c0*/  @P0 SHF.R.U32.HI R7, RZ, c[0x0][0x214], R20 ;  /* 0x00008500ff070a19 */ /* 0x000fe20000011614 */
[----:B------:R-:W-:Y:S02]  /*07d0*/  IMAD R14, R21, c[0x0][0x20c], R12 ;  /* 0x00008300150e7a24 */ /* 0x000fe400078e020c */
[----:B------:R-:W-:Y:S01]  /*07e0*/  IMAD R12, R19, c[0x0][0x20c], R4 ;  /* 0x00008300130c7a24 */ /* 0x000fe200078e0204 */
[----:B------:R-:W-:Y:S01]  /*07f0*/  MOV R4, c[0x0][0x18c] ;  /* 0x0000630000047a02 */ /* 0x000fe20000000f00 */
[----:B--2---:R-:W-:-:S02]  /*0800*/  IMAD R2, R214, 0x4, R49 ;  /* 0x00000004d6027824 */ /* 0x004fc400078e0231 */
[----:B------:R-:W-:Y:S02]  /*0810*/  IMAD.MOV R19, RZ, RZ, -R3 ;  /* 0x000000ffff137224 */ /* 0x000fe400078e0a03 */
[----:B------:R-:W-:Y:S02]  /*0820*/  IMAD.SHL.U32 R2, R2, 0x10, RZ ;  /* 0x0000001002027824 */ /* 0x000fe400078e00ff */
[----:B------:R-:W-:Y:S02]  /*0830*/  IMAD R24, R3, R4, -c[0x0][0x184] ;  /* 0x8000610003187624 */ /* 0x000fe400078e0204 */
[----:B------:R-:W-:Y:S01]  /*0840*/  IMAD.MOV R3, RZ, RZ, -R7 ;  /* 0x000000ffff037224 */ /* 0x000fe200078e0a07 */
[----:B------:R-:W-:Y:S01]  /*0850*/  SHF.R.S32.HI R21, RZ, 0x1f, R2 ;  /* 0x0000001fff157819 */ /* 0x000fe20000011402 */
[----:B------:R-:W-:-:S03]  /*0860*/  @P0 IMAD.HI.U32 R18, R10, c[0x0][0x210], RZ ;  /* 0x000084000a120a27 */ /* 0x000fc600078e00ff */
[----:B------:R-:W-:Y:S01]  /*0870*/  LEA.HI R46, R21, R2, RZ, 0x5 ;  /* 0x00000002152e7211 */ /* 0x000fe200078f28ff */
[----:B------:R-:W-:Y:S02]  /*0880*/  IMAD R6, R3, c[0x0][0x20c], R6 ;  /* 0x0000830003067a24 */ /* 0x000fe400078e0206 */
[----:B------:R-:W-:Y:S01]  /*0890*/  IMAD.MOV.U32 R3, RZ, RZ, c[0x0][0x190] ;  /* 0x00006400ff037624 */ /* 0x000fe200078e00ff */
[----:B------:R-:W-:Y:S01]  /*08a0*/  LOP3.LUT R47, R46, 0xffffffe0, RZ, 0xc0, !PT ;  /* 0xffffffe02e2f7812 */ /* 0x000fe200078ec0ff */
[-C--:B------:R-:W-:Y:S01]  /*08b0*/  IMAD R34, R17, R4.reuse, -c[0x0][0x184] ;  /* 0x8000610011227624 */ /* 0x080fe200078e0204 */
[----:B------:R-:W-:Y:S01]  /*08c0*/  MOV R17, UR5 ;  /* 0x0000000500117c02 */ /* 0x000fe20008000f00 */
[----:B------:R-:W-:Y:S01]  /*08d0*/  IMAD R8, R19, c[0x0][0x20c], R8 ;  /* 0x0000830013087a24 */ /* 0x000fe200078e0208 */
[----:B------:R-:W-:Y:S01]  /*08e0*/  SHF.R.S32.HI R46, RZ, 0x5, R46 ;  /* 0x00000005ff2e7819 */ /* 0x000fe2000001142e */
[----:B------:R-:W-:Y:S02]  /*08f0*/  IMAD R32, R15, R4, -c[0x0][0x184] ;  /* 0x800061000f207624 */ /* 0x000fe400078e0204 */
[----:B------:R-:W-:Y:S01]  /*0900*/  IMAD.MOV.U32 R5, RZ, RZ, R10 ;  /* 0x000000ffff057224 */ /* 0x000fe200078e000a */
[----:B------:R-:W-:Y:S01]  /*0910*/  @P0 SHF.R.U32.HI R5, RZ, c[0x0][0x214], R18 ;  /* 0x00008500ff050a19 */ /* 0x000fe20000011612 */
[----:B------:R-:W-:-:S02]  /*0920*/  IMAD R31, R54, R3, -c[0x0][0x188] ;  /* 0x80006200361f7624 */ /* 0x000fc400078e0203 */
[----:B------:R-:W-:Y:S02]  /*0930*/  IMAD R18, R17, c[0x0][0x194], R32 ;  /* 0x0000650011127a24 */ /* 0x000fe400078e0220 */
[----:B------:R-:W-:Y:S02]  /*0940*/  IMAD R23, R8, R3, -c[0x0][0x188] ;  /* 0x8000620008177624 */ /* 0x000fe400078e0203 */
[----:B------:R-:W-:Y:S02]  /*0950*/  IMAD R8, R52, c[0x0][0x198], R31 ;  /* 0x0000660034087a24 */ /* 0x000fe400078e021f */
[-C--:B------:R-:W-:Y:S02]  /*0960*/  IMAD R30, R13, R4.reuse, -c[0x0][0x184] ;  /* 0x800061000d1e7624 */ /* 0x080fe400078e0204 */
[-C--:B------:R-:W-:Y:S02]  /*0970*/  IMAD R28, R11, R4.reuse, -c[0x0][0x184] ;  /* 0x800061000b1c7624 */ /* 0x080fe400078e0204 */
[----:B------:R-:W-:-:S02]  /*0980*/  IMAD R26, R9, R4, -c[0x0][0x184] ;  /* 0x80006100091a7624 */ /* 0x000fc400078e0204 */
[-C--:B------:R-:W-:Y:S02]  /*0990*/  IMAD R22, R7, R4.reuse, -c[0x0][0x184] ;  /* 0x8000610007167624 */ /* 0x080fe400078e0204 */
[----:B------:R-:W-:Y:S02]  /*09a0*/  IMAD R4, R5, R4, -c[0x0][0x184] ;  /* 0x8000610005047624 */ /* 0x000fe400078e0204 */
[----:B------:R-:W-:Y:S02]  /*09b0*/  IMAD.MOV R5, RZ, RZ, -R5 ;  /* 0x000000ffff057224 */ /* 0x000fe400078e0a05 */
[----:B------:R-:W-:Y:S02]  /*09c0*/  IMAD R18, R18, c[0x0][0x1d0], RZ ;  /* 0x0000740012127a24 */ /* 0x000fe400078e02ff */
[----:B------:R-:W-:Y:S02]  /*09d0*/  IMAD.IADD R47, R2, 0x1, -R47 ;  /* 0x00000001022f7824 */ /* 0x000fe400078e0a2f */
[----:B------:R-:W-:Y:S01]  /*09e0*/  IMAD.SHL.U32 R8, R8, 0x20, RZ ;  /* 0x0000002008087824 */ /* 0x000fe200078e00ff */
[----:B------:R-:W-:Y:S01]  /*09f0*/  SHF.R.S32.HI R21, RZ, 0x1f, R18 ;  /* 0x0000001fff157819 */ /* 0x000fe20000011412 */
[-C--:B------:R-:W-:Y:S01]  /*0a00*/  IMAD R29, R36, R3.reuse, -c[0x0][0x188] ;  /* 0x80006200241d7624 */ /* 0x080fe200078e0203 */
[----:B------:R-:W-:Y:S01]  /*0a10*/  SHF.R.S32.HI R38, RZ, 0x1f, R47 ;  /* 0x0000001fff267819 */ /* 0x000fe2000001142f */
[----:B------:R-:W-:Y:S01]  /*0a20*/  IMAD R33, R16, R3, -c[0x0][0x188] ;  /* 0x8000620010217624 */ /* 0x000fe200078e0203 */
[----:B------:R-:W-:Y:S01]  /*0a30*/  IADD3 R18, P3, P2, R18, R47, R8 ;  /* 0x0000002f12127210 */ /* 0x000fe20007a7e008 */
[----:B------:R-:W-:Y:S01]  /*0a40*/  IMAD R10, R5, c[0x0][0x20c], R10 ;  /* 0x00008300050a7a24 */ /* 0x000fe200078e020a */
[----:B------:R-:W-:Y:S01]  /*0a50*/  SHF.R.S32.HI R8, RZ, 0x1f, R8 ;  /* 0x0000001fff087819 */ /* 0x000fe20000011408 */
[----:B------:R-:W-:-:S02]  /*0a60*/  IMAD R16, R17, c[0x0][0x194], R30 ;  /* 0x0000650011107a24 */ /* 0x000fc400078e021e */
[-C--:B------:R-:W-:Y:S01]  /*0a70*/  IMAD R5, R6, R3.reuse, -c[0x0][0x188] ;  /* 0x8000620006057624 */ /* 0x080fe200078e0203 */
[----:B------:R-:W-:Y:S01]  /*0a80*/  IADD3.X R21, R21, R38, R8, P3, P2 ;  /* 0x0000002615157210 */ /* 0x000fe20001fe4408 */
[----:B------:R-:W-:Y:S02]  /*0a90*/  IMAD R20, R17, c[0x0][0x194], R34 ;  /* 0x0000650011147a24 */ /* 0x000fe400078e0222 */
[-C--:B------:R-:W-:Y:S02]  /*0aa0*/  IMAD R25, R12, R3.reuse, -c[0x0][0x188] ;  /* 0x800062000c197624 */ /* 0x080fe400078e0203 */
[C---:B------:R-:W-:Y:S02]  /*0ab0*/  IMAD R6, R52.reuse, c[0x0][0x198], R29 ;  /* 0x0000660034067a24 */ /* 0x040fe400078e021d */
[----:B------:R-:W-:Y:S02]  /*0ac0*/  IMAD R12, R52, c[0x0][0x198], R33 ;  /* 0x00006600340c7a24 */ /* 0x000fe400078e0221 */
[----:B------:R-:W-:Y:S01]  /*0ad0*/  IMAD R27, R14, R3, -c[0x0][0x188] ;  /* 0x800062000e1b7624 */ /* 0x000fe200078e0203 */
[----:B------:R-:W-:Y:S01]  /*0ae0*/  SHF.L.U32 R6, R6, 0x5, RZ ;  /* 0x0000000506067819 */ /* 0x000fe200000006ff */
[----:B------:R-:W-:-:S02]  /*0af0*/  IMAD R16, R16, c[0x0][0x1d0], RZ ;  /* 0x0000740010107a24 */ /* 0x000fc400078e02ff */
[----:B------:R-:W-:Y:S02]  /*0b00*/  IMAD R20, R20, c[0x0][0x1d0], RZ ;  /* 0x0000740014147a24 */ /* 0x000fe400078e02ff */
[----:B------:R-:W-:Y:S01]  /*0b10*/  IMAD R3, R10, R3, -c[0x0][0x188] ;  /* 0x800062000a037624 */ /* 0x000fe200078e0203 */
[----:B------:R-:W-:Y:S01]  /*0b20*/  SHF.R.S32.HI R7, RZ, 0x1f, R16 ;  /* 0x0000001fff077819 */ /* 0x000fe20000011410 */
[----:B------:R-:W-:Y:S01]  /*0b30*/  IMAD.SHL.U32 R12, R12, 0x20, RZ ;  /* 0x000000200c0c7824 */ /* 0x000fe200078e00ff */
[----:B------:R-:W-:Y:S01]  /*0b40*/  SHF.R.S32.HI R15, RZ, 0x1f, R20 ;  /* 0x0000001fff0f7819 */ /* 0x000fe20000011414 */
[C---:B------:R-:W-:Y:S01]  /*0b50*/  IMAD R10, R17.reuse, c[0x0][0x194], R24 ;  /* 0x00006500110a7a24 */ /* 0x040fe200078e0218 */
[-C--:B------:R-:W-:Y:S01]  /*0b60*/  IADD3 R16, P1, P0, R16, R47.reuse, R6 ;  /* 0x0000002f10107210 */ /* 0x080fe2000783e006 */
[----:B------:R-:W-:Y:S01]  /*0b70*/  IMAD R14, R17, c[0x0][0x194], R28 ;  /* 0x00006500110e7a24 */ /* 0x000fe200078e021c */
[-CC-:B------:R-:W-:Y:S01]  /*0b80*/  IADD3 R20, P5, P4, R20, R47.reuse, R12.reuse ;  /* 0x0000002f14147210 */ /* 0x180fe20007cbe00c */
[C---:B------:R-:W-:Y:S01]  /*0b90*/  IMAD R8, R52.reuse, c[0x0][0x198], R23 ;  /* 0x0000660034087a24 */ /* 0x040fe200078e0217 */
[----:B------:R-:W-:Y:S01]  /*0ba0*/  SHF.R.S32.HI R9, RZ, 0x1f, R12 ;  /* 0x0000001fff097819 */ /* 0x000fe2000001140c */
[----:B------:R-:W-:Y:S01]  /*0bb0*/  IMAD R36, R52, c[0x0][0x198], R27 ;  /* 0x0000660034247a24 */ /* 0x000fe200078e021b */
[----:B------:R-:W-:Y:S01]  /*0bc0*/  SHF.R.S32.HI R6, RZ, 0x1f, R6 ;  /* 0x0000001fff067819 */ /* 0x000fe20000011406 */
[----:B------:R-:W-:Y:S01]  /*0bd0*/  IMAD R10, R10, c[0x0][0x1d0], RZ ;  /* 0x000074000a0a7a24 */ /* 0x000fe200078e02ff */
[----:B------:R-:W-:Y:S01]  /*0be0*/  SHF.L.U32 R8, R8, 0x5, RZ ;  /* 0x0000000508087819 */ /* 0x000fe200000006ff */
[----:B------:R-:W-:Y:S01]  /*0bf0*/  IMAD R14, R14, c[0x0][0x1d0], RZ ;  /* 0x000074000e0e7a24 */ /* 0x000fe200078e02ff */
[-C--:B------:R-:W-:Y:S01]  /*0c00*/  IADD3.X R15, R15, R38.reuse, R9, P5, P4 ;  /* 0x000000260f0f7210 */ /* 0x080fe20002fe8409 */
[----:B------:R-:W-:Y:S01]  /*0c10*/  IMAD.SHL.U32 R36, R36, 0x20, RZ ;  /* 0x0000002024247824 */ /* 0x000fe200078e00ff */
[-C--:B------:R-:W-:Y:S01]  /*0c20*/  IADD3.X R7, R7, R38.reuse, R6, P1, P0 ;  /* 0x0000002607077210 */ /* 0x080fe20000fe0406 */
[----:B------:R-:W-:Y:S01]  /*0c30*/  IMAD R12, R17, c[0x0][0x194], R26 ;  /* 0x00006500110c7a24 */ /* 0x000fe200078e021a */
[----:B------:R-:W-:Y:S01]  /*0c40*/  SHF.R.S32.HI R35, RZ, 0x1f, R10 ;  /* 0x0000001fff237819 */ /* 0x000fe2000001140a */
[----:B------:R-:W-:Y:S01]  /*0c50*/  IMAD R54, R52, c[0x0][0x198], R25 ;  /* 0x0000660034367a24 */ /* 0x000fe200078e0219 */
[----:B------:R-:W-:Y:S01]  /*0c60*/  SHF.R.S32.HI R9, RZ, 0x1f, R14 ;  /* 0x0000001fff097819 */ /* 0x000fe2000001140e */
[----:B------:R-:W-:Y:S01]  /*0c70*/  IMAD R12, R12, c[0x0][0x1d0], RZ ;  /* 0x000074000c0c7a24 */ /* 0x000fe200078e02ff */
[-C--:B------:R-:W-:Y:S01]  /*0c80*/  IADD3 R10, P1, P0, R10, R47.reuse, R8 ;  /* 0x0000002f0a0a7210 */ /* 0x080fe2000783e008 */
[----:B------:R-:W-:Y:S01]  /*0c90*/  IMAD.SHL.U32 R54, R54, 0x20, RZ ;  /* 0x0000002036367824 */ /* 0x000fe200078e00ff */
[-C--:B------:R-:W-:Y:S01]  /*0ca0*/  IADD3 R14, P5, P4, R14, R47.reuse, R36 ;  /* 0x0000002f0e0e7210 */ /* 0x080fe20007cbe024 */
[----:B------:R-:W-:Y:S01]  /*0cb0*/  IMAD R6, R48, c[0x0][0x1d8], RZ ;  /* 0x0000760030067a24 */ /* 0x000fe200078e02ff */
[----:B------:R-:W-:Y:S01]  /*0cc0*/  SHF.R.S32.HI R8, RZ, 0x1f, R8 ;  /* 0x0000001fff087819 */ /* 0x000fe20000011408 */
[----:B------:R-:W-:Y:S01]  /*0cd0*/  IMAD R13, R46, c[0x0][0x1d4], RZ ;  /* 0x000075002e0d7a24 */ /* 0x000fe200078e02ff */
[----:B------:R-:W-:Y:S01]  /*0ce0*/  SHF.R.S32.HI R36, RZ, 0x1f, R36 ;  /* 0x0000001fff247819 */ /* 0x000fe20000011424 */
[----:B------:R-:W-:Y:S01]  /*0cf0*/  IMAD R56, R43, c[0x0][0x1d8], RZ ;  /* 0x000076002b387a24 */ /* 0x000fe200078e02ff */
[-C--:B------:R-:W-:Y:S01]  /*0d00*/  IADD3.X R35, R35, R38.reuse, R8, P1, P0 ;  /* 0x0000002623237210 */ /* 0x080fe20000fe0408 */
[----:B------:R-:W-:Y:S01]  /*0d10*/  IMAD R8, R17, c[0x0][0x194], R22 ;  /* 0x0000650011087a24 */ /* 0x000fe200078e0216 */
[-C--:B------:R-:W-:Y:S01]  /*0d20*/  IADD3.X R9, R9, R38.reuse, R36, P5, P4 ;  /* 0x0000002609097210 */ /* 0x080fe20002fe8424 */
[----:B------:R-:W-:Y:S01]  /*0d30*/  IMAD R36, R52, c[0x0][0x198], R5 ;  /* 0x0000660034247a24 */ /* 0x000fe200078e0205 */
[----:B------:R-:W-:Y:S01]  /*0d40*/  SHF.R.S32.HI R11, RZ, 0x1f, R12 ;  /* 0x0000001fff0b7819 */ /* 0x000fe2000001140c */
[----:B------:R-:W-:Y:S01]  /*0d50*/  IMAD R8, R8, c[0x0][0x1d0], RZ ;  /* 0x0000740008087a24 */ /* 0x000fe200078e02ff */
[-CC-:B------:R-:W-:Y:S01]  /*0d60*/  IADD3 R12, P3, P2, R12, R47.reuse, R54.reuse ;  /* 0x0000002f0c0c7210 */ /* 0x180fe20007a7e036 */
[----:B------:R-:W-:Y:S01]  /*0d70*/  IMAD.SHL.U32 R36, R36, 0x20, RZ ;  /* 0x0000002024247824 */ /* 0x000fe200078e00ff */
[----:B------:R-:W-:Y:S01]  /*0d80*/  SHF.R.S32.HI R19, RZ, 0x1f, R54 ;  /* 0x0000001fff137819 */ /* 0x000fe20000011436 */
[----:B------:R-:W-:Y:S01]  /*0d90*/  IMAD R54, R17, c[0x0][0x194], R4 ;  /* 0x0000650011367a24 */ /* 0x000fe200078e0204 */
[----:B------:R-:W-:Y:S01]  /*0da0*/  SHF.R.S32.HI R17, RZ, 0x1f, R8 ;  /* 0x0000001fff117819 */ /* 0x000fe20000011408 */
[----:B------:R-:W-:Y:S01]  /*0db0*/  IMAD R52, R52, c[0x0][0x198], R3 ;  /* 0x0000660034347a24 */ /* 0x000fe200078e0203 */
[----:B------:R-:W-:Y:S01]  /*0dc0*/  IADD3.X R11, R11, R38, R19, P3, P2 ;  /* 0x000000260b0b7210 */ /* 0x000fe20001fe4413 */
[----:B------:R-:W-:Y:S01]  /*0dd0*/  IMAD R54, R54, c[0x0][0x1d0], RZ ;  /* 0x0000740036367a24 */ /* 0x000fe200078e02ff */
[--C-:B------:R-:W-:Y:S01]  /*0de0*/  IADD3 R8, P3, P2, R8, R47, R36.reuse ;  /* 0x0000002f08087210 */ /* 0x100fe20007a7e024 */
[----:B------:R-:W-:Y:S01]  /*0df0*/  IMAD.SHL.U32 R52, R52, 0x20, RZ ;  /* 0x0000002034347824 */ /* 0x000fe200078e00ff */
[----:B------:R-:W-:Y:S01]  /*0e00*/  SHF.R.S32.HI R36, RZ, 0x1f, R36 ;  /* 0x0000001fff247819 */ /* 0x000fe20000011424 */
[----:B------:R-:W-:Y:S01]  /*0e10*/  IMAD R58, R42, c[0x0][0x1d8], RZ ;  /* 0x000076002a3a7a24 */ /* 0x000fe200078e02ff */
[----:B------:R-:W-:-:S02]  /*0e20*/  IADD3 R20, P5, P4, R6, R20, R13 ;  /* 0x0000001406147210 */ /* 0x000fc40007cbe00d */
[----:B------:R-:W-:Y:S01]  /*0e30*/  SHF.R.S32.HI R19, RZ, 0x1f, R6 ;  /* 0x0000001fff137819 */ /* 0x000fe20000011406 */
[----:B------:R-:W-:Y:S01]  /*0e40*/  IMAD R6, R45, c[0x0][0x1d8], RZ ;  /* 0x000076002d067a24 */ /* 0x000fe200078e02ff */
[----:B------:R-:W-:Y:S02]  /*0e50*/  SHF.R.S32.HI R37, RZ, 0x1f, R54 ;  /* 0x0000001fff257819 */ /* 0x000fe40000011436 */
[--C-:B------:R-:W-:Y:S02]  /*0e60*/  IADD3 R54, P1, P0, R54, R47, R52.reuse ;  /* 0x0000002f36367210 */ /* 0x100fe4000783e034 */
[----:B------:R-:W-:Y:S02]  /*0e70*/  SHF.R.S32.HI R55, RZ, 0x1f, R52 ;  /* 0x0000001fff377819 */ /* 0x000fe40000011434 */
[----:B------:R-:W-:Y:S01]  /*0e80*/  IADD3.X R17, R17, R38, R36, P3, P2 ;  /* 0x0000002611117210 */ /* 0x000fe20001fe4424 */
[----:B------:R-:W-:Y:S01]  /*0e90*/  IMAD R36, R44, c[0x0][0x1d8], RZ ;  /* 0x000076002c247a24 */ /* 0x000fe200078e02ff */
[----:B------:R-:W-:-:S02]  /*0ea0*/  SHF.R.S32.HI R52, RZ, 0x1f, R13 ;  /* 0x0000001fff347819 */ /* 0x000fc4000001140d */
[----:B------:R-:W-:Y:S02]  /*0eb0*/  IADD3 R18, P3, P2, R6, R18, R13 ;  /* 0x0000001206127210 */ /* 0x000fe40007a7e00d */
[----:B------:R-:W-:Y:S02]  /*0ec0*/  SHF.R.S32.HI R6, RZ, 0x1f, R6 ;  /* 0x0000001fff067819 */ /* 0x000fe40000011406 */
[----:B------:R-:W-:Y:S02]  /*0ed0*/  IADD3.X R37, R37, R38, R55, P1, P0 ;  /* 0x0000002625257210 */ /* 0x000fe40000fe0437 */
[----:B------:R-:W-:Y:S02]  /*0ee0*/  IADD3.X R15, R19, R15, R52, P5, P4 ;  /* 0x0000000f130f7210 */ /* 0x000fe40002fe8434 */
[--C-:B------:R-:W-:Y:S02]  /*0ef0*/  IADD3 R16, P1, P0, R36, R16, R13.reuse ;  /* 0x0000001024107210 */ /* 0x100fe4000783e00d */
[----:B------:R-:W-:Y:S01]  /*0f00*/  SHF.R.S32.HI R19, RZ, 0x1f, R36 ;  /* 0x0000001fff137819 */ /* 0x000fe20000011424 */
[----:B------:R-:W-:Y:S01]  /*0f10*/  IMAD R36, R41, c[0x0][0x1d8], RZ ;  /* 0x0000760029247a24 */ /* 0x000fe200078e02ff */
[----:B------:R-:W-:Y:S01]  /*0f20*/  IADD3.X R6, R6, R21, R52, P3, P2 ;  /* 0x0000001506067210 */ /* 0x000fe20001fe4434 */
[----:B------:R-:W-:Y:S01]  /*0f30*/  IMAD R21, R40, c[0x0][0x1d8], RZ ;  /* 0x0000760028157a24 */ /* 0x000fe200078e02ff */
[----:B------:R-:W-:-:S02]  /*0f40*/  IADD3 R14, P3, P2, R56, R14, R13 ;  /* 0x0000000e380e7210 */ /* 0x000fc40007a7e00d */
[----:B------:R-:W-:Y:S01]  /*0f50*/  IADD3.X R7, R19, R7, R52, P1, P0 ;  /* 0x0000000713077210 */ /* 0x000fe20000fe0434 */
[----:B------:R-:W-:Y:S01]  /*0f60*/  IMAD R19, R39, c[0x0][0x1d8], RZ ;  /* 0x0000760027137a24 */ /* 0x000fe200078e02ff */
[----:B------:R-:W-:Y:S02]  /*0f70*/  SHF.R.S32.HI R56, RZ, 0x1f, R56 ;  /* 0x0000001fff387819 */ /* 0x000fe40000011438 */
[----:B------:R-:W-:Y:S02]  /*0f80*/  IADD3 R12, P1, P0, R58, R12, R13 ;  /* 0x0000000c3a0c7210 */ /* 0x000fe4000783e00d */
[----:B------:R-:W-:Y:S02]  /*0f90*/  SHF.R.S32.HI R55, RZ, 0x1f, R58 ;  /* 0x0000001fff377819 */ /* 0x000fe4000001143a */
[--C-:B------:R-:W-:Y:S02]  /*0fa0*/  IADD3.X R9, R56, R9, R52.reuse, P3, P2 ;  /* 0x0000000938097210 */ /* 0x100fe40001fe4434 */
[----:B------:R-:W-:-:S02]  /*0fb0*/  IADD3.X R11, R55, R11, R52, P1, P0 ;  /* 0x0000000b370b7210 */ /* 0x000fc40000fe0434 */
[--C-:B------:R-:W-:Y:S02]  /*0fc0*/  IADD3 R10, P5, P4, R36, R10, R13.reuse ;  /* 0x0000000a240a7210 */ /* 0x100fe40007cbe00d */
[--C-:B------:R-:W-:Y:S02]  /*0fd0*/  IADD3 R8, P3, P2, R21, R8, R13.reuse ;  /* 0x0000000815087210 */ /* 0x100fe40007a7e00d */
[----:B------:R-:W-:Y:S02]  /*0fe0*/  IADD3 R13, P1, P0, R19, R54, R13 ;  /* 0x00000036130d7210 */ /* 0x000fe4000783e00d */
[----:B------:R-:W-:Y:S02]  /*0ff0*/  SHF.R.S32.HI R19, RZ, 0x1f, R19 ;  /* 0x0000001fff137819 */ /* 0x000fe40000011413 */
[----:B------:R-:W-:Y:S02]  /*1000*/  SHF.R.S32.HI R54, RZ, 0x1f, R36 ;  /* 0x0000001fff367819 */ /* 0x000fe40000011424 */
[----:B------:R-:W-:-:S02]  /*1010*/  IADD3.X R37, R19, R37, R52, P1, P0 ;  /* 0x0000002513257210 */ /* 0x000fc40000fe0434 */
[----:B------:R-:W-:Y:S02]  /*1020*/  IADD3 R20, P0, R20, c[0x0][0x218], RZ ;  /* 0x0000860014147a10 */ /* 0x000fe40007f1e0ff */
[----:B------:R-:W-:Y:S02]  /*1030*/  SHF.R.S32.HI R36, RZ, 0x1f, R21 ;  /* 0x0000001fff247819 */ /* 0x000fe40000011415 */
[----:B------:R-:W-:Y:S02]  /*1040*/  IADD3.X R21, R15, c[0x0][0x21c], RZ, P0, !PT ;  /* 0x000087000f157a10 */ /* 0x000fe400007fe4ff */
[----:B------:R-:W-:Y:S02]  /*1050*/  IADD3 R18, P0, R18, c[0x0][0x218], RZ ;  /* 0x0000860012127a10 */ /* 0x000fe40007f1e0ff */
[--C-:B------:R-:W-:Y:S02]  /*1060*/  IADD3.X R35, R54, R35, R52.reuse, P5, P4 ;  /* 0x0000002336237210 */ /* 0x100fe40002fe8434 */
[----:B------:R-:W-:-:S02]  /*1070*/  IADD3.X R36, R36, R17, R52, P3, P2 ;  /* 0x0000001124247210 */ /* 0x000fc40001fe4434 */
[----:B------:R-:W-:Y:S02]  /*1080*/  IADD3 R16, P5, R16, c[0x0][0x218], RZ ;  /* 0x0000860010107a10 */ /* 0x000fe40007fbe0ff */
[----:B------:R-:W-:Y:S02]  /*1090*/  IADD3 R14, P4, R14, c[0x0][0x218], RZ ;  /* 0x000086000e0e7a10 */ /* 0x000fe40007f9e0ff */
[----:B------:R-:W-:Y:S02]  /*10a0*/  IADD3 R12, P3, R12, c[0x0][0x218], RZ ;  /* 0x000086000c0c7a10 */ /* 0x000fe40007f7e0ff */
[----:B------:R-:W-:Y:S02]  /*10b0*/  IADD3.X R19, R6, c[0x0][0x21c], RZ, P0, !PT ;  /* 0x0000870006137a10 */ /* 0x000fe400007fe4ff */
[----:B------:R-:W-:Y:S02]  /*10c0*/  IADD3 R10, P2, R10, c[0x0][0x218], RZ ;  /* 0x000086000a0a7a10 */ /* 0x000fe40007f5e0ff */
[----:B------:R-:W-:-:S02]  /*10d0*/  IADD3 R8, P1, R8, c[0x0][0x218], RZ ;  /* 0x0000860008087a10 */ /* 0x000fc40007f3e0ff */
[----:B------:R-:W-:Y:S02]  /*10e0*/  IADD3 R6, P0, R13, c[0x0][0x218], RZ ;  /* 0x000086000d067a10 */ /* 0x000fe40007f1e0ff */
[----:B------:R-:W-:Y:S02]  /*10f0*/  IADD3.X R17, R7, c[0x0][0x21c], RZ, P5, !PT ;  /* 0x0000870007117a10 */ /* 0x000fe40002ffe4ff */
[----:B------:R-:W-:Y:S02]  /*1100*/  IADD3.X R15, R9, c[0x0][0x21c], RZ, P4, !PT ;  /* 0x00008700090f7a10 */ /* 0x000fe400027fe4ff */
[----:B------:R-:W-:Y:S02]  /*1110*/  IADD3.X R13, R11, c[0x0][0x21c], RZ, P3, !PT ;  /* 0x000087000b0d7a10 */ /* 0x000fe40001ffe4ff */
[----:B------:R-:W-:Y:S02]  /*1120*/  IADD3.X R11, R35, c[0x0][0x21c], RZ, P2, !PT ;  /* 0x00008700230b7a10 */ /* 0x000fe400017fe4ff */
[----:B------:R-:W-:-:S02]  /*1130*/  IADD3.X R9, R36, c[0x0][0x21c], RZ, P1, !PT ;  /* 0x0000870024097a10 */ /* 0x000fc40000ffe4ff */
[----:B------:R-:W-:Y:S01]  /*1140*/  IADD3.X R7, R37, c[0x0][0x21c], RZ, P0, !PT ;  /* 0x0000870025077a10 */ /* 0x000fe200007fe4ff */
[----:B------:R-:W-:Y:S05]  /*1150*/  @!P6 BRA `(.L_x_618) ;  /* 0x000004d00000e947 */ /* 0x000fea0003800000 */
[----:B------:R-:W-:Y:S01]  /*1160*/  ISETP.GE.AND P1, PT, R48, c[0x0][0x160], PT ;  /* 0x0000580030007a0c */ /* 0x000fe20003f26270 */
[----:B------:R-:W-:Y:S01]  /*1170*/  IMAD.MOV.U32 R234, RZ, RZ, RZ ;  /* 0x000000ffffea7224 */ /* 0x000fe200078e00ff */
[----:B------:R-:W-:Y:S01]  /*1180*/  ISETP.GE.AND P0, PT, R45, c[0x0][0x160], PT ;  /* 0x000058002d007a0c */ /* 0x000fe20003f06270 */
[----:B------:R-:W-:Y:S01]  /*1190*/  IMAD.MOV.U32 R232, RZ, RZ, RZ ;  /* 0x000000ffffe87224 */ /* 0x000fe200078e00ff */
[----:B------:R-:W-:Y:S01]  /*11a0*/  P2R R35, PR, RZ, 0x2 ;  /* 0x00000002ff237803 */ /* 0x000fe20000000000 */
[----:B------:R-:W-:Y:S01]  /*11b0*/  IMAD.MOV.U32 R230, RZ, RZ, RZ ;  /* 0x000000ffffe67224 */ /* 0x000fe200078e00ff */
        /* <DEDUP_REMOVED lines=10> */
[----:B------:R-:W-:Y:S01]  /*1260*/  ISETP.GE.AND P2, PT, R40, c[0x0][0x160], PT ;  /* 0x0000580028007a0c */ /* 0x000fe20003f46270 */
[----:B------:R-:W-:Y:S01]  /*1270*/  UMOV UR6, URZ ;  /* 0x0000003f00067c82 */ /* 0x000fe20008000000 */
[----:B------:R-:W-:Y:S01]  /*1280*/  ISETP.GE.AND P1, PT, R39, c[0x0][0x160], PT ;  /* 0x0000580027007a0c */ /* 0x000fe20003f26270 */
[----:B------:R-:W-:-:S02]  /*1290*/  ULDC UR4, c[0x0][0x17c] ;  /* 0x00005f0000047ab9 */ /* 0x000fc40000000800 */
.L_x_619:
[----:B------:R-:W-:Y:S01]  /*12a0*/  UIADD3 UR5, UR8, -UR6, URZ ;  /* 0x8000000608057290 */ /* 0x000fe2000fffe03f */
[----:B------:R-:W-:-:S03]  /*12b0*/  ISETP.NE.AND P0, PT, R35, RZ, PT ;  /* 0x000000ff2300720c */ /* 0x000fc60003f05270 */
[----:B------:R-:W-:-:S06]  /*12c0*/  USEL UR5, UR5, UR6, !UP1 ;  /* 0x0000000605057287 */ /* 0x000fcc000c800000 */
[----:B------:R-:W-:-:S04]  /*12d0*/  IMAD.U32 R37, RZ, RZ, UR5 ;  /* 0x00000005ff257e24 */ /* 0x000fc8000f8e00ff */
[----:B------:R-:W-:-:S05]  /*12e0*/  IMAD R39, R37, c[0x0][0x194], R34 ;  /* 0x0000650025277a24 */ /* 0x000fca00078e0222 */
[----:B------:R-:W-:-:S04]  /*12f0*/  ISETP.GT.AND P0, PT, R39, -0x1, !P0 ;  /* 0xffffffff2700780c */ /* 0x000fc80004704270 */
[----:B------:R-:W-:Y:S01]  /*1300*/  ISETP.LT.AND P0, PT, R39, c[0x0][0x164], P0 ;  /* 0x0000590027007a0c */ /* 0x000fe20000701270 */
[----:B------:R-:W-:-:S03]  /*1310*/  IMAD R39, R37, c[0x0][0x194], R32 ;  /* 0x0000650025277a24 */ /* 0x000fc600078e0220 */
[----:B------:R-:W-:Y:S02]  /*1320*/  SEL R45, RZ, 0x1, !P0 ;  /* 0x00000001ff2d7807 */ /* 0x000fe40004000000 */
[----:B------:R-:W-:Y:S02]  /*1330*/  ISETP.NE.AND P0, PT, R36, RZ, PT ;  /* 0x000000ff2400720c */ /* 0x000fe40003f05270 */
[----:B------:R-:W-:Y:S02]  /*1340*/  SHF.L.U32 R45, R45, UR6, RZ ;  /* 0x000000062d2d7c19 */ /* 0x000fe400080006ff */
[----:B------:R-:W-:Y:S02]  /*1350*/  ISETP.GT.AND P0, PT, R39, -0x1, !P0 ;  /* 0xffffffff2700780c */ /* 0x000fe40004704270 */
[----:B------:R-:W-:Y:S02]  /*1360*/  LOP3.LUT R220, R45, R220, RZ, 0xfc, !PT ;  /* 0x000000dc2ddc7212 */ /* 0x000fe400078efcff */
[----:B------:R-:W-:Y:S01]  /*1370*/  ISETP.LT.AND P0, PT, R39, c[0x0][0x164], P0 ;  /* 0x0000590027007a0c */ /* 0x000fe20000701270 */
[----:B------:R-:W-:-:S03]  /*1380*/  IMAD R39, R37, c[0x0][0x194], R30 ;  /* 0x0000650025277a24 */ /* 0x000fc600078e021e */
[----:B------:R-:W-:Y:S02]  /*1390*/  SEL R44, RZ, 0x1, !P0 ;  /* 0x00000001ff2c7807 */ /* 0x000fe40004000000 */
[C---:B------:R-:W-:Y:S02]  /*13a0*/  ISETP.GT.AND P0, PT, R39.reuse, -0x1, !P6 ;  /* 0xffffffff2700780c */ /* 0x040fe40007704270 */
[----:B------:R-:W-:Y:S02]  /*13b0*/  SHF.L.U32 R55, R44, UR6, RZ ;  /* 0x000000062c377c19 */ /* 0x000fe400080006ff */
[----:B------:R-:W-:Y:S01]  /*13c0*/  ISETP.LT.AND P0, PT, R39, c[0x0][0x164], P0 ;  /* 0x0000590027007a0c */ /* 0x000fe20000701270 */
[----:B------:R-:W-:Y:S01]  /*13d0*/  IMAD R39, R37, c[0x0][0x194], R28 ;  /* 0x0000650025277a24 */ /* 0x000fe200078e021c */
[----:B------:R-:W-:Y:S02]  /*13e0*/  LOP3.LUT R222, R55, R222, RZ, 0xfc, !PT ;  /* 0x000000de37de7212 */ /* 0x000fe400078efcff */
[----:B------:R-:W-:-:S02]  /*13f0*/  SEL R43, RZ, 0x1, !P0 ;  /* 0x00000001ff2b7807 */ /* 0x000fc40004000000 */
[----:B------:R-:W-:Y:S02]  /*1400*/  ISETP.GT.AND P0, PT, R39, -0x1, !P5 ;  /* 0xffffffff2700780c */ /* 0x000fe40006f04270 */
[----:B------:R-:W-:Y:S02]  /*1410*/  SHF.L.U32 R43, R43, UR6, RZ ;  /* 0x000000062b2b7c19 */ /* 0x000fe400080006ff */
[----:B------:R-:W-:Y:S01]  /*1420*/  ISETP.LT.AND P0, PT, R39, c[0x0][0x164], P0 ;  /* 0x0000590027007a0c */ /* 0x000fe20000701270 */
[----:B------:R-:W-:Y:S01]  /*1430*/  IMAD R39, R37, c[0x0][0x194], R26 ;  /* 0x0000650025277a24 */ /* 0x000fe200078e021a */
[----:B------:R-:W-:Y:S02]  /*1440*/  LOP3.LUT R224, R43, R224, RZ, 0xfc, !PT ;  /* 0x000000e02be07212 */ /* 0x000fe400078efcff */
[----:B------:R-:W-:Y:S02]  /*1450*/  SEL R42, RZ, 0x1, !P0 ;  /* 0x00000001ff2a7807 */ /* 0x000fe40004000000 */
[----:B------:R-:W-:-:S02]  /*1460*/  ISETP.GT.AND P0, PT, R39, -0x1, !P4 ;  /* 0xffffffff2700780c */ /* 0x000fc40006704270 */
[----:B------:R-:W-:Y:S02]  /*1470*/  SHF.L.U32 R57, R42, UR6, RZ ;  /* 0x000000062a397c19 */ /* 0x000fe400080006ff */
[----:B------:R-:W-:Y:S01]  /*1480*/  ISETP.LT.AND P0, PT, R39, c[0x0][0x164], P0 ;  /* 0x0000590027007a0c */ /* 0x000fe20000701270 */
[----:B------:R-:W-:Y:S01]  /*1490*/  IMAD R39, R37, c[0x0][0x194], R24 ;  /* 0x0000650025277a24 */ /* 0x000fe200078e0218 */
[----:B------:R-:W-:Y:S02]  /*14a0*/  LOP3.LUT R226, R57, R226, RZ, 0xfc, !PT ;  /* 0x000000e239e27212 */ /* 0x000fe400078efcff */
[----:B------:R-:W-:Y:S02]  /*14b0*/  SEL R41, RZ, 0x1, !P0 ;  /* 0x00000001ff297807 */ /* 0x000fe40004000000 */
[----:B------:R-:W-:Y:S02]  /*14c0*/  ISETP.GT.AND P0, PT, R39, -0x1, !P3 ;  /* 0xffffffff2700780c */ /* 0x000fe40005f04270 */
[----:B------:R-:W-:-:S02]  /*14d0*/  SHF.L.U32 R41, R41, UR6, RZ ;  /* 0x0000000629297c19 */ /* 0x000fc400080006ff */
[----:B------:R-:W-:Y:S01]  /*14e0*/  ISETP.LT.AND P0, PT, R39, c[0x0][0x164], P0 ;  /* 0x0000590027007a0c */ /* 0x000fe20000701270 */
[----:B------:R-:W-:Y:S01]  /*14f0*/  IMAD R39, R37, c[0x0][0x194], R22 ;  /* 0x0000650025277a24 */ /* 0x000fe200078e0216 */
[----:B------:R-:W-:Y:S01]  /*1500*/  LOP3.LUT R228, R41, R228, RZ, 0xfc, !PT ;  /* 0x000000e429e47212 */ /* 0x000fe200078efcff */
[----:B------:R-:W-:Y:S01]  /*1510*/  IMAD R37, R37, c[0x0][0x194], R4 ;  /* 0x0000650025257a24 */ /* 0x000fe200078e0204 */
[----:B------:R-:W-:Y:S02]  /*1520*/  SEL R40, RZ, 0x1, !P0 ;  /* 0x00000001ff287807 */ /* 0x000fe40004000000 */
[C---:B------:R-:W-:Y:S02]  /*1530*/  ISETP.GT.AND P0, PT, R39.reuse, -0x1, !P2 ;  /* 0xffffffff2700780c */ /* 0x040fe40005704270 */
[----:B------:R-:W-:Y:S02]  /*1540*/  SHF.L.U32 R59, R40, UR6, RZ ;  /* 0x00000006283b7c19 */ /* 0x000fe400080006ff */
[----:B------:R-:W-:-:S02]  /*1550*/  ISETP.LT.AND P0, PT, R39, c[0x0][0x164], P0 ;  /* 0x0000590027007a0c */ /* 0x000fc40000701270 */
[----:B------:R-:W-:Y:S02]  /*1560*/  LOP3.LUT R230, R59, R230, RZ, 0xfc, !PT ;  /* 0x000000e63be67212 */ /* 0x000fe400078efcff */
[----:B------:R-:W-:Y:S02]  /*1570*/  SEL R39, RZ, 0x1, !P0 ;  /* 0x00000001ff277807 */ /* 0x000fe40004000000 */
[----:B------:R-:W-:Y:S02]  /*1580*/  ISETP.GT.AND P0, PT, R37, -0x1, !P1 ;  /* 0xffffffff2500780c */ /* 0x000fe40004f04270 */
[----:B------:R-:W-:Y:S02]  /*1590*/  SHF.L.U32 R39, R39, UR6, RZ ;  /* 0x0000000627277c19 */ /* 0x000fe400080006ff */
[----:B------:R-:W-:Y:S02]  /*15a0*/  ISETP.LT.AND P0, PT, R37, c[0x0][0x164], P0 ;  /* 0x0000590025007a0c */ /* 0x000fe40000701270 */
[----:B------:R-:W-:-:S02]  /*15b0*/  LOP3.LUT R232, R39, R232, RZ, 0xfc, !PT ;  /* 0x000000e827e87212 */ /* 0x000fc400078efcff */
[----:B------:R-:W-:-:S04]  /*15c0*/  SEL R37, RZ, 0x1, !P0 ;  /* 0x00000001ff257807 */ /* 0x000fc80004000000 */
[----:B------:R-:W-:Y:S01]  /*15d0*/  SHF.L.U32 R37, R37, UR6, RZ ;  /* 0x0000000625257c19 */ /* 0x000fe200080006ff */
[----:B------:R-:W-:-:S03]  /*15e0*/  UIADD3 UR6, UR6, 0x1, URZ ;  /* 0x0000000106067890 */ /* 0x000fc6000fffe03f */
[----:B------:R-:W-:Y:S01]  /*15f0*/  LOP3.LUT R234, R37, R234, RZ, 0xfc, !PT ;  /* 0x000000ea25ea7212 */ /* 0x000fe200078efcff */
[----:B------:R-:W-:-:S06]  /*1600*/  UISETP.GE.AND UP0, UPT, UR6, UR4, UPT ;  /* 0x000000040600728c */ /* 0x000fcc000bf06270 */
[----:B------:R-:W-:-:S13]  /*1610*/  PLOP3.LUT P0, PT, PT, PT, UP0, 0x40, 0x0 ;  /* 0x000000000000781c */ /* 0x000fda0003f0e808 */
[----:B------:R-:W-:Y:S05]  /*1620*/  @P0 BRA `(.L_x_619) ;  /* 0xfffffc7000000947 */ /* 0x000fea000383ffff */
.L_x_618:
[----:B------:R-:W-:Y:S01]  /*1630*/  ISETP.LE.AND P0, PT, R196, c[0x0][0x180], PT ;  /* 0x00006000c4007a0c */ /* 0x000fe20003f03270 */
[----:B------:R-:W-:Y:S01]  /*1640*/  IMAD.MOV.U32 R233, RZ, RZ, RZ ;  /* 0x000000ffffe97224 */ /* 0x000fe200078e00ff */
[----:B------:R-:W-:Y:S01]  /*1650*/  MOV R231, RZ ;  /* 0x000000ff00e77202 */ /* 0x000fe20000000f00 */
[----:B------:R-:W-:Y:S01]  /*1660*/  IMAD.MOV.U32 R229, RZ, RZ, RZ ;  /* 0x000000ffffe57224 */ /* 0x000fe200078e00ff */
[----:B------:R-:W-:Y:S01]  /*1670*/  MOV R227, RZ ;  /* 0x000000ff00e37202 */ /* 0x000fe20000000f00 */
[----:B------:R-:W-:Y:S01]  /*1680*/  IMAD.MOV.U32 R225, RZ, RZ, RZ ;  /* 0x000000ffffe17224 */ /* 0x000fe200078e00ff */
[----:B------:R-:W-:Y:S01]  /*1690*/  MOV R223, RZ ;  /* 0x000000ff00df7202 */ /* 0x000fe20000000f00 */
[----:B------:R-:W-:-:S06]  /*16a0*/  IMAD.MOV.U32 R221, RZ, RZ, RZ ;  /* 0x000000ffffdd7224 */ /* 0x000fcc00078e00ff */
[----:B------:R-:W-:Y:S05]  /*16b0*/  @!P0 BRA `(.L_x_620) ;  /* 0x0000041000008947 */ /* 0x000fea0003800000 */
[----:B------:R-:W-:Y:S01]  /*16c0*/  IMAD.MOV.U32 R235, RZ, RZ, RZ ;  /* 0x000000ffffeb7224 */ /* 0x000fe200078e00ff */
[----:B------:R-:W-:Y:S01]  /*16d0*/  MOV R231, RZ ;  /* 0x000000ff00e77202 */ /* 0x000fe20000000f00 */
[----:B------:R-:W-:Y:S01]  /*16e0*/  IMAD.MOV.U32 R233, RZ, RZ, RZ ;  /* 0x000000ffffe97224 */ /* 0x000fe200078e00ff */
[----:B------:R-:W-:Y:S01]  /*16f0*/  MOV R227, RZ ;  /* 0x000000ff00e37202 */ /* 0x000fe20000000f00 */
[----:B------:R-:W-:Y:S01]  /*1700*/  IMAD.MOV.U32 R229, RZ, RZ, RZ ;  /* 0x000000ffffe57224 */ /* 0x000fe200078e00ff */
[----:B------:R-:W-:Y:S01]  /*1710*/  MOV R223, RZ ;  /* 0x000000ff00df7202 */ /* 0x000fe20000000f00 */
[----:B------:R-:W-:Y:S01]  /*1720*/  IMAD.MOV.U32 R225, RZ, RZ, RZ ;  /* 0x000000ffffe17224 */ /* 0x000fe200078e00ff */
[----:B------:R-:W-:Y:S01]  /*1730*/  MOV R221, RZ ;  /* 0x000000ff00dd7202 */ /* 0x000fe20000000f00 */
[----:B------:R-:W-:Y:S02]  /*1740*/  UMOV UR6, URZ ;  /* 0x0000003f00067c82 */ /* 0x000fe40008000000 */
[----:B------:R-:W-:-:S02]  /*1750*/  ULDC UR4, c[0x0][0x180] ;  /* 0x0000600000047ab9 */ /* 0x000fc40000000800 */
.L_x_621:
[----:B------:R-:W-:Y:S02]  /*1760*/  USEL UR5, UR7, UR6, !UP1 ;  /* 0x0000000607057287 */ /* 0x000fe4000c800000 */
[----:B------:R-:W-:-:S04]  /*1770*/  UIADD3 UR7, UR7, -0x1, URZ ;  /* 0xffffffff07077890 */ /* 0x000fc8000fffe03f */
[----:B------:R-:W-:-:S04]  /*1780*/  IMAD.U32 R4, RZ, RZ, UR5 ;  /* 0x00000005ff047e24 */ /* 0x000fc8000f8e00ff */
[C---:B------:R-:W-:Y:S02]  /*1790*/  IMAD R26, R4.reuse, c[0x0][0x198], R33 ;  /* 0x00006600041a7a24 */ /* 0x040fe400078e0221 */
[C---:B------:R-:W-:Y:S02]  /*17a0*/  IMAD R24, R4.reuse, c[0x0][0x198], R31 ;  /* 0x0000660004187a24 */ /* 0x040fe400078e021f */
[----:B------:R-:W-:Y:S01]  /*17b0*/  IMAD R22, R4, c[0x0][0x198], R29 ;  /* 0x0000660004167a24 */ /* 0x000fe200078e021d */
[----:B------:R-:W-:Y:S01]  /*17c0*/  ISETP.GE.AND P0, PT, R26, c[0x0][0x168], PT ;  /* 0x00005a001a007a0c */ /* 0x000fe20003f06270 */
[----:B------:R-:W-:Y:S01]  /*17d0*/  IMAD R28, R4, c[0x0][0x198], R27 ;  /* 0x00006600041c7a24 */ /* 0x000fe200078e021b */
[----:B------:R-:W-:Y:S02]  /*17e0*/  ISETP.GE.AND P6, PT, R24, c[0x0][0x168], PT ;  /* 0x00005a0018007a0c */ /* 0x000fe40003fc6270 */
[----:B------:R-:W-:Y:S02]  /*17f0*/  ISETP.GE.AND P5, PT, R22, c[0x0][0x168], PT ;  /* 0x00005a0016007a0c */ /* 0x000fe40003fa6270 */
[----:B------:R-:W-:Y:S01]  /*1800*/  ISETP.GT.AND P0, PT, R26, -0x1, !P0 ;  /* 0xffffffff1a00780c */ /* 0x000fe20004704270 */
[----:B------:R-:W-:Y:S01]  /*1810*/  IMAD R26, R4, c[0x0][0x198], R25 ;  /* 0x00006600041a7a24 */ /* 0x000fe200078e0219 */
[----:B------:R-:W-:Y:S01]  /*1820*/  ISETP.GT.AND P6, PT, R24, -0x1, !P6 ;  /* 0xffffffff1800780c */ /* 0x000fe200077c4270 */
[----:B------:R-:W-:Y:S01]  /*1830*/  IMAD R24, R4, c[0x0][0x198], R23 ;  /* 0x0000660004187a24 */ /* 0x000fe200078e0217 */
[----:B------:R-:W-:Y:S01]  /*1840*/  ISETP.GT.AND P5, PT, R22, -0x1, !P5 ;  /* 0xffffffff1600780c */ /* 0x000fe20006fa4270 */
[C---:B------:R-:W-:Y:S01]  /*1850*/  IMAD R22, R4.reuse, c[0x0][0x198], R5 ;  /* 0x0000660004167a24 */ /* 0x040fe200078e0205 */
[----:B------:R-:W-:Y:S01]  /*1860*/  SEL R34, RZ, 0x1, !P0 ;  /* 0x00000001ff227807 */ /* 0x000fe20004000000 */
[----:B------:R-:W-:Y:S01]  /*1870*/  IMAD R4, R4, c[0x0][0x198], R3 ;  /* 0x0000660004047a24 */ /* 0x000fe200078e0203 */
[----:B------:R-:W-:-:S02]  /*1880*/  ISETP.GE.AND P4, PT, R28, c[0x0][0x168], PT ;  /* 0x00005a001c007a0c */ /* 0x000fc40003f86270 */
[----:B------:R-:W-:Y:S02]  /*1890*/  ISETP.GE.AND P3, PT, R26, c[0x0][0x168], PT ;  /* 0x00005a001a007a0c */ /* 0x000fe40003f66270 */
[----:B------:R-:W-:Y:S02]  /*18a0*/  ISETP.GE.AND P2, PT, R24, c[0x0][0x168], PT ;  /* 0x00005a0018007a0c */ /* 0x000fe40003f46270 */
[----:B------:R-:W-:Y:S02]  /*18b0*/  ISETP.GE.AND P1, PT, R22, c[0x0][0x168], PT ;  /* 0x00005a0016007a0c */ /* 0x000fe40003f26270 */
[----:B------:R-:W-:Y:S02]  /*18c0*/  ISETP.GE.AND P0, PT, R4, c[0x0][0x168], PT ;  /* 0x00005a0004007a0c */ /* 0x000fe40003f06270 */
[----:B------:R-:W-:Y:S02]  /*18d0*/  ISETP.GT.AND P4, PT, R28, -0x1, !P4 ;  /* 0xffffffff1c00780c */ /* 0x000fe40006784270 */
[----:B------:R-:W-:-:S02]  /*18e0*/  ISETP.GT.AND P3, PT, R26, -0x1, !P3 ;  /* 0xffffffff1a00780c */ /* 0x000fc40005f64270 */
[----:B------:R-:W-:Y:S02]  /*18f0*/  ISETP.GT.AND P2, PT, R24, -0x1, !P2 ;  /* 0xffffffff1800780c */ /* 0x000fe40005744270 */
[----:B------:R-:W-:Y:S02]  /*1900*/  ISETP.GT.AND P1, PT, R22, -0x1, !P1 ;  /* 0xffffffff1600780c */ /* 0x000fe40004f24270 */
[----:B------:R-:W-:Y:S02]  /*1910*/  ISETP.GT.AND P0, PT, R4, -0x1, !P0 ;  /* 0xffffffff0400780c */ /* 0x000fe40004704270 */
[----:B------:R-:W-:Y:S02]  /*1920*/  SEL R32, RZ, 0x1, !P6 ;  /* 0x00000001ff207807 */ /* 0x000fe40007000000 */
[----:B------:R-:W-:Y:S02]  /*1930*/  SEL R30, RZ, 0x1, !P5 ;  /* 0x00000001ff1e7807 */ /* 0x000fe40006800000 */
[----:B------:R-:W-:-:S02]  /*1940*/  SEL R28, RZ, 0x1, !P4 ;  /* 0x00000001ff1c7807 */ /* 0x000fc40006000000 */
[----:B------:R-:W-:Y:S02]  /*1950*/  SEL R26, RZ, 0x1, !P3 ;  /* 0x00000001ff1a7807 */ /* 0x000fe40005800000 */
[----:B------:R-:W-:Y:S02]  /*1960*/  SEL R24, RZ, 0x1, !P2 ;  /* 0x00000001ff187807 */ /* 0x000fe40005000000 */
[----:B------:R-:W-:Y:S02]  /*1970*/  SEL R22, RZ, 0x1, !P1 ;  /* 0x00000001ff167807 */ /* 0x000fe40004800000 */
[----:B------:R-:W-:Y:S02]  /*1980*/  SEL R4, RZ, 0x1, !P0 ;  /* 0x00000001ff047807 */ /* 0x000fe40004000000 */
[----:B------:R-:W-:Y:S02]  /*1990*/  SHF.L.U32 R34, R34, UR6, RZ ;  /* 0x0000000622227c19 */ /* 0x000fe400080006ff */
[----:B------:R-:W-:-:S02]  /*19a0*/  SHF.L.U32 R32, R32, UR6, RZ ;  /* 0x0000000620207c19 */ /* 0x000fc400080006ff */
[----:B------:R-:W-:Y:S02]  /*19b0*/  SHF.L.U32 R30, R30, UR6, RZ ;  /* 0x000000061e1e7c19 */ /* 0x000fe400080006ff */
[----:B------:R-:W-:Y:S02]  /*19c0*/  SHF.L.U32 R28, R28, UR6, RZ ;  /* 0x000000061c1c7c19 */ /* 0x000fe400080006ff */
[----:B------:R-:W-:Y:S02]  /*19d0*/  SHF.L.U32 R26, R26, UR6, RZ ;  /* 0x000000061a1a7c19 */ /* 0x000fe400080006ff */
[----:B------:R-:W-:Y:S02]  /*19e0*/  SHF.L.U32 R24, R24, UR6, RZ ;  /* 0x0000000618187c19 */ /* 0x000fe400080006ff */
[----:B------:R-:W-:Y:S02]  /*19f0*/  SHF.L.U32 R22, R22, UR6, RZ ;  /* 0x0000000616167c19 */ /* 0x000fe400080006ff */
[----:B------:R-:W-:Y:S01]  /*1a00*/  SHF.L.U32 R4, R4, UR6, RZ ;  /* 0x0000000604047c19 */ /* 0x000fe200080006ff */
[----:B------:R-:W-:Y:S01]  /*1a10*/  UIADD3 UR6, UR6, 0x1, URZ ;  /* 0x0000000106067890 */ /* 0x000fe2000fffe03f */
[----:B------:R-:W-:-:S02]  /*1a20*/  LOP3.LUT R221, R34, R221, RZ, 0xfc, !PT ;  /* 0x000000dd22dd7212 */ /* 0x000fc400078efcff */
[----:B------:R-:W-:Y:S01]  /*1a30*/  LOP3.LUT R223, R32, R223, RZ, 0xfc, !PT ;  /* 0x000000df20df7212 */ /* 0x000fe200078efcff */
[----:B------:R-:W-:Y:S01]  /*1a40*/  UISETP.GE.AND UP0, UPT, UR6, UR4, UPT ;  /* 0x000000040600728c */ /* 0x000fe2000bf06270 */
[----:B------:R-:W-:Y:S02]  /*1a50*/  LOP3.LUT R225, R30, R225, RZ, 0xfc, !PT ;  /* 0x000000e11ee17212 */ /* 0x000fe400078efcff */
[----:B------:R-:W-:Y:S02]  /*1a60*/  LOP3.LUT R227, R28, R227, RZ, 0xfc, !PT ;  /* 0x000000e31ce37212 */ /* 0x000fe400078efcff */
[----:B------:R-:W-:Y:S02]  /*1a70*/  LOP3.LUT R229, R26, R229, RZ, 0xfc, !PT ;  /* 0x000000e51ae57212 */ /* 0x000fe400078efcff */
[----:B------:R-:W-:Y:S02]  /*1a80*/  PLOP3.LUT P0, PT, PT, PT, UP0, 0x80, 0x0 ;  /* 0x000000000000781c */ /* 0x000fe40003f0f008 */
[----:B------:R-:W-:-:S02]  /*1a90*/  LOP3.LUT R231, R24, R231, RZ, 0xfc, !PT ;  /* 0x000000e718e77212 */ /* 0x000fc400078efcff */
[----:B------:R-:W-:Y:S02]  /*1aa0*/  LOP3.LUT R233, R22, R233, RZ, 0xfc, !PT ;  /* 0x000000e916e97212 */ /* 0x000fe400078efcff */
[----:B------:R-:W-:-:S07]  /*1ab0*/  LOP3.LUT R235, R4, R235, RZ, 0xfc, !PT ;  /* 0x000000eb04eb7212 */ /* 0x000fce00078efcff */
[----:B------:R-:W-:Y:S05]  /*1ac0*/  @!P0 BRA `(.L_x_621) ;  /* 0xfffffc9000008947 */ /* 0x000fea000383ffff */
.L_x_620:
[----:B------:R-:W-:Y:S01]  /*1ad0*/  IABS R22, c[0x0][0x1a4] ;  /* 0x0000690000167a13 */ /* 0x000fe20000000000 */
[----:B------:R-:W-:Y:S01]  /*1ae0*/  IMAD.MOV.U32 R4, RZ, RZ, RZ ;  /* 0x000000ffff047224 */ /* 0x000fe200078e00ff */
[----:B------:R-:W-:Y:S01]  /*1af0*/  IABS R23, c[0x0][0x16c] ;  /* 0x00005b0000177a13 */ /* 0x000fe20000000000 */
[----:B------:R-:W-:Y:S01]  /*1b00*/  ULDC UR5, c[0x0][0x16c] ;  /* 0x00005b0000057ab9 */ /* 0x000fe20000000800 */
[----:B------:R-:W1:Y:S01]  /*1b10*/  I2F.RP R25, R22 ;  /* 0x0000001600197306 */ /* 0x000e620000209400 */
[----:B------:R-:W-:Y:S01]  /*1b20*/  SHF.R.S32.HI R28, RZ, 0x1f, R51 ;  /* 0x0000001fff1c7819 */ /* 0x000fe20000011433 */
[----:B------:R-:W-:Y:S01]  /*1b30*/  ULDC UR4, c[0x0][0x1a4] ;  /* 0x0000690000047ab9 */ /* 0x000fe20000000800 */
[----:B------:R-:W-:Y:S01]  /*1b40*/  IMAD.MOV.U32 R216, RZ, RZ, R2 ;  /* 0x000000ffffd87224 */ /* 0x000fe200078e0002 */
[----:B------:R-:W-:Y:S01]  /*1b50*/  ULOP3.LUT UR4, UR5, UR4, URZ, 0x3c, !UPT ;  /* 0x0000000405047292 */ /* 0x000fe2000f8e3c3f */
[----:B------:R-:W-:Y:S01]  /*1b60*/  LEA.HI R51, R28, R51, RZ, 0x3 ;  /* 0x000000331c337211 */ /* 0x000fe200078f18ff */
[----:B------:R-:W-:Y:S01]  /*1b70*/  ULDC.64 UR16, c[0x0][0x118] ;  /* 0x0000460000107ab9 */ /* 0x000fe20000000a00 */
[----:B------:R-:W-:Y:S01]  /*1b80*/  IMAD.MOV.U32 R217, RZ, RZ, RZ ;  /* 0x000000ffffd97224 */ /* 0x000fe200078e00ff */
[C---:B------:R-:W-:Y:S01]  /*1b90*/  LOP3.LUT R164, R0.reuse, 0x4, RZ, 0xc0, !PT ;  /* 0x0000000400a47812 */ /* 0x040fe200078ec0ff */
[----:B------:R-:W-:Y:S01]  /*1ba0*/  IMAD.MOV.U32 R215, RZ, RZ, 0x1 ;  /* 0x00000001ffd77424 */ /* 0x000fe200078e00ff */
[----:B------:R-:W-:Y:S01]  /*1bb0*/  BSSY B0, `(.L_x_622) ;  /* 0x0000145000007945 */ /* 0x000fe20003800000 */
[----:B------:R-:W-:Y:S01]  /*1bc0*/  IMAD.SHL.U32 R165, R0, 0x2, RZ ;  /* 0x0000000200a57824 */ /* 0x000fe200078e00ff */
[----:B------:R-:W-:Y:S01]  /*1bd0*/  SHF.R.U32.HI R164, RZ, 0x2, R164 ;  /* 0x00000002ffa47819 */ /* 0x000fe200000116a4 */
[----:B-1----:R-:W1:Y:S02]  /*1be0*/  MUFU.RCP R5, R25 ;  /* 0x0000001900057308 */ /* 0x002e640000001000 */
[----:B-1----:R-:W-:-:S06]  /*1bf0*/  IADD3 R5, R5, 0xffffffe, RZ ;  /* 0x0ffffffe05057810 */ /* 0x002fcc0007ffe0ff */
[----:B------:R-:W1:Y:S02]  /*1c00*/  F2I.FTZ.U32.TRUNC.NTZ R5, R5 ;  /* 0x0000000500057305 */ /* 0x000e64000021f000 */
[----:B-1----:R-:W-:-:S04]  /*1c10*/  IMAD.MOV R3, RZ, RZ, -R5 ;  /* 0x000000ffff037224 */ /* 0x002fc800078e0a05 */
[----:B------:R-:W-:-:S04]  /*1c20*/  IMAD R24, R3, R22, RZ ;  /* 0x0000001603187224 */ /* 0x000fc800078e02ff */
[----:B------:R-:W-:-:S04]  /*1c30*/  IMAD.HI.U32 R24, R5, R24, R4 ;  /* 0x0000001805187227 */ /* 0x000fc800078e0004 */
[----:B------:R-:W-:Y:S02]  /*1c40*/  IMAD R4, R53, 0x40, R50 ;  /* 0x0000004035047824 */ /* 0x000fe400078e0232 */
[----:B------:R-:W-:-:S03]  /*1c50*/  IMAD.HI.U32 R3, R24, R23, RZ ;  /* 0x0000001718037227 */ /* 0x000fc600078e00ff */
[C---:B------:R-:W-:Y:S01]  /*1c60*/  IADD3 R26, R4.reuse, 0x10, RZ ;  /* 0x00000010041a7810 */ /* 0x040fe20007ffe0ff */
[----:B------:R-:W-:Y:S01]  /*1c70*/  IMAD.MOV R5, RZ, RZ, -R3 ;  /* 0x000000ffff057224 */ /* 0x000fe200078e0a03 */
[C---:B------:R-:W-:Y:S02]  /*1c80*/  IADD3 R25, R4.reuse, 0x20, RZ ;  /* 0x0000002004197810 */ /* 0x040fe40007ffe0ff */
[----:B------:R-:W-:Y:S01]  /*1c90*/  IADD3 R24, R4, 0x30, RZ ;  /* 0x0000003004187810 */ /* 0x000fe20007ffe0ff */
[----:B------:R-:W-:Y:S01]  /*1ca0*/  IMAD R23, R22, R5, R23 ;  /* 0x0000000516177224 */ /* 0x000fe200078e0217 */
[----:B------:R-:W-:Y:S01]  /*1cb0*/  ISETP.GE.AND P5, PT, R26, c[0x0][0x178], PT ;  /* 0x00005e001a007a0c */ /* 0x000fe20003fa6270 */
[----:B------:R-:W-:Y:S01]  /*1cc0*/  IMAD R26, R46, c[0x0][0x228], RZ ;  /* 0x00008a002e1a7a24 */ /* 0x000fe200078e02ff */
[C---:B------:R-:W-:Y:S01]  /*1cd0*/  ISETP.GE.AND P6, PT, R4.reuse, c[0x0][0x178], PT ;  /* 0x00005e0004007a0c */ /* 0x040fe20003fc6270 */
[----:B------:R-:W-:Y:S01]  /*1ce0*/  IMAD.SHL.U32 R4, R4, 0x20, RZ ;  /* 0x0000002004047824 */ /* 0x000fe200078e00ff */
[----:B------:R-:W-:-:S02]  /*1cf0*/  ISETP.GT.U32.AND P2, PT, R22, R23, PT ;  /* 0x000000171600720c */ /* 0x000fc40003f44070 */
[----:B------:R-:W-:Y:S02]  /*1d00*/  ISETP.GE.AND P3, PT, R24, c[0x0][0x178], PT ;  /* 0x00005e0018007a0c */ /* 0x000fe40003f66270 */
[----:B------:R-:W-:Y:S02]  /*1d10*/  IADD3 R47, P1, P0, R26, R4, R47 ;  /* 0x000000041a2f7210 */ /* 0x000fe4000783e02f */
[----:B------:R-:W-:Y:S02]  /*1d20*/  IADD3 R24, R50, 0x10, RZ ;  /* 0x0000001032187810 */ /* 0x000fe40007ffe0ff */
[----:B------:R-:W-:Y:S02]  /*1d30*/  SHF.R.S32.HI R26, RZ, 0x1f, R26 ;  /* 0x0000001fff1a7819 */ /* 0x000fe4000001141a */
[----:B------:R-:W-:Y:S02]  /*1d40*/  SHF.R.S32.HI R27, RZ, 0x1f, R4 ;  /* 0x0000001fff1b7819 */ /* 0x000fe40000011404 */
[----:B------:R-:W-:Y:S01]  /*1d50*/  ISETP.GE.AND P4, PT, R25, c[0x0][0x178], PT ;  /* 0x00005e0019007a0c */ /* 0x000fe20003f86270 */
[----:B------:R-:W-:Y:S01]  /*1d60*/  @!P2 IMAD.IADD R23, R23, 0x1, -R22 ;  /* 0x000000011717a824 */ /* 0x000fe200078e0a16 */
[----:B------:R-:W-:-:S02]  /*1d70*/  SHF.R.S32.HI R25, RZ, 0x1f, R50 ;  /* 0x0000001fff197819 */ /* 0x000fc40000011432 */
[----:B------:R-:W-:Y:S02]  /*1d80*/  SHF.R.S32.HI R29, RZ, 0x1f, R24 ;  /* 0x0000001fff1d7819 */ /* 0x000fe40000011418 */
[----:B------:R-:W-:Y:S02]  /*1d90*/  IADD3.X R38, R26, R27, R38, P1, P0 ;  /* 0x0000001b1a267210 */ /* 0x000fe40000fe0426 */
[----:B------:R-:W-:Y:S02]  /*1da0*/  ISETP.GE.U32.AND P0, PT, R2, c[0x0][0x16c], PT ;  /* 0x00005b0002007a0c */ /* 0x000fe40003f06070 */
[----:B------:R-:W-:Y:S02]  /*1db0*/  LEA.HI R25, R25, R50, RZ, 0x2 ;  /* 0x0000003219197211 */ /* 0x000fe400078f10ff */
[----:B------:R-:W-:Y:S02]  /*1dc0*/  LEA.HI R4, R29, R24, RZ, 0x2 ;  /* 0x000000181d047211 */ /* 0x000fe400078f10ff */
[----:B------:R-:W-:-:S02]  /*1dd0*/  SEL R221, R221, RZ, !P0 ;  /* 0x000000ffdddd7207 */ /* 0x000fc40004000000 */
[----:B------:R-:W-:Y:S02]  /*1de0*/  SEL R220, R220, RZ, !P0 ;  /* 0x000000ffdcdc7207 */ /* 0x000fe40004000000 */
[----:B------:R-:W-:Y:S02]  /*1df0*/  LOP3.LUT R27, R25, 0x7ffffffc, RZ, 0xc0, !PT ;  /* 0x7ffffffc191b7812 */ /* 0x000fe400078ec0ff */
[----:B------:R-:W-:Y:S02]  /*1e00*/  LOP3.LUT R25, R4, 0x7ffffffc, RZ, 0xc0, !PT ;  /* 0x7ffffffc04197812 */ /* 0x000fe400078ec0ff */
[----:B------:R-:W-:Y:S01]  /*1e10*/  ISETP.GE.U32.AND P1, PT, R23, R22, PT ;  /* 0x000000161700720c */ /* 0x000fe20003f26070 */
[----:B------:R-:W-:Y:S01]  /*1e20*/  IMAD.IADD R50, R50, 0x1, -R27 ;  /* 0x0000000132327824 */ /* 0x000fe200078e0a1b */
[----:B------:R-:W-:Y:S01]  /*1e30*/  LOP3.LUT R22, R221, R220, RZ, 0xc0, !PT ;  /* 0x000000dcdd167212 */ /* 0x000fe200078ec0ff */
[----:B------:R-:W-:Y:S01]  /*1e40*/  IMAD.IADD R24, R24, 0x1, -R25 ;  /* 0x0000000118187824 */ /* 0x000fe200078e0a19 */
[----:B------:R-:W-:-:S02]  /*1e50*/  SEL R223, R223, RZ, !P0 ;  /* 0x000000ffdfdf7207 */ /* 0x000fc40004000000 */
[----:B------:R-:W-:Y:S01]  /*1e60*/  SEL R222, R222, RZ, !P0 ;  /* 0x000000ffdede7207 */ /* 0x000fe20004000000 */
[----:B------:R-:W-:Y:S01]  /*1e70*/  IMAD.SHL.U32 R25, R22, 0x10, RZ ;  /* 0x0000001016197824 */ /* 0x000fe200078e00ff */
[----:B------:R-:W-:Y:S02]  /*1e80*/  LEA.HI R5, R49, R49, RZ, 0x1 ;  /* 0x0000003131057211 */ /* 0x000fe400078f08ff */
[----:B------:R-:W-:Y:S02]  /*1e90*/  SEL R225, R225, RZ, !P0 ;  /* 0x000000ffe1e17207 */ /* 0x000fe40004000000 */
[----:B------:R-:W-:Y:S01]  /*1ea0*/  SEL R224, R224, RZ, !P0 ;  /* 0x000000ffe0e07207 */ /* 0x000fe20004000000 */
[----:B------:R-:W-:Y:S01]  /*1eb0*/  IMAD.SHL.U32 R26, R5, 0x4, RZ ;  /* 0x00000004051a7824 */ /* 0x000fe200078e00ff */
[----:B------:R-:W-:Y:S02]  /*1ec0*/  SEL R227, R227, RZ, !P0 ;  /* 0x000000ffe3e37207 */ /* 0x000fe40004000000 */
[----:B------:R-:W-:-:S02]  /*1ed0*/  SEL R226, R226, RZ, !P0 ;  /* 0x000000ffe2e27207 */ /* 0x000fc40004000000 */
[----:B------:R-:W-:Y:S02]  /*1ee0*/  LOP3.LUT R22, R223, R222, RZ, 0xc0, !PT ;  /* 0x000000dedf167212 */ /* 0x000fe400078ec0ff */
[----:B------:R-:W-:Y:S02]  /*1ef0*/  LOP3.LUT R28, R5, 0xfffffffe, RZ, 0xc0, !PT ;  /* 0xfffffffe051c7812 */ /* 0x000fe400078ec0ff */
[----:B------:R-:W-:Y:S01]  /*1f00*/  LOP3.LUT R23, R225, R224, RZ, 0xc0, !PT ;  /* 0x000000e0e1177212 */ /* 0x000fe200078ec0ff */
[----:B------:R-:W-:Y:S01]  /*1f10*/  IMAD.SHL.U32 R22, R22, 0x10, RZ ;  /* 0x0000001016167824 */ /* 0x000fe200078e00ff */
[----:B------:R-:W-:Y:S01]  /*1f20*/  @!P2 IADD3 R3, R3, 0x1, RZ ;  /* 0x000000010303a810 */ /* 0x000fe20007ffe0ff */
[----:B------:R-:W-:Y:S01]  /*1f30*/  IMAD.IADD R49, R49, 0x1, -R28 ;  /* 0x0000000131317824 */ /* 0x000fe200078e0a1c */
[----:B------:R-:W-:Y:S01]  /*1f40*/  LOP3.LUT P2, RZ, R25, 0x10, RZ, 0xc0, !PT ;  /* 0x0000001019ff7812 */ /* 0x000fe2000784c0ff */
[----:B------:R-:W-:Y:S01]  /*1f50*/  IMAD.SHL.U32 R23, R23, 0x10, RZ ;  /* 0x0000001017177824 */ /* 0x000fe200078e00ff */
[----:B------:R-:W-:Y:S01]  /*1f60*/  LOP3.LUT R25, R227, R226, RZ, 0xc0, !PT ;  /* 0x000000e2e3197212 */ /* 0x000fe200078ec0ff */
[--C-:B------:R-:W-:Y:S01]  /*1f70*/  IMAD R50, R50, 0x2, R49.reuse ;  /* 0x0000000232327824 */ /* 0x100fe200078e0231 */
[----:B------:R-:W-:Y:S01]  /*1f80*/  @P1 IADD3 R3, R3, 0x1, RZ ;  /* 0x0000000103031810 */ /* 0x000fe20007ffe0ff */
[----:B------:R-:W-:Y:S01]  /*1f90*/  IMAD R24, R24, 0x2, R49 ;  /* 0x0000000218187824 */ /* 0x000fe200078e0231 */
[----:B------:R-:W-:Y:S01]  /*1fa0*/  LOP3.LUT P1, RZ, R22, 0x10, RZ, 0xc0, !PT ;  /* 0x0000001016ff7812 */ /* 0x000fe2000782c0ff */
[----:B------:R-:W-:Y:S01]  /*1fb0*/  IMAD.SHL.U32 R25, R25, 0x10, RZ ;  /* 0x0000001019197824 */ /* 0x000fe200078e00ff */
[----:B------:R-:W-:-:S02]  /*1fc0*/  SEL R22, RZ, 0x1, P6 ;  /* 0x00000001ff167807 */ /* 0x000fc40003000000 */
[----:B------:R-:W-:Y:S02]  /*1fd0*/  LOP3.LUT P6, RZ, R23, 0x10, RZ, 0xc0, !PT ;  /* 0x0000001017ff7812 */ /* 0x000fe400078cc0ff */
[----:B------:R-:W-:Y:S02]  /*1fe0*/  SEL R23, RZ, 0xffffffff, P5 ;  /* 0xffffffffff177807 */ /* 0x000fe40002800000 */
[----:B------:R-:W-:Y:S02]  /*1ff0*/  LOP3.LUT P5, RZ, R25, 0x10, RZ, 0xc0, !PT ;  /* 0x0000001019ff7812 */ /* 0x000fe400078ac0ff */
[--C-:B------:R-:W-:Y:S01]  /*2000*/  SHF.R.S32.HI R25, RZ, 0x3, R51.reuse ;  /* 0x00000003ff197819 */ /* 0x100fe20000011433 */
[----:B------:R-:W-:Y:S01]  /*2010*/  IMAD.SHL.U32 R23, R23, 0x2, RZ ;  /* 0x0000000217177824 */ /* 0x000fe200078e00ff */
[----:B------:R-:W-:Y:S02]  /*2020*/  SHF.R.S32.HI R28, RZ, 0x1f, R51 ;  /* 0x0000001fff1c7819 */ /* 0x000fe40000011433 */
[----:B------:R-:W-:-:S02]  /*2030*/  SHF.R.S32.HI R29, RZ, 0x1f, R50 ;  /* 0x0000001fff1d7819 */ /* 0x000fc40000011432 */
[----:B------:R-:W-:Y:S02]  /*2040*/  LEA.HI R28, R28, R25, RZ, 0x2 ;  /* 0x000000191c1c7211 */ /* 0x000fe400078f10ff */
[----:B------:R-:W-:Y:S02]  /*2050*/  LEA.HI R29, R29, R50, RZ, 0x2 ;  /* 0x000000321d1d7211 */ /* 0x000fe400078f10ff */
[----:B------:R-:W-:Y:S02]  /*2060*/  LOP3.LUT R28, R28, 0xffffffc, RZ, 0xc0, !PT ;  /* 0x0ffffffc1c1c7812 */ /* 0x000fe400078ec0ff */
[----:B------:R-:W-:Y:S02]  /*2070*/  LOP3.LUT R29, R29, 0xfffffffc, RZ, 0xc0, !PT ;  /* 0xfffffffc1d1d7812 */ /* 0x000fe400078ec0ff */
[----:B------:R-:W-:Y:S01]  /*2080*/  SHF.R.S32.HI R5, RZ, 0x2, R4 ;  /* 0x00000002ff057819 */ /* 0x000fe20000011404 */
[----:B------:R-:W-:Y:S01]  /*2090*/  IMAD.IADD R28, R25, 0x1, -R28 ;  /* 0x00000001191c7824 */ /* 0x000fe200078e0a1c */
[----:B------:R-:W-:Y:S01]  /*20a0*/  SHF.R.S32.HI R4, RZ, 0x1f, R4 ;  /* 0x0000001fff047819 */ /* 0x000fe20000011404 */
[----:B------:R-:W-:Y:S01]  /*20b0*/  IMAD.IADD R31, R50, 0x1, -R29 ;  /* 0x00000001321f7824 */ /* 0x000fe200078e0a1d */
[----:B------:R-:W-:-:S02]  /*20c0*/  SHF.R.S32.HI R27, RZ, 0x1f, R24 ;  /* 0x0000001fff1b7819 */ /* 0x000fc40000011418 */
[----:B------:R-:W-:Y:S02]  /*20d0*/  LEA.HI R4, R4, R5, RZ, 0x2 ;  /* 0x0000000504047211 */ /* 0x000fe400078f10ff */
[----:B------:R-:W-:Y:S02]  /*20e0*/  LEA.HI R27, R27, R24, RZ, 0x2 ;  /* 0x000000181b1b7211 */ /* 0x000fe400078f10ff */
[----:B------:R-:W-:Y:S02]  /*20f0*/  LOP3.LUT R28, R31, R28, RZ, 0x3c, !PT ;  /* 0x0000001c1f1c7212 */ /* 0x000fe400078e3cff */
[----:B------:R-:W-:Y:S02]  /*2100*/  LOP3.LUT R26, R26, 0xfffffff8, RZ, 0xc0, !PT ;  /* 0xfffffff81a1a7812 */ /* 0x000fe400078ec0ff */
[----:B------:R-:W-:Y:S02]  /*2110*/  LOP3.LUT R4, R4, 0xffffffc, RZ, 0xc0, !PT ;  /* 0x0ffffffc04047812 */ /* 0x000fe400078ec0ff */
[----:B------:R-:W-:-:S02]  /*2120*/  LOP3.LUT R27, R27, 0xfffffffc, RZ, 0xc0, !PT ;  /* 0xfffffffc1b1b7812 */ /* 0x000fc400078ec0ff */
[----:B------:R-:W-:Y:S01]  /*2130*/  IADD3 R28, R28, R29, R26 ;  /* 0x0000001d1c1c7210 */ /* 0x000fe20007ffe01a */
[----:B------:R-:W-:Y:S01]  /*2140*/  IMAD.IADD R4, R5, 0x1, -R4 ;  /* 0x0000000105047824 */ /* 0x000fe200078e0a04 */
[----:B------:R-:W-:Y:S01]  /*2150*/  SEL R231, R231, RZ, !P0 ;  /* 0x000000ffe7e77207 */ /* 0x000fe20004000000 */
[----:B------:R-:W-:Y:S01]  /*2160*/  IMAD.IADD R33, R24, 0x1, -R27 ;  /* 0x0000000118217824 */ /* 0x000fe200078e0a1b */
[----:B------:R-:W-:Y:S01]  /*2170*/  SEL R230, R230, RZ, !P0 ;  /* 0x000000ffe6e67207 */ /* 0x000fe20004000000 */
[----:B------:R-:W-:Y:S01]  /*2180*/  IMAD R28, R25, 0x30, R28 ;  /* 0x00000030191c7824 */ /* 0x000fe200078e021c */
[----:B------:R-:W-:Y:S02]  /*2190*/  SEL R25, RZ, 0x8, P3 ;  /* 0x00000008ff197807 */ /* 0x000fe40001800000 */
[----:B------:R-:W-:Y:S01]  /*21a0*/  ISETP.LE.AND P3, PT, RZ, UR4, PT ;  /* 0x00000004ff007c0c */ /* 0x000fe2000bf63270 */
[----:B------:R-:W-:Y:S01]  /*21b0*/  IMAD.SHL.U32 R219, R28, 0x10, RZ ;  /* 0x000000101cdb7824 */ /* 0x000fe200078e00ff */
[----:B------:R-:W-:-:S02]  /*21c0*/  LOP3.LUT R4, R33, R4, RZ, 0x3c, !PT ;  /* 0x0000000421047212 */ /* 0x000fc400078e3cff */
[----:B------:R-:W-:Y:S02]  /*21d0*/  SEL R229, R229, RZ, !P0 ;  /* 0x000000ffe5e57207 */ /* 0x000fe40004000000 */
[----:B------:R-:W-:Y:S02]  /*21e0*/  IADD3 R26, R4, R27, R26 ;  /* 0x0000001b041a7210 */ /* 0x000fe40007ffe01a */
[----:B------:R-:W-:Y:S02]  /*21f0*/  LOP3.LUT R4, R231, R230, RZ, 0xc0, !PT ;  /* 0x000000e6e7047212 */ /* 0x000fe400078ec0ff */
[----:B------:R-:W-:Y:S01]  /*2200*/  SEL R228, R228, RZ, !P0 ;  /* 0x000000ffe4e47207 */ /* 0x000fe20004000000 */
[----:B------:R-:W-:Y:S01]  /*2210*/  IMAD R26, R5, 0x30, R26 ;  /* 0x00000030051a7824 */ /* 0x000fe200078e021a */
[----:B------:R-:W-:Y:S01]  /*2220*/  SEL R235, R235, RZ, !P0 ;  /* 0x000000ffebeb7207 */ /* 0x000fe20004000000 */
[----:B------:R-:W-:Y:S01]  /*2230*/  IMAD.SHL.U32 R4, R4, 0x10, RZ ;  /* 0x0000001004047824 */ /* 0x000fe200078e00ff */
[----:B------:R-:W-:Y:S01]  /*2240*/  LOP3.LUT R30, R229, R228, RZ, 0xc0, !PT ;  /* 0x000000e4e51e7212 */ /* 0x000fe200078ec0ff */
[----:B------:R-:W-:Y:S01]  /*2250*/  @!P3 IMAD.MOV R3, RZ, RZ, -R3 ;  /* 0x000000ffff03b224 */ /* 0x000fe200078e0a03 */
[----:B------:R-:W-:Y:S01]  /*2260*/  ISETP.NE.AND P3, PT, RZ, c[0x0][0x1a4], PT ;  /* 0x00006900ff007a0c */ /* 0x000fe20003f65270 */
[----:B------:R-:W-:Y:S01]  /*2270*/  IMAD.SHL.U32 R218, R26, 0x10, RZ ;  /* 0x000000101ada7824 */ /* 0x000fe200078e00ff */
[----:B------:R-:W-:Y:S01]  /*2280*/  SEL R234, R234, RZ, !P0 ;  /* 0x000000ffeaea7207 */ /* 0x000fe20004000000 */
[----:B------:R-:W-:Y:S01]  /*2290*/  IMAD.SHL.U32 R30, R30, 0x10, RZ ;  /* 0x000000101e1e7824 */ /* 0x000fe200078e00ff */
[----:B------:R-:W-:-:S02]  /*22a0*/  SEL R233, R233, RZ, !P0 ;  /* 0x000000ffe9e97207 */ /* 0x000fc40004000000 */
[----:B------:R-:W-:Y:S02]  /*22b0*/  SEL R232, R232, RZ, !P0 ;  /* 0x000000ffe8e87207 */ /* 0x000fe40004000000 */
[----:B------:R-:W-:Y:S02]  /*22c0*/  LOP3.LUT P0, RZ, R4, 0x10, RZ, 0xc0, !PT ;  /* 0x0000001004ff7812 */ /* 0x000fe4000780c0ff */
[----:B------:R-:W-:Y:S02]  /*22d0*/  LOP3.LUT R4, R219, 0xfffffff0, RZ, 0xc0, !PT ;  /* 0xfffffff0db047812 */ /* 0x000fe400078ec0ff */
[----:B------:R-:W-:Y:S02]  /*22e0*/  LOP3.LUT R5, R218, 0xfffffff0, RZ, 0xc0, !PT ;  /* 0xfffffff0da057812 */ /* 0x000fe400078ec0ff */
[----:B------:R-:W-:Y:S01]  /*22f0*/  LOP3.LUT R27, R233, R232, RZ, 0xc0, !PT ;  /* 0x000000e8e91b7212 */ /* 0x000fe200078ec0ff */
[----:B------:R-:W-:Y:S01]  /*2300*/  @!PT LDS RZ, [RZ] ;  /* 0x00000000fffff984 */ /* 0x000fe20000000800 */
[----:B------:R-:W-:Y:S01]  /*2310*/  @!PT LDS RZ, [RZ] ;  /* 0x00000000fffff984 */ /* 0x000fe20000000800 */
[----:B------:R-:W-:Y:S01]  /*2320*/  @!PT LDS RZ, [RZ] ;  /* 0x00000000fffff984 */ /* 0x000fe20000000800 */
[----:B------:R1:W-:Y:S01]  /*2330*/  LDGSTS.E.LTC128B.128 [R4], [R20.64], P2 ;  /* 0x0000000014047fae */ /* 0x0003e20009121d50 */
[----:B------:R-:W-:-:S02]  /*2340*/  SEL R24, RZ, 0x4, P4 ;  /* 0x00000004ff187807 */ /* 0x000fc40002000000 */
[----:B------:R-:W-:Y:S01]  /*2350*/  LOP3.LUT P4, RZ, R30, 0x10, RZ, 0xc0, !PT ;  /* 0x000000101eff7812 */ /* 0x000fe2000788c0ff */
[----:B------:R2:W-:Y:S01]  /*2360*/  LDGSTS.E.LTC128B.128 [R5], [R18.64], P1 ;  /* 0x0000000012057fae */ /* 0x0005e20008921d50 */
[----:B------:R-:W-:Y:S01]  /*2370*/  LOP3.LUT R26, R235, R234, RZ, 0xc0, !PT ;  /* 0x000000eaeb1a7212 */ /* 0x000fe200078ec0ff */
[----:B------:R-:W-:Y:S01]  /*2380*/  IMAD.SHL.U32 R27, R27, 0x10, RZ ;  /* 0x000000101b1b7824 */ /* 0x000fe200078e00ff */
[----:B------:R-:W-:Y:S01]  /*2390*/  LOP3.LUT R22, R23, 0x2, R22, 0xe2, !PT ;  /* 0x0000000217167812 */ /* 0x000fe200078ee216 */
[----:B------:R3:W-:Y:S01]  /*23a0*/  LDGSTS.E.LTC128B.128 [R4+0x1800], [R16.64], P6 ;  /* 0x0180000010047fae */ /* 0x0007e2000b121d50 */
[----:B------:R-:W-:Y:S01]  /*23b0*/  ISETP.NE.AND P6, PT, R196, c[0x0][0x180], PT ;  /* 0x00006000c4007a0c */ /* 0x000fe20003fc5270 */
[----:B------:R-:W-:Y:S01]  /*23c0*/  IMAD.SHL.U32 R26, R26, 0x10, RZ ;  /* 0x000000101a1a7824 */ /* 0x000fe200078e00ff */
[----:B------:R-:W-:Y:S01]  /*23d0*/  @!P3 LOP3.LUT R3, RZ, c[0x0][0x1a4], RZ, 0x33, !PT ;  /* 0x00006900ff03ba12 */ /* 0x000fe200078e33ff */
[----:B------:R4:W-:Y:S01]  /*23e0*/  LDGSTS.E.LTC128B.128 [R5+0x1800], [R14.64], P5 ;  /* 0x018000000e057fae */ /* 0x0009e2000a921d50 */
[----:B------:R-:W-:Y:S01]  /*23f0*/  LOP3.LUT P2, RZ, R27, 0x10, RZ, 0xc0, !PT ;  /* 0x000000101bff7812 */ /* 0x000fe2000784c0ff */
[----:B------:R-:W-:Y:S01]  /*2400*/  IMAD.MOV.U32 R23, RZ, RZ, RZ ;  /* 0x000000ffff177224 */ /* 0x000fe200078e00ff */
[----:B------:R-:W-:Y:S01]  /*2410*/  LOP3.LUT R22, R25, R24, R22, 0xfe, !PT ;  /* 0x0000001819167212 */ /* 0x000fe200078efe16 */
[----:B------:R5:W-:Y:S01]  /*2420*/  LDGSTS.E.LTC128B.128 [R4+0x3000], [R12.64], P4 ;  /* 0x030000000c047fae */ /* 0x000be2000a121d50 */
[----:B------:R-:W-:-:S02]  /*2430*/  ISETP.GE.U32.AND P3, PT, R2, R3, PT ;  /* 0x000000030200720c */ /* 0x000fc40003f66070 */
[----:B------:R-:W-:Y:S01]  /*2440*/  LOP3.LUT P1, RZ, R26, 0x10, RZ, 0xc0, !PT ;  /* 0x000000101aff7812 */ /* 0x000fe2000782c0ff */
[----:B------:R1:W-:Y:S01]  /*2450*/  LDGSTS.E.LTC128B.128 [R5+0x3000], [R10.64], P0 ;  /* 0x030000000a057fae */ /* 0x0003e20008121d50 */
[----:B------:R-:W-:Y:S01]  /*2460*/  SEL R238, R22, RZ, !P3 ;  /* 0x000000ff16ee7207 */ /* 0x000fe20005800000 */
[----:B------:R-:W-:Y:S01]  /*2470*/  IMAD.MOV.U32 R22, RZ, RZ, 0x8 ;  /* 0x00000008ff167424 */ /* 0x000fe200078e00ff */
[----:B------:R-:W-:Y:S01]  /*2480*/  @!P6 ISETP.LT.AND P0, PT, R196, c[0x0][0x17c], PT ;  /* 0x00005f00c400ea0c */ /* 0x000fe20003f01270 */
[----:B------:R-:W-:Y:S01]  /*2490*/  @!P6 IMAD.MOV.U32 R215, RZ, RZ, RZ ;  /* 0x000000ffffd7e224 */ /* 0x000fe200078e00ff */
[----:B------:R-:W-:Y:S01]  /*24a0*/  SHF.R.S32.HI R219, RZ, 0x4, R219 ;  /* 0x00000004ffdb7819 */ /* 0x000fe200000114db */
[----:B------:R-:W-:Y:S01]  /*24b0*/  IMAD.SHL.U32 R24, R238, 0x10, RZ ;  /* 0x00000010ee187824 */ /* 0x000fe200078e00ff */
[----:B------:R1:W-:Y:S01]  /*24c0*/  LDGSTS.E.LTC128B.128 [R4+0x4800], [R8.64], P2 ;  /* 0x0480000008047fae */ /* 0x0003e20009121d50 */
[----:B------:R-:W-:Y:S01]  /*24d0*/  @!P6 SEL R23, R196, 0x2, P0 ;  /* 0x00000002c417e807 */ /* 0x000fe20000000000 */
[----:B------:R-:W-:Y:S01]  /*24e0*/  IMAD.SHL.U32 R25, R238, 0x8, RZ ;  /* 0x00000008ee197824 */ /* 0x000fe200078e00ff */
[----:B------:R-:W-:-:S02]  /*24f0*/  @!P6 SEL R217, RZ, 0x1, !P0 ;  /* 0x00000001ffd9e807 */ /* 0x000fc40004000000 */
[----:B------:R-:W-:Y:S01]  /*2500*/  LOP3.LUT P2, RZ, R24, 0x10, RZ, 0xc0, !PT ;  /* 0x0000001018ff7812 */ /* 0x000fe2000784c0ff */
[----:B------:R1:W-:Y:S01]  /*2510*/  LDGSTS.E.LTC128B.128 [R5+0x4800], [R6.64], P1 ;  /* 0x0480000006057fae */ /* 0x0003e20008921d50 */
[----:B------:R-:W-:Y:S01]  /*2520*/  IADD3 R26, P1, R47, c[0x0][0x250], RZ ;  /* 0x000094002f1a7a10 */ /* 0x000fe20007f3e0ff */
[----:B------:R-:W-:Y:S01]  /*2530*/  IMAD R32, R23, R22, c[0x2][0x0] ;  /* 0x0080000017207624 */ /* 0x000fe200078e0216 */
[----:B------:R-:W-:Y:S01]  /*2540*/  LOP3.LUT P5, RZ, R25, 0x10, RZ, 0xc0, !PT ;  /* 0x0000001019ff7812 */ /* 0x000fe200078ac0ff */
[----:B------:R-:W-:Y:S01]  /*2550*/  IMAD.SHL.U32 R24, R238, 0x4, RZ ;  /* 0x00000004ee187824 */ /* 0x000fe200078e00ff */
[----:B------:R-:W-:Y:S02]  /*2560*/  IADD3.X R27, R38, c[0x0][0x254], RZ, P1, !PT ;  /* 0x00009500261b7a10 */ /* 0x000fe40000ffe4ff */
[----:B------:R-:W-:Y:S01]  /*2570*/  IADD3 R28, P1, R26, c[0x0][0x238], RZ ;  /* 0x00008e001a1c7a10 */ /* 0x000fe20007f3e0ff */
[----:B------:R-:W1:Y:S01]  /*2580*/  LDC.64 R32, c[0x0][R32+0x160] ;  /* 0x0000580020207b82 */ /* 0x000e620000000a00 */
[----:B------:R-:W-:Y:S01]  /*2590*/  LOP3.LUT P4, RZ, R24, 0x10, RZ, 0xc0, !PT ;  /* 0x0000001018ff7812 */ /* 0x000fe2000788c0ff */
[----:B------:R-:W-:Y:S01]  /*25a0*/  IMAD.SHL.U32 R24, R238, 0x2, RZ ;  /* 0x00000002ee187824 */ /* 0x000fe200078e00ff */
[----:B------:R-:W-:Y:S01]  /*25b0*/  IADD3.X R29, R27, c[0x0][0x23c], RZ, P1, !PT ;  /* 0x00008f001b1d7a10 */ /* 0x000fe20000ffe4ff */
[----:B------:R2:W-:Y:S01]  /*25c0*/  LDGSTS.E.BYPASS.LTC128B.128 [R4+0x6000], [R26.64], P2 ;  /* 0x060000001a047fae */ /* 0x0005e20009101d50 */
[----:B------:R-:W-:-:S02]  /*25d0*/  ISETP.NE.AND P2, PT, R23, 0x2, PT ;  /* 0x000000021700780c */ /* 0x000fc40003f45270 */
[----:B------:R-:W-:Y:S01]  /*25e0*/  IADD3 R34, P1, R28, c[0x0][0x238], RZ ;  /* 0x00008e001c227a10 */ /* 0x000fe20007f3e0ff */
[----:B------:R3:W-:Y:S01]  /*25f0*/  LDGSTS.E.BYPASS.LTC128B.128 [R5+0x6000], [R28.64], P5 ;  /* 0x060000001c057fae */ /* 0x0007e2000a901d50 */
[----:B------:R-:W-:Y:S02]  /*2600*/  LOP3.LUT P3, RZ, R24, 0x10, RZ, 0xc0, !PT ;  /* 0x0000001018ff7812 */ /* 0x000fe4000786c0ff */
[----:B------:R-:W-:Y:S02]  /*2610*/  IADD3.X R35, R29, c[0x0][0x23c], RZ, P1, !PT ;  /* 0x00008f001d237a10 */ /* 0x000fe40000ffe4ff */
[----:B------:R-:W-:Y:S02]  /*2620*/  IADD3 R30, P1, R34, c[0x0][0x238], RZ ;  /* 0x00008e00221e7a10 */ /* 0x000fe40007f3e0ff */
[----:B------:R-:W-:Y:S01]  /*2630*/  ISETP.NE.AND P6, PT, R196, c[0x0][0x22c], PT ;  /* 0x00008b00c4007a0c */ /* 0x000fe20003fc5270 */
[----:B------:R4:W-:Y:S01]  /*2640*/  LDGSTS.E.BYPASS.LTC128B.128 [R4+0x7800], [R34.64], P4 ;  /* 0x0780000022047fae */ /* 0x0009e2000a101d50 */
[----:B------:R-:W-:-:S02]  /*2650*/  IADD3.X R31, R35, c[0x0][0x23c], RZ, P1, !PT ;  /* 0x00008f00231f7a10 */ /* 0x000fc40000ffe4ff */
[----:B------:R-:W-:Y:S02]  /*2660*/  @!P2 IADD3 R216, R2, c[0x0][0x1f8], RZ ;  /* 0x00007e0002d8aa10 */ /* 0x000fe40007ffe0ff */
[----:B------:R-:W-:Y:S01]  /*2670*/  LOP3.LUT R23, R165, 0x2, RZ, 0xc0, !PT ;  /* 0x00000002a5177812 */ /* 0x000fe200078ec0ff */
[----:B------:R4:W-:Y:S01]  /*2680*/  LDGSTS.E.BYPASS.LTC128B.128 [R5+0x7800], [R30.64], P3 ;  /* 0x078000001e057fae */ /* 0x0009e20009901d50 */
[----:B------:R-:W-:Y:S02]  /*2690*/  ISETP.GE.U32.AND P0, PT, R216, c[0x0][0x16c], PT ;  /* 0x00005b00d8007a0c */ /* 0x000fe40003f06070 */
[----:B-1----:R-:W-:Y:S01]  /*26a0*/  IADD3 R24, P1, R32, R16, RZ ;  /* 0x0000001020187210 */ /* 0x002fe20007f3e0ff */
[----:B------:R-:W0:Y:S01]  /*26b0*/  LDGDEPBAR ;  /* 0x00000000000079af */ /* 0x000e220000000000 */
[----:B------:R-:W-:Y:S02]  /*26c0*/  SEL R239, R196, 0x2, !P6 ;  /* 0x00000002c4ef7807 */ /* 0x000fe40007000000 */
[----:B------:R-:W-:Y:S01]  /*26d0*/  SHF.R.S32.HI R218, RZ, 0x4, R218 ;  /* 0x00000004ffda7819 */ /* 0x000fe200000114da */
[----:B------:R-:W-:Y:S01]  /*26e0*/  IMAD.X R25, R33, 0x1, R17, P1 ;  /* 0x0000000121197824 */ /* 0x000fe200008e0611 */
[----:B--2---:R-:W-:-:S02]  /*26f0*/  IADD3 R26, P2, R32, R18, RZ ;  /* 0x00000012201a7210 */ /* 0x004fc40007f5e0ff */
[C---:B------:R-:W-:Y:S02]  /*2700*/  IADD3 R18, P4, R32.reuse, R12, RZ ;  /* 0x0000000c20127210 */ /* 0x040fe40007f9e0ff */
[C---:B-----5:R-:W-:Y:S01]  /*2710*/  IADD3 R12, P1, R32.reuse, R6, RZ ;  /* 0x00000006200c7210 */ /* 0x060fe20007f3e0ff */
[C---:B------:R-:W-:Y:S01]  /*2720*/  IMAD.X R27, R33.reuse, 0x1, R19, P2 ;  /* 0x00000001211b7824 */ /* 0x040fe200010e0613 */
[C---:B---3--:R-:W-:Y:S01]  /*2730*/  IADD3 R28, P3, R32.reuse, R20, RZ ;  /* 0x00000014201c7210 */ /* 0x048fe20007f7e0ff */
[C---:B------:R-:W-:Y:S01]  /*2740*/  IMAD.X R19, R33.reuse, 0x1, R13, P4 ;  /* 0x0000000121137824 */ /* 0x040fe200020e060d */
[----:B------:R-:W-:Y:S01]  /*2750*/  IADD3 R20, P5, R32, R14, RZ ;  /* 0x0000000e20147210 */ /* 0x000fe20007fbe0ff */
[----:B------:R-:W-:Y:S01]  /*2760*/  @P0 CS2R R220, SRZ ;  /* 0x0000000000dc0805 */ /* 0x000fe2000001ff00 */
[C---:B------:R-:W-:Y:S01]  /*2770*/  IMAD.X R13, R33.reuse, 0x1, R7, P1 ;  /* 0x00000001210d7824 */ /* 0x040fe200008e0607 */
[C---:B------:R-:W-:Y:S01]  /*2780*/  SHF.L.U32 R6, R196.reuse, R215, RZ ;  /* 0x000000d7c4067219 */ /* 0x040fe200000006ff */
[C---:B------:R-:W-:Y:S01]  /*2790*/  IMAD.X R29, R33.reuse, 0x1, R21, P3 ;  /* 0x00000001211d7824 */ /* 0x040fe200018e0615 */
[----:B------:R-:W-:Y:S01]  /*27a0*/  SHF.L.U32 R7, R196, R217, RZ ;  /* 0x000000d9c4077219 */ /* 0x000fe200000006ff */
[----:B------:R-:W-:Y:S01]  /*27b0*/  IMAD.X R21, R33, 0x1, R15, P5 ;  /* 0x0000000121157824 */ /* 0x000fe200028e060f */
[C---:B------:R-:W-:Y:S01]  /*27c0*/  IADD3 R16, P3, R32.reuse, R10, RZ ;  /* 0x0000000a20107210 */ /* 0x040fe20007f7e0ff */
[----:B------:R-:W-:Y:S01]  /*27d0*/  @P0 CS2R R222, SRZ ;  /* 0x0000000000de0805 */ /* 0x000fe2000001ff00 */
[----:B----4-:R-:W-:Y:S01]  /*27e0*/  IADD3 R14, P2, R32, R8, RZ ;  /* 0x00000008200e7210 */ /* 0x010fe20007f5e0ff */
[----:B------:R-:W-:Y:S01]  /*27f0*/  @P0 CS2R R224, SRZ ;  /* 0x0000000000e00805 */ /* 0x000fe2000001ff00 */
[----:B------:R-:W-:Y:S01]  /*2800*/  LOP3.LUT P5, RZ, R7, R220, RZ, 0xc0, !PT ;  /* 0x000000dc07ff7212 */ /* 0x000fe200078ac0ff */
[C---:B------:R-:W-:Y:S01]  /*2810*/  IMAD.X R17, R33.reuse, 0x1, R11, P3 ;  /* 0x0000000121117824 */ /* 0x040fe200018e060b */
[C---:B------:R-:W-:Y:S01]  /*2820*/  LOP3.LUT P4, RZ, R6.reuse, R221, RZ, 0xc0, !PT ;  /* 0x000000dd06ff7212 */ /* 0x040fe2000788c0ff */
[----:B------:R-:W-:Y:S01]  /*2830*/  IMAD.X R15, R33, 0x1, R9, P2 ;  /* 0x00000001210f7824 */ /* 0x000fe200010e0609 */
[----:B------:R-:W-:Y:S01]  /*2840*/  @P0 CS2R R226, SRZ ;  /* 0x0000000000e20805 */ /* 0x000fe2000001ff00 */
[C---:B------:R-:W-:Y:S01]  /*2850*/  LOP3.LUT P3, RZ, R7.reuse, R222, RZ, 0xc0, !PT ;  /* 0x000000de07ff7212 */ /* 0x040fe2000786c0ff */
[----:B------:R-:W-:Y:S01]  /*2860*/  @P0 CS2R R228, SRZ ;  /* 0x0000000000e40805 */ /* 0x000fe2000001ff00 */
[----:B------:R-:W-:Y:S01]  /*2870*/  PLOP3.LUT P5, PT, P5, P4, PT, 0x2a, 0x0 ;  /* 0x000000000000781c */ /* 0x000fe20002fa8572 */
[----:B------:R-:W-:Y:S01]  /*2880*/  @P0 CS2R R230, SRZ ;  /* 0x0000000000e60805 */ /* 0x000fe2000001ff00 */
[C---:B------:R-:W-:Y:S01]  /*2890*/  LOP3.LUT P2, RZ, R6.reuse, R223, RZ, 0xc0, !PT ;  /* 0x000000df06ff7212 */ /* 0x040fe2000784c0ff */
[----:B------:R-:W-:Y:S01]  /*28a0*/  @P0 CS2R R232, SRZ ;  /* 0x0000000000e80805 */ /* 0x000fe2000001ff00 */
[----:B------:R-:W-:Y:S01]  /*28b0*/  LOP3.LUT P1, RZ, R7, R224, RZ, 0xc0, !PT ;  /* 0x000000e007ff7212 */ /* 0x000fe2000782c0ff */
[----:B------:R-:W-:Y:S01]  /*28c0*/  @P0 CS2R R234, SRZ ;  /* 0x0000000000ea0805 */ /* 0x000fe2000001ff00 */
[----:B------:R-:W-:-:S02]  /*28d0*/  LOP3.LUT P4, RZ, R6, R225, RZ, 0xc0, !PT ;  /* 0x000000e106ff7212 */ /* 0x000fc4000788c0ff */
[----:B------:R-:W-:Y:S02]  /*28e0*/  PLOP3.LUT P3, PT, P3, P2, PT, 0x2a, 0x0 ;  /* 0x000000000000781c */ /* 0x000fe40001f64572 */
[----:B------:R-:W-:Y:S02]  /*28f0*/  PLOP3.LUT P4, PT, P1, P4, PT, 0x2a, 0x0 ;  /* 0x000000000000781c */ /* 0x000fe40000f88572 */
[----:B------:R-:W-:Y:S01]  /*2900*/  LOP3.LUT P2, RZ, R7, R226, RZ, 0xc0, !PT ;  /* 0x000000e207ff7212 */ /* 0x000fe2000784c0ff */
[----:B------:R1:W-:Y:S01]  /*2910*/  LDGSTS.E.LTC128B.128 [R4+0x100], [R28.64], !P5 ;  /* 0x001000001c047fae */ /* 0x0003e2000e921d50 */
[----:B------:R-:W-:Y:S02]  /*2920*/  LOP3.LUT P1, RZ, R6, R227, RZ, 0xc0, !PT ;  /* 0x000000e306ff7212 */ /* 0x000fe4000782c0ff */
[----:B------:R-:W-:Y:S02]  /*2930*/  SHF.R.U32.HI R10, RZ, 0x5, R0 ;  /* 0x00000005ff0a7819 */ /* 0x000fe40000011600 */
[----:B------:R-:W-:-:S02]  /*2940*/  PLOP3.LUT P1, PT, P2, P1, PT, 0x2a, 0x0 ;  /* 0x000000000000781c */ /* 0x000fc40001722572 */
[----:B------:R-:W-:Y:S01]  /*2950*/  IADD3 R215, R215, 0x1, RZ ;  /* 0x00000001d7d77810 */ /* 0x000fe20007ffe0ff */
[----:B------:R1:W-:Y:S01]  /*2960*/  LDGSTS.E.LTC128B.128 [R5+0x100], [R26.64], !P3 ;  /* 0x001000001a057fae */ /* 0x0003e2000d921d50 */
[----:B------:R-:W-:Y:S02]  /*2970*/  SEL R9, RZ, c[0x0][0x230], P6 ;  /* 0x00008c00ff097a07 */ /* 0x000fe40003000000 */
[----:B------:R-:W-:Y:S01]  /*2980*/  ISETP.NE.AND P2, PT, R215, c[0x0][0x180], PT ;  /* 0x00006000d7007a0c */ /* 0x000fe20003f45270 */
[----:B------:R1:W-:Y:S01]  /*2990*/  LDGSTS.E.LTC128B.128 [R4+0x1900], [R24.64], !P4 ;  /* 0x0190000018047fae */ /* 0x0003e2000e121d50 */
[----:B------:R-:W-:Y:S01]  /*29a0*/  LOP3.LUT P4, RZ, R6, R229, RZ, 0xc0, !PT ;  /* 0x000000e506ff7212 */ /* 0x000fe2000788c0ff */
[----:B------:R-:W-:Y:S01]  /*29b0*/  IMAD.IADD R240, R2, 0x1, R9 ;  /* 0x0000000102f07824 */ /* 0x000fe200078e0209 */
[----:B------:R-:W-:Y:S01]  /*29c0*/  LOP3.LUT P5, RZ, R7, R230, RZ, 0xc0, !PT ;  /* 0x000000e607ff7212 */ /* 0x000fe200078ac0ff */
[----:B------:R-:W2:Y:S01]  /*29d0*/  SHFL.IDX PT, R10, R10, RZ, 0x1f ;  /* 0x00001fff0a0a7589 */ /* 0x000ea200000e0000 */
[----:B------:R-:W-:-:S02]  /*29e0*/  LOP3.LUT P3, RZ, R6, R231, RZ, 0xc0, !PT ;  /* 0x000000e706ff7212 */ /* 0x000fc4000786c0ff */
[--C-:B------:R-:W-:Y:S01]  /*29f0*/  SHF.R.U32.HI R8, RZ, 0x4, R0.reuse ;  /* 0x00000004ff087819 */ /* 0x100fe20000011600 */
[----:B------:R1:W-:Y:S01]  /*2a00*/  LDGSTS.E.LTC128B.128 [R5+0x1900], [R20.64], !P1 ;  /* 0x0190000014057fae */ /* 0x0003e2000c921d50 */
[----:B------:R-:W-:Y:S02]  /*2a10*/  LOP3.LUT P1, RZ, R7, R228, RZ, 0xc0, !PT ;  /* 0x000000e407ff7212 */ /* 0x000fe4000782c0ff */
[----:B------:R-:W-:Y:S01]  /*2a20*/  SHF.R.U32.HI R11, RZ, 0x2, R0 ;  /* 0x00000002ff0b7819 */ /* 0x000fe20000011600 */
[----:B------:R-:W-:Y:S01]  /*2a30*/  @!P2 IMAD.MOV.U32 R215, RZ, RZ, RZ ;  /* 0x000000ffffd7a224 */ /* 0x000fe200078e00ff */
[----:B------:R-:W-:Y:S02]  /*2a40*/  PLOP3.LUT P4, PT, P1, P4, PT, 0x2a, 0x0 ;  /* 0x000000000000781c */ /* 0x000fe40000f88572 */
[----:B------:R-:W-:Y:S02]  /*2a50*/  PLOP3.LUT P3, PT, P5, P3, PT, 0x2a, 0x0 ;  /* 0x000000000000781c */ /* 0x000fe40002f66572 */
[----:B------:R-:W-:-:S02]  /*2a60*/  LOP3.LUT P5, RZ, R6, R233, RZ, 0xc0, !PT ;  /* 0x000000e906ff7212 */ /* 0x000fc400078ac0ff */
[----:B------:R-:W-:Y:S02]  /*2a70*/  LOP3.LUT R11, R11, 0x3, RZ, 0xc0, !PT ;  /* 0x000000030b0b7812 */ /* 0x000fe400078ec0ff */
[----:B------:R-:W-:Y:S02]  /*2a80*/  LOP3.LUT R8, R23, 0x1, R8, 0xf8, !PT ;  /* 0x0000000117087812 */ /* 0x000fe400078ef808 */
[----:B------:R-:W-:Y:S02]  /*2a90*/  @!P2 IADD3 R9, R217, 0x1, RZ ;  /* 0x00000001d909a810 */ /* 0x000fe40007ffe0ff */
[----:B------:R-:W-:Y:S01]  /*2aa0*/  LOP3.LUT R8, R8, R11, RZ, 0x3c, !PT ;  /* 0x0000000b08087212 */ /* 0x000fe200078e3cff */
[----:B------:R1:W-:Y:S01]  /*2ab0*/  LDGSTS.E.LTC128B.128 [R4+0x3100], [R18.64], !P4 ;  /* 0x0310000012047fae */ /* 0x0003e2000e121d50 */
[----:B------:R-:W-:Y:S01]  /*2ac0*/  LOP3.LUT P4, RZ, R7, R232, RZ, 0xc0, !PT ;  /* 0x000000e807ff7212 */ /* 0x000fe2000788c0ff */
[----:B--2---:R2:W3:Y:S01]  /*2ad0*/  R2UR UR6, R10 ;  /* 0x000000000a0673c2 */ /* 0x0044e200000e0000 */
[----:B------:R-:W-:Y:S01]  /*2ae0*/  @!P2 ISETP.GE.AND P1, PT, R9, c[0x0][0x17c], PT ;  /* 0x00005f000900aa0c */ /* 0x000fe20003f26270 */
[----:B------:R1:W-:Y:S01]  /*2af0*/  LDGSTS.E.LTC128B.128 [R5+0x3100], [R16.64], !P3 ;  /* 0x0310000010057fae */ /* 0x0003e2000d921d50 */
[----:B------:R-:W-:-:S02]  /*2b00*/  PLOP3.LUT P5, PT, P4, P5, PT, 0x2a, 0x0 ;  /* 0x000000000000781c */ /* 0x000fc400027aa572 */
[----:B------:R-:W-:Y:S02]  /*2b10*/  ISETP.GE.U32.AND P4, PT, R240, R3, PT ;  /* 0x00000003f000720c */ /* 0x000fe40003f86070 */
[----:B------:R-:W-:Y:S02]  /*2b20*/  LOP3.LUT R8, R8, 0x4, R165, 0xf8, !PT ;  /* 0x0000000408087812 */ /* 0x000fe400078ef8a5 */
[----:B------:R-:W-:Y:S02]  /*2b30*/  SEL R238, R238, RZ, !P4 ;  /* 0x000000ffeeee7207 */ /* 0x000fe40006000000 */
[----:B------:R-:W-:Y:S01]  /*2b40*/  @!P2 SEL R217, R9, RZ, !P1 ;  /* 0x000000ff09d9a207 */ /* 0x000fe20004800000 */
[----:B------:R-:W-:Y:S01]  /*2b50*/  IMAD.MOV.U32 R9, RZ, RZ, RZ ;  /* 0x000000ffff097224 */ /* 0x000fe200078e00ff */
[----:B------:R-:W-:Y:S01]  /*2b60*/  LOP3.LUT P0, RZ, R7, R234, RZ, 0xc0, !PT ;  /* 0x000000ea07ff7212 */ /* 0x000fe2000780c0ff */
[----:B------:R-:W-:Y:S01]  /*2b70*/  IMAD.MOV.U32 R7, RZ, RZ, c[0x0][0x248] ;  /* 0x00009200ff077624 */ /* 0x000fe200078e00ff */
[----:B------:R-:W-:Y:S01]  /*2b80*/  @!P2 SEL R9, R196, 0x2, !P1 ;  /* 0x00000002c409a807 */ /* 0x000fe20004800000 */
[----:B------:R-:W-:Y:S01]  /*2b90*/  IMAD R8, R11, 0x30, R8 ;  /* 0x000000300b087824 */ /* 0x000fe200078e0208 */
[----:B------:R-:W-:Y:S01]  /*2ba0*/  LOP3.LUT P3, RZ, R6, R235, RZ, 0xc0, !PT ;  /* 0x000000eb06ff7212 */ /* 0x000fe2000786c0ff */
[----:B------:R-:W-:Y:S01]  /*2bb0*/  IMAD.MOV.U32 R6, RZ, RZ, c[0x0][0x24c] ;  /* 0x00009300ff067624 */ /* 0x000fe200078e00ff */
[----:B------:R-:W-:Y:S01]  /*2bc0*/  SEL R11, R7, c[0x0][0x240], !P6 ;  /* 0x00009000070b7a07 */ /* 0x000fe20007000000 */
[----:B------:R-:W-:Y:S01]  /*2bd0*/  IMAD R22, R9, R22, c[0x2][0x0] ;  /* 0x0080000009167624 */ /* 0x000fe200078e0216 */
[----:B------:R-:W-:Y:S01]  /*2be0*/  PLOP3.LUT P3, PT, P0, P3, PT, 0x2a, 0x0 ;  /* 0x000000000000781c */ /* 0x000fe20000766572 */
[----:B------:R1:W-:Y:S01]  /*2bf0*/  LDGSTS.E.LTC128B.128 [R4+0x4900], [R14.64], !P5 ;  /* 0x049000000e047fae */ /* 0x0003e2000e921d50 */
[----:B--2---:R-:W-:Y:S01]  /*2c00*/  IMAD.SHL.U32 R10, R238, 0x10, RZ ;  /* 0x00000010ee0a7824 */ /* 0x004fe200078e00ff */
[----:B------:R-:W-:Y:S01]  /*2c10*/  LOP3.LUT R2, R0, 0x8, RZ, 0xc0, !PT ;  /* 0x0000000800027812 */ /* 0x000fe200078ec0ff */
[----:B---3--:R-:W-:Y:S01]  /*2c20*/  ULEA.HI UR5, UR6, UR6, URZ, 0x1 ;  /* 0x0000000606057291 */ /* 0x008fe2000f8f083f */
[----:B------:R-:W-:-:S02]  /*2c30*/  IADD3 R32, P4, R11, R30, RZ ;  /* 0x0000001e0b207210 */ /* 0x000fc40007f9e0ff */
[----:B------:R-:W-:Y:S01]  /*2c40*/  LOP3.LUT P0, RZ, R10, 0x10, RZ, 0xc0, !PT ;  /* 0x000000100aff7812 */ /* 0x000fe2000780c0ff */
[----:B------:R-:W-:Y:S01]  /*2c50*/  IMAD.SHL.U32 R10, R238, 0x2, RZ ;  /* 0x00000002ee0a7824 */ /* 0x000fe200078e00ff */
[----:B------:R-:W-:Y:S01]  /*2c60*/  SEL R11, R6, c[0x0][0x244], !P6 ;  /* 0x00009100060b7a07 */ /* 0x000fe20007000000 */
[----:B------:R-:W-:Y:S01]  /*2c70*/  ULOP3.LUT UR4, UR5, 0xfffffffe, URZ, 0xc0, !UPT ;  /* 0xfffffffe05047892 */ /* 0x000fe2000f8ec03f */
[----:B------:R-:W-:Y:S01]  /*2c80*/  LEA.HI R2, R2, R23, RZ, 0x1d ;  /* 0x0000001702027211 */ /* 0x000fe200078fe8ff */
[----:B------:R-:W-:Y:S01]  /*2c90*/  USHF.L.U32 UR5, UR5, 0x3, URZ ;  /* 0x0000000305057899 */ /* 0x000fe2000800063f */
[----:B------:R-:W2:Y:S01]  /*2ca0*/  LDC.64 R22, c[0x0][R22+0x160] ;  /* 0x0000580016167b82 */ /* 0x000ea20000000a00 */
[----:B------:R-:W-:Y:S01]  /*2cb0*/  IMAD.X R33, R11, 0x1, R31, P4 ;  /* 0x000000010b217824 */ /* 0x000fe200020e061f */
[----:B------:R1:W-:Y:S01]  /*2cc0*/  LDGSTS.E.LTC128B.128 [R5+0x4900], [R12.64], !P3 ;  /* 0x049000000c057fae */ /* 0x0003e2000d921d50 */
[----:B------:R-:W-:Y:S01]  /*2cd0*/  ISETP.NE.AND P1, PT, R9, 0x2, PT ;  /* 0x000000020900780c */ /* 0x000fe20003f25270 */
[----:B------:R-:W-:Y:S01]  /*2ce0*/  IMAD.SHL.U32 R9, R238, 0x8, RZ ;  /* 0x00000008ee097824 */ /* 0x000fe200078e00ff */
[----:B------:R-:W-:Y:S01]  /*2cf0*/  SHF.R.U32.HI R11, RZ, 0x3, R0 ;  /* 0x00000003ff0b7819 */ /* 0x000fe20000011600 */
[----:B------:R-:W-:Y:S01]  /*2d00*/  UIADD3 UR4, UR6, -UR4, URZ ;  /* 0x8000000406047290 */ /* 0x000fe2000fffe03f */
[----:B------:R1:W-:Y:S01]  /*2d10*/  LDGSTS.E.BYPASS.LTC128B.128 [R4+0x6100], [R32.64], P0 ;  /* 0x0610000020047fae */ /* 0x0003e20008101d50 */
[----:B------:R-:W-:Y:S01]  /*2d20*/  IADD3 R36, P0, R32, c[0x0][0x238], RZ ;  /* 0x00008e0020247a10 */ /* 0x000fe20007f1e0ff */
[----:B------:R-:W-:Y:S01]  /*2d30*/  ULOP3.LUT UR5, UR5, 0xfffffff0, URZ, 0xc0, !UPT ;  /* 0xfffffff005057892 */ /* 0x000fe2000f8ec03f */
[----:B------:R-:W-:Y:S01]  /*2d40*/  LOP3.LUT P5, RZ, R9, 0x10, RZ, 0xc0, !PT ;  /* 0x0000001009ff7812 */ /* 0x000fe200078ac0ff */
[----:B------:R-:W-:Y:S01]  /*2d50*/  IMAD.SHL.U32 R9, R238, 0x4, RZ ;  /* 0x00000004ee097824 */ /* 0x000fe200078e00ff */
[----:B------:R-:W-:Y:S01]  /*2d60*/  IADD3.X R37, R33, c[0x0][0x23c], RZ, P0, !PT ;  /* 0x00008f0021257a10 */ /* 0x000fe200007fe4ff */
[----:B------:R-:W-:Y:S01]  /*2d70*/  UIMAD UR4, UR4, 0x300, UR5 ;  /* 0x00000300040478a4 */ /* 0x000fe2000f8e0205 */
[----:B------:R-:W-:-:S02]  /*2d80*/  IADD3 R34, P0, R36, c[0x0][0x238], RZ ;  /* 0x00008e0024227a10 */ /* 0x000fc40007f1e0ff */
[----:B------:R-:W-:Y:S02]  /*2d90*/  LOP3.LUT P3, RZ, R10, 0x10, RZ, 0xc0, !PT ;  /* 0x000000100aff7812 */ /* 0x000fe4000786c0ff */
[----:B------:R-:W-:Y:S02]  /*2da0*/  IADD3.X R35, R37, c[0x0][0x23c], RZ, P0, !PT ;  /* 0x00008f0025237a10 */ /* 0x000fe400007fe4ff */
[----:B------:R-:W-:Y:S02]  /*2db0*/  IADD3 R10, P0, R34, c[0x0][0x238], RZ ;  /* 0x00008e00220a7a10 */ /* 0x000fe40007f1e0ff */
[----:B------:R-:W-:Y:S01]  /*2dc0*/  LOP3.LUT P4, RZ, R9, 0x10, RZ, 0xc0, !PT ;  /* 0x0000001009ff7812 */ /* 0x000fe2000788c0ff */
[----:B------:R1:W-:Y:S01]  /*2dd0*/  LDGSTS.E.BYPASS.LTC128B.128 [R5+0x6100], [R36.64], P5 ;  /* 0x0610000024057fae */ /* 0x0003e2000a901d50 */
[----:B------:R-:W-:Y:S02]  /*2de0*/  LOP3.LUT R9, R164, 0x2, R11, 0xf8, !PT ;  /* 0x00000002a4097812 */ /* 0x000fe400078ef80b */
[----:B------:R-:W-:-:S02]  /*2df0*/  IADD3.X R11, R35, c[0x0][0x23c], RZ, P0, !PT ;  /* 0x00008f00230b7a10 */ /* 0x000fc400007fe4ff */
[----:B--2---:R-:W-:Y:S02]  /*2e00*/  IADD3 R198, P0, R22, R28, RZ ;  /* 0x0000001c16c67210 */ /* 0x004fe40007f1e0ff */
[----:B------:R-:W-:Y:S02]  /*2e10*/  @!P1 IADD3 R216, R216, c[0x0][0x1f8], RZ ;  /* 0x00007e00d8d89a10 */ /* 0x000fe40007ffe0ff */
[C---:B------:R-:W-:Y:S01]  /*2e20*/  IADD3 R204, P1, R22.reuse, R20, RZ ;  /* 0x0000001416cc7210 */ /* 0x040fe20007f3e0ff */
[C---:B------:R-:W-:Y:S01]  /*2e30*/  IMAD.X R197, R23.reuse, 0x1, R29, P0 ;  /* 0x0000000117c57824 */ /* 0x040fe200000e061d */
[C---:B------:R-:W-:Y:S01]  /*2e40*/  IADD3 R206, P0, R22.reuse, R18, RZ ;  /* 0x0000001216ce7210 */ /* 0x040fe20007f1e0ff */
[----:B------:R1:W-:Y:S01]  /*2e50*/  LDGSTS.E.BYPASS.LTC128B.128 [R4+0x7900], [R34.64], P4 ;  /* 0x0790000022047fae */ /* 0x0003e2000a101d50 */
[----:B------:R-:W-:Y:S01]  /*2e60*/  IADD3 R200, P4, R22, R26, RZ ;  /* 0x0000001a16c87210 */ /* 0x000fe20007f9e0ff */
[----:B------:R-:W-:Y:S01]  /*2e70*/  IMAD.X R205, R23, 0x1, R21, P1 ;  /* 0x0000000117cd7824 */ /* 0x000fe200008e0615 */
[----:B------:R-:W-:Y:S01]  /*2e80*/  LOP3.LUT R30, R9, R2, RZ, 0x3c, !PT ;  /* 0x00000002091e7212 */ /* 0x000fe200078e3cff */
[C---:B------:R-:W-:Y:S01]  /*2e90*/  IMAD.X R207, R23.reuse, 0x1, R19, P0 ;  /* 0x0000000117cf7824 */ /* 0x040fe200000e0613 */
[----:B------:R-:W-:Y:S01]  /*2ea0*/  ISETP.GE.U32.AND P0, PT, R216, c[0x0][0x16c], PT ;  /* 0x00005b00d8007a0c */ /* 0x000fe20003f06070 */
[----:B------:R1:W-:Y:S01]  /*2eb0*/  LDGSTS.E.BYPASS.LTC128B.128 [R5+0x7900], [R10.64], P3 ;  /* 0x079000000a057fae */ /* 0x0003e20009901d50 */
[----:B------:R-:W-:Y:S01]  /*2ec0*/  IADD3 R202, P3, R22, R24, RZ ;  /* 0x0000001816ca7210 */ /* 0x000fe20007f7e0ff */
[----:B------:R-:W-:Y:S01]  /*2ed0*/  IMAD.X R201, R23, 0x1, R27, P4 ;  /* 0x0000000117c97824 */ /* 0x000fe200020e061b */
[----:B------:R-:W-:-:S02]  /*2ee0*/  LOP3.LUT R30, R30, 0x4, R165, 0xf8, !PT ;  /* 0x000000041e1e7812 */ /* 0x000fc400078ef8a5 */
[C---:B------:R-:W-:Y:S01]  /*2ef0*/  IADD3 R208, P4, R22.reuse, R16, RZ ;  /* 0x0000001016d07210 */ /* 0x040fe20007f9e0ff */
[----:B------:R-:W-:Y:S01]  /*2f00*/  IMAD.X R203, R23, 0x1, R25, P3 ;  /* 0x0000000117cb7824 */ /* 0x000fe200018e0619 */
[C---:B------:R-:W-:Y:S01]  /*2f10*/  IADD3 R210, P3, R22.reuse, R14, RZ ;  /* 0x0000000e16d27210 */ /* 0x040fe20007f7e0ff */
[----:B------:R-:W-:Y:S01]  /*2f20*/  IMAD R9, R9, 0x30, R30 ;  /* 0x0000003009097824 */ /* 0x000fe200078e021e */
[----:B------:R-:W-:Y:S01]  /*2f30*/  IADD3 R212, P1, R22, R12, RZ ;  /* 0x0000000c16d47210 */ /* 0x000fe20007f3e0ff */
[C---:B------:R-:W-:Y:S02]  /*2f40*/  IMAD.X R209, R23.reuse, 0x1, R17, P4 ;  /* 0x0000000117d17824 */ /* 0x040fe400020e0611 */
[C---:B------:R-:W-:Y:S02]  /*2f50*/  IMAD.X R211, R23.reuse, 0x1, R15, P3 ;  /* 0x0000000117d37824 */ /* 0x040fe400018e060f */
[----:B------:R-:W-:Y:S01]  /*2f60*/  IMAD.X R213, R23, 0x1, R13, P1 ;  /* 0x0000000117d57824 */ /* 0x000fe200008e060d */
[----:B------:R-:W-:Y:S05]  /*2f70*/  @!P0 BRA `(.L_x_623) ;  /* 0x0000008000008947 */ /* 0x000fea0003800000 */
[----:B------:R-:W-:Y:S01]  /*2f80*/  CS2R R222, SRZ ;  /* 0x0000000000de7805 */ /* 0x000fe2000001ff00 */
[----:B------:R-:W-:Y:S01]  /*2f90*/  CS2R R224, SRZ ;  /* 0x0000000000e07805 */ /* 0x000fe2000001ff00 */
[----:B------:R-:W-:Y:S01]  /*2fa0*/  CS2R R226, SRZ ;  /* 0x0000000000e27805 */ /* 0x000fe2000001ff00 */
[----:B------:R-:W-:Y:S01]  /*2fb0*/  CS2R R230, SRZ ;  /* 0x0000000000e67805 */ /* 0x000fe2000001ff00 */
[----:B------:R-:W-:Y:S01]  /*2fc0*/  CS2R R232, SRZ ;  /* 0x0000000000e87805 */ /* 0x000fe2000001ff00 */
[----:B------:R-:W-:Y:S01]  /*2fd0*/  CS2R R234, SRZ ;  /* 0x0000000000ea7805 */ /* 0x000fe2000001ff00 */
[----:B------:R-:W-:Y:S01]  /*2fe0*/  CS2R R228, SRZ ;  /* 0x0000000000e47805 */ /* 0x000fe2000001ff00 */
[----:B------:R-:W-:-:S02]  /*2ff0*/  CS2R R220, SRZ ;  /* 0x0000000000dc7805 */ /* 0x000fc4000001ff00 */
.L_x_623:
[----:B------:R-:W-:Y:S05]  /*3000*/  BSYNC B0 ;  /* 0x0000000000007941 */ /* 0x000fea0003800000 */
.L_x_622:
[----:B------:R-:W0:Y:S01]  /*3010*/  LDGDEPBAR ;  /* 0x00000000000079af */ /* 0x000e220000000000 */
[----:B------:R-:W-:Y:S01]  /*3020*/  ISETP.NE.AND P6, PT, R239, c[0x0][0x22c], PT ;  /* 0x00008b00ef007a0c */ /* 0x000fe20003fc5270 */
[----:B------:R-:W-:Y:S01]  /*3030*/  IMAD.MOV.U32 R199, RZ, RZ, R197 ;  /* 0x000000ffffc77224 */ /* 0x000fe200078e00c5 */
[----:B------:R-:W-:Y:S01]  /*3040*/  IADD3 R8, R8, UR4, RZ ;  /* 0x0000000408087c10 */ /* 0x000fe2000fffe0ff */
[----:B------:R-:W-:Y:S01]  /*3050*/  CS2R R102, SRZ ;  /* 0x0000000000667805 */ /* 0x000fe2000001ff00 */
[----:B-1----:R-:W-:Y:S01]  /*3060*/  SEL R13, RZ, c[0x0][0x230], P6 ;  /* 0x00008c00ff0d7a07 */ /* 0x002fe20003000000 */
[----:B------:R-:W-:Y:S01]  /*3070*/  CS2R R100, SRZ ;  /* 0x0000000000647805 */ /* 0x000fe2000001ff00 */
[----:B------:R-:W-:Y:S01]  /*3080*/  SEL R15, R7, c[0x0][0x240], !P6 ;  /* 0x00009000070f7a07 */ /* 0x000fe20007000000 */
[----:B------:R-:W-:Y:S01]  /*3090*/  CS2R R106, SRZ ;  /* 0x00000000006a7805 */ /* 0x000fe2000001ff00 */
[----:B------:R-:W-:Y:S01]  /*30a0*/  SEL R7, R6, c[0x0][0x244], !P6 ;  /* 0x0000910006077a07 */ /* 0x000fe20007000000 */
[----:B------:R-:W-:Y:S01]  /*30b0*/  IMAD.IADD R240, R240, 0x1, R13 ;  /* 0x00000001f0f07824 */ /* 0x000fe200078e020d */
[----:B------:R-:W-:Y:S01]  /*30c0*/  IADD3 R6, P0, R15, R10, RZ ;  /* 0x0000000a0f067210 */ /* 0x000fe20007f1e0ff */
[----:B------:R-:W-:Y:S01]  /*30d0*/  CS2R R104, SRZ ;  /* 0x0000000000687805 */ /* 0x000fe2000001ff00 */
[C---:B------:R-:W-:Y:S01]  /*30e0*/  SHF.L.U32 R13, R196.reuse, R217, RZ ;  /* 0x000000d9c40d7219 */ /* 0x040fe200000006ff */
[----:B------:R-:W-:Y:S01]  /*30f0*/  CS2R R110, SRZ ;  /* 0x00000000006e7805 */ /* 0x000fe2000001ff00 */
[----:B------:R-:W-:Y:S01]  /*3100*/  SHF.L.U32 R10, R196, R215, RZ ;  /* 0x000000d7c40a7219 */ /* 0x000fe200000006ff */
[----:B------:R-:W-:Y:S01]  /*3110*/  IMAD.X R7, R7, 0x1, R11, P0 ;  /* 0x0000000107077824 */ /* 0x000fe200000e060b */
[----:B------:R-:W-:Y:S01]  /*3120*/  ISETP.GE.U32.AND P5, PT, R240, R3, PT ;  /* 0x00000003f000720c */ /* 0x000fe20003fa6070 */
[----:B------:R-:W-:Y:S01]  /*3130*/  CS2R R108, SRZ ;  /* 0x00000000006c7805 */ /* 0x000fe2000001ff00 */
[C---:B------:R-:W-:Y:S01]  /*3140*/  LOP3.LUT P1, RZ, R13.reuse, R222, RZ, 0xc0, !PT ;  /* 0x000000de0dff7212 */ /* 0x040fe2000782c0ff */
[----:B------:R-:W-:Y:S01]  /*3150*/  CS2R R114, SRZ ;  /* 0x0000000000727805 */ /* 0x000fe2000001ff00 */
[----:B------:R-:W-:Y:S01]  /*3160*/  LOP3.LUT P3, RZ, R10, R223, RZ, 0xc0, !PT ;  /* 0x000000df0aff7212 */ /* 0x000fe2000786c0ff */
[----:B------:R-:W-:Y:S01]  /*3170*/  CS2R R112, SRZ ;  /* 0x0000000000707805 */ /* 0x000fe2000001ff00 */
[----:B------:R-:W-:Y:S01]  /*3180*/  LOP3.LUT P2, RZ, R13, R220, RZ, 0xc0, !PT ;  /* 0x000000dc0dff7212 */ /* 0x000fe2000784c0ff */
[----:B------:R-:W-:-:S04]  /*3190*/  DEPBAR.LE SB0, 0x1 ;  /* 0x000080400000791a */ /* 0x000fc80000000000 */
[----:B------:R-:W-:Y:S01]  /*31a0*/  LOP3.LUT P4, RZ, R10, R221, RZ, 0xc0, !PT ;  /* 0x000000dd0aff7212 */ /* 0x000fe2000788c0ff */
[----:B------:R-:W-:Y:S01]  /*31b0*/  CS2R R98, SRZ ;  /* 0x0000000000627805 */ /* 0x000fe2000001ff00 */
[----:B------:R-:W-:Y:S01]  /*31c0*/  SEL R238, R238, RZ, !P5 ;  /* 0x000000ffeeee7207 */ /* 0x000fe20006800000 */
[----:B------:R-:W-:Y:S01]  /*31d0*/  CS2R R96, SRZ ;  /* 0x0000000000607805 */ /* 0x000fe2000001ff00 */
[----:B------:R-:W-:Y:S01]  /*31e0*/  PLOP3.LUT P5, PT, P1, P3, PT, 0x2a, 0x0 ;  /* 0x000000000000781c */ /* 0x000fe20000fa6572 */
[----:B------:R-:W-:Y:S01]  /*31f0*/  CS2R R94, SRZ ;  /* 0x00000000005e7805 */ /* 0x000fe2000001ff00 */
[C---:B------:R-:W-:Y:S01]  /*3200*/  LOP3.LUT P0, RZ, R13.reuse, R224, RZ, 0xc0, !PT ;  /* 0x000000e00dff7212 */ /* 0x040fe2000780c0ff */
[----:B------:R-:W-:Y:S01]  /*3210*/  IMAD.SHL.U32 R11, R238, 0x10, RZ ;  /* 0x00000010ee0b7824 */ /* 0x000fe200078e00ff */
[----:B------:R-:W-:Y:S01]  /*3220*/  PLOP3.LUT P2, PT, P2, P4, PT, 0x2a, 0x0 ;  /* 0x000000000000781c */ /* 0x000fe20001748572 */
[----:B------:R-:W-:Y:S01]  /*3230*/  CS2R R92, SRZ ;  /* 0x00000000005c7805 */ /* 0x000fe2000001ff00 */
[C---:B------:R-:W-:Y:S01]  /*3240*/  LOP3.LUT P3, RZ, R10.reuse, R225, RZ, 0xc0, !PT ;  /* 0x000000e10aff7212 */ /* 0x040fe2000786c0ff */
[----:B------:R-:W-:Y:S01]  /*3250*/  CS2R R90, SRZ ;  /* 0x00000000005a7805 */ /* 0x000fe2000001ff00 */
[----:B------:R-:W-:Y:S01]  /*3260*/  LOP3.LUT P4, RZ, R13, R226, RZ, 0xc0, !PT ;  /* 0x000000e20dff7212 */ /* 0x000fe2000788c0ff */
[----:B------:R-:W-:Y:S01]  /*3270*/  CS2R R88, SRZ ;  /* 0x0000000000587805 */ /* 0x000fe2000001ff00 */
[----:B------:R-:W-:Y:S01]  /*3280*/  LOP3.LUT P1, RZ, R10, R227, RZ, 0xc0, !PT ;  /* 0x000000e30aff7212 */ /* 0x000fe2000782c0ff */
[----:B------:R-:W-:Y:S01]  /*3290*/  IMAD.SHL.U32 R10, R8, 0x10, RZ ;  /* 0x00000010080a7824 */ /* 0x000fe200078e00ff */
[----:B------:R-:W-:Y:S01]  /*32a0*/  BAR.SYNC.DEFER_BLOCKING 0x0 ;  /* 0x0000000000007b1d */ /* 0x000fe20000010000 */
[----:B------:R-:W-:Y:S01]  /*32b0*/  PLOP3.LUT P3, PT, P0, P3, PT, 0x2a, 0x0 ;  /* 0x000000000000781c */ /* 0x000fe20000766572 */
[----:B------:R-:W-:Y:S01]  /*32c0*/  IMAD.SHL.U32 R8, R238, 0x8, RZ ;  /* 0x00000008ee087824 */ /* 0x000fe200078e00ff */
[----:B------:R-:W-:Y:S01]  /*32d0*/  IADD3 R9, R9, UR5, RZ ;  /* 0x0000000509097c10 */ /* 0x000fe2000fffe0ff */
[----:B------:R-:W-:Y:S01]  /*32e0*/  CS2R R86, SRZ ;  /* 0x0000000000567805 */ /* 0x000fe2000001ff00 */
[----:B------:R-:W-:Y:S01]  /*32f0*/  PLOP3.LUT P1, PT, P4, P1, PT, 0x2a, 0x0 ;  /* 0x000000000000781c */ /* 0x000fe20002722572 */
[----:B------:R-:W-:Y:S01]  /*3300*/  CS2R R84, SRZ ;  /* 0x0000000000547805 */ /* 0x000fe2000001ff00 */
[----:B------:R-:W-:Y:S01]  /*3310*/  LOP3.LUT P0, RZ, R11, 0x10, RZ, 0xc0, !PT ;  /* 0x000000100bff7812 */ /* 0x000fe2000780c0ff */
[----:B------:R-:W-:Y:S01]  /*3320*/  IMAD.SHL.U32 R9, R9, 0x10, RZ ;  /* 0x0000001009097824 */ /* 0x000fe200078e00ff */
[----:B------:R-:W-:Y:S01]  /*3330*/  IADD3 R166, P4, R6, c[0x0][0x238], RZ ;  /* 0x00008e0006a67a10 */ /* 0x000fe20007f9e0ff */
[----:B------:R-:W-:Y:S01]  /*3340*/  CS2R R38, SRZ ;  /* 0x0000000000267805 */ /* 0x000fe2000001ff00 */
[----:B------:R-:W-:Y:S01]  /*3350*/  CS2R R36, SRZ ;  /* 0x0000000000247805 */ /* 0x000fe2000001ff00 */
[----:B------:R-:W-:Y:S01]  /*3360*/  CS2R R42, SRZ ;  /* 0x00000000002a7805 */ /* 0x000fe2000001ff00 */
[----:B------:R-:W-:Y:S01]  /*3370*/  IADD3.X R167, R7, c[0x0][0x23c], RZ, P4, !PT ;  /* 0x00008f0007a77a10 */ /* 0x000fe200027fe4ff */
        /* <DEDUP_REMOVED lines=22> */
[----:B------:R4:W1:Y:S01]  /*34e0*/  LDSM.16.M88.4 R160, [R10+0x2400] ;  /* 0x002400000aa0783b */ /* 0x0008620000000200 */
        /* <DEDUP_REMOVED lines=23> */
[----:B------:R-:W-:Y:S01]  /*3660*/  LOP3.LUT P2, RZ, R8, 0x10, RZ, 0xc0, !PT ;  /* 0x0000001008ff7812 */ /* 0x000fe2000784c0ff */
[----:B------:R-:W-:Y:S01]  /*3670*/  CS2R R28, SRZ ;  /* 0x00000000001c7805 */ /* 0x000fe2000001ff00 */
[----:B------:R-:W-:Y:S01]  /*3680*/  CS2R R24, SRZ ;  /* 0x0000000000187805 */ /* 0x000fe2000001ff00 */
[----:B------:R1:W-:Y:S01]  /*3690*/  LDGSTS.E.LTC128B.128 [R5+0x200], [R200.64], !P5 ;  /* 0x00200000c8057fae */ /* 0x0003e2000e921d50 */
[----:B------:R-:W-:Y:S01]  /*36a0*/  CS2R R20, SRZ ;  /* 0x0000000000147805 */ /* 0x000fe2000001ff00 */
[----:B------:R-:W-:Y:S01]  /*36b0*/  CS2R R18, SRZ ;  /* 0x0000000000127805 */ /* 0x000fe2000001ff00 */
[----:B------:R-:W-:Y:S01]  /*36c0*/  CS2R R16, SRZ ;  /* 0x0000000000107805 */ /* 0x000fe2000001ff00 */
[----:B------:R1:W-:Y:S01]  /*36d0*/  LDGSTS.E.LTC128B.128 [R4+0x1a00], [R202.64], !P3 ;  /* 0x01a00000ca047fae */ /* 0x0003e2000d921d50 */
[----:B------:R-:W-:Y:S01]  /*36e0*/  CS2R R14, SRZ ;  /* 0x00000000000e7805 */ /* 0x000fe2000001ff00 */
[----:B------:R-:W-:Y:S01]  /*36f0*/  CS2R R12, SRZ ;  /* 0x00000000000c7805 */ /* 0x000fe2000001ff00 */
[----:B----4-:R-:W-:Y:S01]  /*3700*/  CS2R R10, SRZ ;  /* 0x00000000000a7805 */ /* 0x010fe2000001ff00 */
[----:B------:R1:W-:Y:S01]  /*3710*/  LDGSTS.E.LTC128B.128 [R5+0x1a00], [R204.64], !P1 ;  /* 0x01a00000cc057fae */ /* 0x0003e2000c921d50 */
[----:B------:R-:W-:-:S02]  /*3720*/  IADD3 R236, P1, R166, c[0x0][0x238], RZ ;  /* 0x00008e00a6ec7a10 */ /* 0x000fc40007f3e0ff */
[----:B------:R-:W-:Y:S01]  /*3730*/  SEL R239, R239, RZ, P6 ;  /* 0x000000ffefef7207 */ /* 0x000fe20003000000 */
[----:B------:R4:W-:Y:S01]  /*3740*/  LDGSTS.E.BYPASS.LTC128B.128 [R4+0x6200], [R6.64], P0 ;  /* 0x0620000006047fae */ /* 0x0009e20008101d50 */
[----:B------:R-:W-:Y:S01]  /*3750*/  ISETP.LE.AND P0, PT, R196, c[0x0][0x1c4], PT ;  /* 0x00007100c4007a0c */ /* 0x000fe20003f03270 */
[----:B-----5:R-:W-:Y:S02]  /*3760*/  CS2R R8, SRZ ;  /* 0x0000000000087805 */ /* 0x020fe4000001ff00 */
[----:B------:R1:W-:Y:S01]  /*3770*/  LDGSTS.E.BYPASS.LTC128B.128 [R5+0x6200], [R166.64], P2 ;  /* 0x06200000a6057fae */ /* 0x0003e20009101d50 */
[----:B--2---:R-:W-:Y:S01]  /*3780*/  IADD3.X R199, R167, c[0x0][0x23c], RZ, P1, !PT ;  /* 0x00008f00a7c77a10 */ /* 0x004fe20000ffe4ff */
[----:B----4-:R-:W-:Y:S01]  /*3790*/  CS2R R6, SRZ ;  /* 0x0000000000067805 */ /* 0x010fe2000001ff00 */
[----:B-1----:R-:W-:-:S07]  /*37a0*/  CS2R R4, SRZ ;  /* 0x0000000000047805 */ /* 0x002fce000001ff00 */
[----:B------:R-:W-:Y:S05]  /*37b0*/  @!P0 BRA `(.L_x_624) ;  /* 0x000016f000008947 */ /* 0x000fea0003800000 */
[C---:B---3--:R-:W-:Y:S01]  /*37c0*/  LOP3.LUT R5, R0.reuse, 0x1f, RZ, 0xc0, !PT ;  /* 0x0000001f00057812 */ /* 0x048fe200078ec0ff */
[----:B------:R-:W-:Y:S01]  /*37d0*/  CS2R R102, SRZ ;  /* 0x0000000000667805 */ /* 0x000fe2000001ff00 */
[----:B------:R-:W-:Y:S01]  /*37e0*/  LOP3.LUT R0, R0, 0xc, RZ, 0xc0, !PT ;  /* 0x0000000c00007812 */ /* 0x000fe200078ec0ff */
[----:B------:R-:W-:Y:S01]  /*37f0*/  CS2R R100, SRZ ;  /* 0x0000000000647805 */ /* 0x000fe2000001ff00 */
[----:B------:R-:W-:Y:S01]  /*3800*/  SHF.R.U32.HI R5, RZ, 0x4, R5 ;  /* 0x00000004ff057819 */ /* 0x000fe20000011605 */
[----:B------:R-:W-:Y:S01]  /*3810*/  CS2R R106, SRZ ;  /* 0x00000000006a7805 */ /* 0x000fe2000001ff00 */
[----:B------:R-:W-:Y:S01]  /*3820*/  SHF.R.U32.HI R0, RZ, 0x2, R0 ;  /* 0x00000002ff007819 */ /* 0x000fe20000011600 */
[----:B------:R-:W-:Y:S01]  /*3830*/  CS2R R104, SRZ ;  /* 0x0000000000687805 */ /* 0x000fe2000001ff00 */
[C-C-:B------:R-:W-:Y:S01]  /*3840*/  LOP3.LUT R7, R5.reuse, 0x2, R165.reuse, 0xf8, !PT ;  /* 0x0000000205077812 */ /* 0x140fe200078ef8a5 */
[----:B------:R-:W-:Y:S01]  /*3850*/  IMAD R5, R5, 0x2, R164 ;  /* 0x0000000205057824 */ /* 0x000fe200078e02a4 */
[----:B------:R-:W-:Y:S01]  /*3860*/  CS2R R110, SRZ ;  /* 0x00000000006e7805 */ /* 0x000fe2000001ff00 */
[----:B------:R-:W-:Y:S01]  /*3870*/  CS2R R108, SRZ ;  /* 0x00000000006c7805 */ /* 0x000fe2000001ff00 */
[----:B------:R-:W-:Y:S01]  /*3880*/  LOP3.LUT R6, R7, R0, RZ, 0x3c, !PT ;  /* 0x0000000007067212 */ /* 0x000fe200078e3cff */
[----:B------:R-:W-:Y:S01]  /*3890*/  CS2R R114, SRZ ;  /* 0x0000000000727805 */ /* 0x000fe2000001ff00 */
[C---:B------:R-:W-:Y:S01]  /*38a0*/  LOP3.LUT R4, R5.reuse, R2, RZ, 0x3c, !PT ;  /* 0x0000000205047212 */ /* 0x040fe200078e3cff */
        /* <DEDUP_REMOVED lines=61> */
[----:B------:R-:W-:Y:S01]  /*3c80*/  IMAD.SHL.U32 R2, R2, 0x10, RZ ;  /* 0x0000001002027824 */ /* 0x000fe200078e00ff */
[----:B------:R-:W-:Y:S01]  /*3c90*/  ULDC UR15, c[0x0][0x1c4] ;  /* 0x00007100000f7ab9 */ /* 0x000fe20000000800 */
[----:B------:R-:W-:Y:S01]  /*3ca0*/  IMAD.SHL.U32 R0, R0, 0x10, RZ ;  /* 0x0000001000007824 */ /* 0x000fe200078e00ff */
[----:B------:R-:W-:Y:S01]  /*3cb0*/  ULEA UR5, UR5, 0x6080, 0x4 ;  /* 0x0000608005057891 */ /* 0x000fe2000f8e203f */
[----:B------:R-:W-:Y:S01]  /*3cc0*/  IMAD.MOV.U32 R241, RZ, RZ, 0x8 ;  /* 0x00000008fff17424 */ /* 0x000fe200078e00ff */
[----:B------:R-:W-:-:S02]  /*3cd0*/  ULEA UR4, UR4, 0x80, 0x4 ;  /* 0x0000008004047891 */ /* 0x000fc4000f8e203f */
[----:B------:R-:W-:Y:S02]  /*3ce0*/  UMOV UR14, 0x2 ;  /* 0x00000002000e7882 */ /* 0x000fe40000000000 */
[----:B------:R-:W-:Y:S02]  /*3cf0*/  UMOV UR13, 0x200 ;  /* 0x00000200000d7882 */ /* 0x000fe40000000000 */
[----:B------:R-:W-:Y:S02]  /*3d00*/  UMOV UR12, 0x200 ;  /* 0x00000200000c7882 */ /* 0x000fe40000000000 */
[----:B------:R-:W-:Y:S02]  /*3d10*/  UIADD3 UR15, UR15, -0x2, URZ ;  /* 0xfffffffe0f0f7890 */ /* 0x000fe4000fffe03f */
[----:B------:R-:W-:Y:S02]  /*3d20*/  UMOV UR11, URZ ;  /* 0x0000003f000b7c82 */ /* 0x000fe40008000000 */
.L_x_625:
[C---:B---3--:R-:W-:Y:S01]  /*3d30*/  IMMA.16832.S8.S8.SAT R4, R132.reuse.ROW, R136.COL, R4 ;  /* 0x0000008884047237 */ /* 0x048fe20000445c04 */
[----:B------:R-:W-:Y:S01]  /*3d40*/  LDSM.16.M88.4 R164, [R2+UR4] ;  /* 0x0000000402a4783b */ /* 0x000fe20008000200 */
[----:B------:R-:W-:Y:S02]  /*3d50*/  UISETP.NE.AND UP0, UPT, UR11, 0x2, UPT ;  /* 0x000000020b00788c */ /* 0x000fe4000bf05270 */
[----:B------:R-:W-:Y:S01]  /*3d60*/  UISETP.NE.AND UP1, UPT, UR14, 0x2, UPT ;  /* 0x000000020e00788c */ /* 0x000fe2000bf25270 */
[C---:B-1----:R-:W-:Y:S01]  /*3d70*/  LEA R247, R219.reuse, UR12, 0x4 ;  /* 0x0000000cdbf77c11 */ /* 0x042fe2000f8e20ff */
[----:B------:R-:W-:Y:S01]  /*3d80*/  UMOV UR6, UR12 ;  /* 0x0000000c00067c82 */ /* 0x000fe20008000000 */
[----:B------:R-:W-:Y:S01]  /*3d90*/  LEA R243, R219, UR13, 0x4 ;  /* 0x0000000ddbf37c11 */ /* 0x000fe2000f8e20ff */
[C---:B------:R-:W-:Y:S01]  /*3da0*/  IMMA.16832.S8.S8.SAT R8, R132.reuse.ROW, R138.COL, R8 ;  /* 0x0000008a84087237 */ /* 0x040fe20000445c08 */
[----:B------:R-:W1:Y:S01]  /*3db0*/  LDSM.16.M88.4 R168, [R0+UR5] ;  /* 0x0000000500a8783b */ /* 0x000e620008000200 */
[----:B------:R-:W-:Y:S02]  /*3dc0*/  UMOV UR7, UR13 ;  /* 0x0000000d00077c82 */ /* 0x000fe40008000000 */
[C---:B------:R-:W-:Y:S01]  /*3dd0*/  SHF.L.U32 R237, R196.reuse, R217, RZ ;  /* 0x000000d9c4ed7219 */ /* 0x040fe200000006ff */
[----:B------:R-:W-:Y:S01]  /*3de0*/  @UP0 UIADD3 UR9, UR4, 0x80, URZ ;  /* 0x0000008004090890 */ /* 0x000fe2000fffe03f */
[----:B------:R-:W-:Y:S01]  /*3df0*/  SHF.L.U32 R242, R196, R215, RZ ;  /* 0x000000d7c4f27219 */ /* 0x000fe200000006ff */
[----:B------:R-:W-:Y:S01]  /*3e00*/  @UP0 UIADD3 UR10, UR5, 0x80, URZ ;  /* 0x00000080050a0890 */ /* 0x000fe2000fffe03f */
[C---:B------:R-:W-:Y:S01]  /*3e10*/  IMMA.16832.S8.S8.SAT R12, R132.reuse.ROW, R140.COL, R12 ;  /* 0x0000008c840c7237 */ /* 0x040fe20000445c0c */
[----:B------:R-:W1:Y:S01]  /*3e20*/  LDSM.16.M88.4 R172, [R0+UR5+0xc00] ;  /* 0x000c000500ac783b */ /* 0x000e620008000200 */
[----:B------:R-:W-:Y:S01]  /*3e30*/  @!UP0 UIADD3 UR9, UR4, -0x280, URZ ;  /* 0xfffffd8004098890 */ /* 0x000fe2000fffe03f */
[C---:B------:R-:W-:Y:S01]  /*3e40*/  LOP3.LUT P3, RZ, R237.reuse, R228, RZ, 0xc0, !PT ;  /* 0x000000e4edff7212 */ /* 0x040fe2000786c0ff */
[----:B------:R-:W-:Y:S01]  /*3e50*/  @!UP0 UIADD3 UR10, UR5, -0x280, URZ ;  /* 0xfffffd80050a8890 */ /* 0x000fe2000fffe03f */
[C---:B------:R-:W-:Y:S01]  /*3e60*/  LOP3.LUT P6, RZ, R242.reuse, R229, RZ, 0xc0, !PT ;  /* 0x000000e5f2ff7212 */ /* 0x040fe200078cc0ff */
[----:B------:R-:W-:Y:S01]  /*3e70*/  @UP0 UIADD3 UR11, UR11, 0x1, URZ ;  /* 0x000000010b0b0890 */ /* 0x000fe2000fffe03f */
[C---:B------:R-:W-:Y:S01]  /*3e80*/  LOP3.LUT P2, RZ, R237.reuse, R230, RZ, 0xc0, !PT ;  /* 0x000000e6edff7212 */ /* 0x040fe2000784c0ff */
[C---:B------:R-:W-:Y:S01]  /*3e90*/  IMMA.16832.S8.S8.SAT R16, R132.reuse.ROW, R142.COL, R16 ;  /* 0x0000008e84107237 */ /* 0x040fe20000445c10 */
[----:B------:R-:W1:Y:S01]  /*3ea0*/  LDSM.16.M88.4 R176, [R0+UR5+0x1800] ;  /* 0x0018000500b0783b */ /* 0x000e620008000200 */
[----:B------:R-:W-:Y:S01]  /*3eb0*/  PLOP3.LUT P6, PT, P3, P6, PT, 0x2a, 0x0 ;  /* 0x000000000000781c */ /* 0x000fe20001fcc572 */
[----:B------:R-:W-:Y:S01]  /*3ec0*/  UIADD3 UR8, UR15, -0x1, URZ ;  /* 0xffffffff0f087890 */ /* 0x000fe2000fffe03f */
[----:B------:R-:W-:Y:S01]  /*3ed0*/  LOP3.LUT P5, RZ, R242, R231, RZ, 0xc0, !PT ;  /* 0x000000e7f2ff7212 */ /* 0x000fe200078ac0ff */
[----:B------:R-:W-:Y:S01]  /*3ee0*/  @!UP0 UMOV UR11, URZ ;  /* 0x0000003f000b8c82 */ /* 0x000fe20008000000 */
[C---:B------:R-:W-:Y:S01]  /*3ef0*/  LOP3.LUT P1, RZ, R237.reuse, R232, RZ, 0xc0, !PT ;  /* 0x000000e8edff7212 */ /* 0x040fe2000782c0ff */
[----:B------:R-:W-:Y:S01]  /*3f00*/  UISETP.GT.AND UP0, UPT, UR15, -0x1, UPT ;  /* 0xffffffff0f00788c */ /* 0x000fe2000bf04270 */
[C---:B------:R-:W-:Y:S01]  /*3f10*/  IMMA.16832.S8.S8.SAT R20, R132.reuse.ROW, R144.COL, R20 ;  /* 0x0000009084147237 */ /* 0x040fe20000445c14 */
[----:B------:R-:W1:Y:S01]  /*3f20*/  LDSM.16.M88.4 R180, [R0+UR5+0x2400] ;  /* 0x0024000500b4783b */ /* 0x000e620008000200 */
[----:B------:R-:W-:Y:S01]  /*3f30*/  PLOP3.LUT P5, PT, P2, P5, PT, 0x2a, 0x0 ;  /* 0x000000000000781c */ /* 0x000fe200017aa572 */
[----:B------:R-:W-:Y:S01]  /*3f40*/  @UP1 UIADD3 UR14, UR14, 0x1, URZ ;  /* 0x000000010e0e1890 */ /* 0x000fe2000fffe03f */
[----:B------:R-:W-:Y:S01]  /*3f50*/  LOP3.LUT P0, RZ, R237, R234, RZ, 0xc0, !PT ;  /* 0x000000eaedff7212 */ /* 0x000fe2000780c0ff */
[----:B------:R-:W-:Y:S01]  /*3f60*/  IMAD.SHL.U32 R237, R238, 0x4, RZ ;  /* 0x00000004eeed7824 */ /* 0x000fe200078e00ff */
[----:B------:R-:W-:Y:S01]  /*3f70*/  LOP3.LUT P4, RZ, R242, R233, RZ, 0xc0, !PT ;  /* 0x000000e9f2ff7212 */ /* 0x000fe2000788c0ff */
[----:B------:R-:W-:Y:S01]  /*3f80*/  UIADD3 UR5, UR10, 0x80, URZ ;  /* 0x000000800a057890 */ /* 0x000fe2000fffe03f */
[C---:B------:R-:W-:Y:S01]  /*3f90*/  IMMA.16832.S8.S8.SAT R24, R132.reuse.ROW, R146.COL, R24 ;  /* 0x0000009284187237 */ /* 0x040fe20000445c18 */
[----:B------:R-:W1:Y:S01]  /*3fa0*/  LDSM.16.M88.4 R184, [R2+UR4+0xc00] ;  /* 0x000c000402b8783b */ /* 0x000e620008000200 */
[----:B------:R-:W-:Y:S01]  /*3fb0*/  PLOP3.LUT P4, PT, P1, P4, PT, 0x2a, 0x0 ;  /* 0x000000000000781c */ /* 0x000fe20000f88572 */
[----:B------:R-:W-:Y:S01]  /*3fc0*/  @!UP1 UMOV UR14, URZ ;  /* 0x0000003f000e9c82 */ /* 0x000fe20008000000 */
[----:B------:R-:W-:Y:S01]  /*3fd0*/  LOP3.LUT P2, RZ, R237, 0x10, RZ, 0xc0, !PT ;  /* 0x00000010edff7812 */ /* 0x000fe2000784c0ff */
[----:B------:R-:W-:Y:S01]  /*3fe0*/  UMOV UR15, UR8 ;  /* 0x00000008000f7c82 */ /* 0x000fe20008000000 */
[----:B------:R-:W-:Y:S01]  /*3ff0*/  LEA R237, R218, UR12, 0x4 ;  /* 0x0000000cdaed7c11 */ /* 0x000fe2000f8e20ff */
[----:B------:R-:W-:Y:S01]  /*4000*/  @UP1 UIADD3 UR12, UR12, 0x100, URZ ;  /* 0x000001000c0c1890 */ /* 0x000fe2000fffe03f */
[C---:B------:R-:W-:Y:S01]  /*4010*/  IMMA.16832.S8.S8.SAT R28, R132.reuse.ROW, R148.COL, R28 ;  /* 0x00000094841c7237 */ /* 0x040fe20000445c1c */
[----:B------:R-:W2:Y:S01]  /*4020*/  LDSM.16.M88.4 R188, [R2+UR4+0x1800] ;  /* 0x0018000402bc783b */ /* 0x000ea20008000200 */
[----:B------:R-:W-:Y:S01]  /*4030*/  @!UP1 UIADD3 UR12, UR6, -0x200, URZ ;  /* 0xfffffe00060c9890 */ /* 0x000fe2000fffe03f */
[----:B------:R-:W-:Y:S01]  /*4040*/  LOP3.LUT P3, RZ, R242, R235, RZ, 0xc0, !PT ;  /* 0x000000ebf2ff7212 */ /* 0x000fe2000786c0ff */
[----:B------:R-:W-:Y:S01]  /*4050*/  IMAD.SHL.U32 R242, R238, 0x2, RZ ;  /* 0x00000002eef27824 */ /* 0x000fe200078e00ff */
[----:B------:R-:W-:Y:S02]  /*4060*/  IADD3 R215, R215, 0x1, RZ ;  /* 0x00000001d7d77810 */ /* 0x000fe40007ffe0ff */
[----:B------:R-:W-:Y:S01]  /*4070*/  PLOP3.LUT P0, PT, P0, P3, PT, 0x2a, 0x0 ;  /* 0x000000000000781c */ /* 0x000fe20000706572 */
[-C--:B------:R-:W-:Y:S01]  /*4080*/  IMMA.16832.S8.S8.SAT R32, R132.ROW, R150.reuse.COL, R32 ;  /* 0x0000009684207237 */ /* 0x080fe20000445c20 */
[----:B------:R-:W2:Y:S01]  /*4090*/  LDSM.16.M88.4 R192, [R2+UR4+0x2400] ;  /* 0x0024000402c0783b */ /* 0x000ea20008000200 */
[----:B------:R-:W-:Y:S01]  /*40a0*/  UIADD3 UR4, UR9, 0x80, URZ ;  /* 0x0000008009047890 */ /* 0x000fe2000fffe03f */
[----:B------:R-:W-:Y:S02]  /*40b0*/  LOP3.LUT P1, RZ, R242, 0x10, RZ, 0xc0, !PT ;  /* 0x00000010f2ff7812 */ /* 0x000fe4000782c0ff */
[----:B------:R-:W-:Y:S02]  /*40c0*/  IADD3 R244, P3, R236, c[0x0][0x238], RZ ;  /* 0x00008e00ecf47a10 */ /* 0x000fe40007f7e0ff */
[----:B------:R-:W-:Y:S01]  /*40d0*/  LEA R242, R218, UR13, 0x4 ;  /* 0x0000000ddaf27c11 */ /* 0x000fe2000f8e20ff */
[C---:B------:R-:W-:Y:S01]  /*40e0*/  IMMA.16832.S8.S8.SAT R36, R152.reuse.ROW, R150.COL, R36 ;  /* 0x0000009698247237 */ /* 0x040fe20000445c24 */
[----:B------:R-:W-:Y:S01]  /*40f0*/  @!PT LDS RZ, [RZ] ;  /* 0x00000000fffff984 */ /* 0x000fe20000000800 */
[----:B------:R-:W-:Y:S01]  /*4100*/  @!PT LDS RZ, [RZ] ;  /* 0x00000000fffff984 */ /* 0x000fe20000000800 */
[----:B------:R-:W-:Y:S01]  /*4110*/  @!PT LDS RZ, [RZ] ;  /* 0x00000000fffff984 */ /* 0x000fe20000000800 */
[----:B------:R3:W-:Y:S01]  /*4120*/  LDGSTS.E.LTC128B.128 [R247+0x3000], [R206.64], !P6 ;  /* 0x03000000cef77fae */ /* 0x0007e2000f121d50 */
[----:B------:R-:W-:Y:S02]  /*4130*/  @UP1 UIADD3 UR13, UR13, 0x100, URZ ;  /* 0x000001000d0d1890 */ /* 0x000fe4000fffe03f */
[----:B------:R-:W-:Y:S01]  /*4140*/  IADD3.X R245, R199, c[0x0][0x23c], RZ, P3, !PT ;  /* 0x00008f00c7f57a10 */ /* 0x000fe20001ffe4ff */
[----:B------:R-:W-:Y:S01]  /*4150*/  @!UP1 UIADD3 UR13, UR7, -0x200, URZ ;  /* 0xfffffe00070d9890 */ /* 0x000fe2000fffe03f */
[----:B------:R-:W-:Y:S02]  /*4160*/  LEA R249, R219, UR12, 0x4 ;  /* 0x0000000cdbf97c11 */ /* 0x000fe4000f8e20ff */
[C---:B------:R-:W-:Y:S01]  /*4170*/  IMMA.16832.S8.S8.SAT R40, R152.reuse.ROW, R148.COL, R40 ;  /* 0x0000009498287237 */ /* 0x040fe20000445c28 */
[----:B------:R4:W-:Y:S02]  /*4180*/  LDGSTS.E.LTC128B.128 [R237+0x3000], [R208.64], !P5 ;  /* 0x03000000d0ed7fae */ /* 0x0009e4000e921d50 */
[----:B------:R-:W-:Y:S02]  /*4190*/  ISETP.NE.AND P6, PT, R215, c[0x0][0x180], PT ;  /* 0x00006000d7007a0c */ /* 0x000fe40003fc5270 */
[----:B------:R-:W-:Y:S03]  /*41a0*/  IADD3 R239, R239, 0x1, RZ ;  /* 0x00000001efef7810 */ /* 0x000fe60007ffe0ff */
[C---:B------:R-:W-:Y:S01]  /*41b0*/  IMMA.16832.S8.S8.SAT R44, R152.reuse.ROW, R146.COL, R44 ;  /* 0x00000092982c7237 */ /* 0x040fe20000445c2c */
[----:B------:R3:W-:Y:S02]  /*41c0*/  LDGSTS.E.LTC128B.128 [R247+0x4800], [R210.64], !P4 ;  /* 0x04800000d2f77fae */ /* 0x0007e4000e121d50 */
[----:B------:R-:W-:Y:S05]  /*41d0*/  ISETP.NE.AND P4, PT, R239, c[0x0][0x22c], PT ;  /* 0x00008b00ef007a0c */ /* 0x000fea0003f85270 */
[C---:B------:R-:W-:Y:S01]  /*41e0*/  IMMA.16832.S8.S8.SAT R48, R152.reuse.ROW, R144.COL, R48 ;  /* 0x0000009098307237 */ /* 0x040fe20000445c30 */
[----:B------:R4:W-:Y:S03]  /*41f0*/  LDGSTS.E.LTC128B.128 [R237+0x4800], [R212.64], !P0 ;  /* 0x04800000d4ed7fae */ /* 0x0009e6000c121d50 */
[----:B------:R-:W-:Y:S04]  /*4200*/  @!P6 IMAD.MOV.U32 R215, RZ, RZ, RZ ;  /* 0x000000ffffd7e224 */ /* 0x000fe800078e00ff */
[C---:B------:R-:W-:Y:S01]  /*4210*/  IMMA.16832.S8.S8.SAT R52, R152.reuse.ROW, R142.COL, R52 ;  /* 0x0000008e98347237 */ /* 0x040fe20000445c34 */
[----:B------:R-:W-:Y:S03]  /*4220*/  @!P4 IMAD.MOV.U32 R239, RZ, RZ, RZ ;  /* 0x000000ffffefc224 */ /* 0x000fe600078e00ff */
[----:B------:R-:W-:Y:S04]  /*4230*/  @!P4 IADD3 R240, R240, c[0x0][0x230], RZ ;  /* 0x00008c00f0f0ca10 */ /* 0x000fe80007ffe0ff */
[C---:B------:R-:W-:Y:S08]  /*4240*/  IMMA.16832.S8.S8.SAT R56, R152.reuse.ROW, R140.COL, R56 ;  /* 0x0000008c98387237 */ /* 0x040ff00000445c38 */
[C---:B------:R-:W-:Y:S04]  /*4250*/  IMMA.16832.S8.S8.SAT R60, R152.reuse.ROW, R138.COL, R60 ;  /* 0x0000008a983c7237 */ /* 0x040fe80000445c3c */
[----:B----4-:R-:W-:Y:S04]  /*4260*/  IMAD.MOV.U32 R237, RZ, RZ, R199 ;  /* 0x000000ffffed7224 */ /* 0x010fe800078e00c7 */
[-C--:B------:R-:W-:Y:S01]  /*4270*/  IMMA.16832.S8.S8.SAT R64, R152.ROW, R136.reuse.COL, R64 ;  /* 0x0000008898407237 */ /* 0x080fe20000445c40 */
[----:B---3--:R3:W-:Y:S07]  /*4280*/  LDGSTS.E.BYPASS.LTC128B.128 [R243+0x7800], [R236.64], P2 ;  /* 0x07800000ecf37fae */ /* 0x0087ee0009101d50 */
[C---:B------:R-:W-:Y:S01]  /*4290*/  IMMA.16832.S8.S8.SAT R68, R156.reuse.ROW, R136.COL, R68 ;  /* 0x000000889c447237 */ /* 0x040fe20000445c44 */
[----:B------:R4:W-:Y:S07]  /*42a0*/  LDGSTS.E.BYPASS.LTC128B.128 [R242+0x7800], [R244.64], P1 ;  /* 0x07800000f4f27fae */ /* 0x0009ee0008901d50 */
[C---:B------:R-:W-:Y:S01]  /*42b0*/  IMMA.16832.S8.S8.SAT R72, R156.reuse.ROW, R138.COL, R72 ;  /* 0x0000008a9c487237 */ /* 0x040fe20000445c48 */
[----:B------:R-:W0:Y:S07]  /*42c0*/  LDGDEPBAR ;  /* 0x00000000000079af */ /* 0x000e2e0000000000 */
[C---:B------:R-:W-:Y:S04]  /*42d0*/  IMMA.16832.S8.S8.SAT R76, R156.reuse.ROW, R140.COL, R76 ;  /* 0x0000008c9c4c7237 */ /* 0x040fe80000445c4c */
[----:B---3--:R-:W-:Y:S01]  /*42e0*/  @!P6 IADD3 R237, R217, 0x1, RZ ;  /* 0x00000001d9ede810 */ /* 0x008fe20007ffe0ff */
[----:B------:R-:W-:Y:S02]  /*42f0*/  IMAD.MOV.U32 R243, RZ, RZ, 0xe0 ;  /* 0x000000e0fff37424 */ /* 0x000fe400078e00ff */
[----:B------:R-:W-:Y:S01]  /*4300*/  @!P4 IMAD.MOV.U32 R243, RZ, RZ, 0xe8 ;  /* 0x000000e8fff3c424 */ /* 0x000fe200078e00ff */
[C---:B------:R-:W-:Y:S03]  /*4310*/  IMMA.16832.S8.S8.SAT R80, R156.reuse.ROW, R142.COL, R80 ;  /* 0x0000008e9c507237 */ /* 0x040fe60000445c50 */
[C---:B------:R-:W-:Y:S01]  /*4320*/  @!P6 ISETP.GE.AND P0, PT, R237.reuse, c[0x0][0x17c], PT ;  /* 0x00005f00ed00ea0c */ /* 0x040fe20003f06270 */
[----:B------:R-:W3:Y:S01]  /*4330*/  LDC.64 R246, c[0x0][R243+0x160] ;  /* 0x00005800f3f67b82 */ /* 0x000ee20000000a00 */
[----:B----4-:R-:W-:Y:S02]  /*4340*/  IMAD.MOV.U32 R242, RZ, RZ, RZ ;  /* 0x000000fffff27224 */ /* 0x010fe400078e00ff */
[----:B------:R-:W-:Y:S01]  /*4350*/  @!P6 SEL R242, R196, 0x2, !P0 ;  /* 0x00000002c4f2e807 */ /* 0x000fe20004000000 */
[C---:B------:R-:W-:Y:S03]  /*4360*/  IMMA.16832.S8.S8.SAT R84, R156.reuse.ROW, R144.COL, R84 ;  /* 0x000000909c547237 */ /* 0x040fe60000445c54 */
[C---:B------:R-:W-:Y:S01]  /*4370*/  ISETP.NE.AND P5, PT, R242.reuse, 0x2, PT ;  /* 0x00000002f200780c */ /* 0x040fe20003fa5270 */
[----:B------:R-:W-:Y:S01]  /*4380*/  IMAD R245, R242, R241, c[0x2][0x0] ;  /* 0x00800000f2f57624 */ /* 0x000fe200078e02f1 */
[----:B------:R-:W-:Y:S02]  /*4390*/  @!P6 SEL R217, R237, RZ, !P0 ;  /* 0x000000ffedd9e207 */ /* 0x000fe40004000000 */
[----:B------:R-:W-:Y:S01]  /*43a0*/  LEA R237, R218, UR13, 0x4 ;  /* 0x0000000ddaed7c11 */ /* 0x000fe2000f8e20ff */
[C---:B------:R-:W-:Y:S02]  /*43b0*/  IMMA.16832.S8.S8.SAT R88, R156.reuse.ROW, R146.COL, R88 ;  /* 0x000000929c587237 */ /* 0x040fe40000445c58 */
[----:B------:R-:W4:Y:S06]  /*43c0*/  LDC.64 R244, c[0x0][R245+0x160] ;  /* 0x00005800f5f47b82 */ /* 0x000f2c0000000a00 */
[C---:B------:R-:W-:Y:S04]  /*43d0*/  IMMA.16832.S8.S8.SAT R92, R156.reuse.ROW, R148.COL, R92 ;  /* 0x000000949c5c7237 */ /* 0x040fe80000445c5c */
[----:B------:R-:W-:Y:S04]  /*43e0*/  @!P5 IADD3 R216, R216, c[0x0][0x1f8], RZ ;  /* 0x00007e00d8d8da10 */ /* 0x000fe80007ffe0ff */
[-C--:B------:R-:W-:Y:S08]  /*43f0*/  IMMA.16832.S8.S8.SAT R96, R156.ROW, R150.reuse.COL, R96 ;  /* 0x000000969c607237 */ /* 0x080ff00000445c60 */
[C---:B------:R-:W-:Y:S04]  /*4400*/  IMMA.16832.S8.S8.SAT R100, R160.reuse.ROW, R150.COL, R100 ;  /* 0x00000096a0647237 */ /* 0x040fe80000445c64 */
[C---:B----4-:R-:W-:Y:S02]  /*4410*/  IADD3 R202, P1, R244.reuse, R202, RZ ;  /* 0x000000caf4ca7210 */ /* 0x050fe40007f3e0ff */
[C---:B------:R-:W-:Y:S02]  /*4420*/  IADD3 R204, P0, R244.reuse, R204, RZ ;  /* 0x000000ccf4cc7210 */ /* 0x040fe40007f1e0ff */
[C---:B------:R-:W-:Y:S01]  /*4430*/  IMMA.16832.S8.S8.SAT R104, R160.reuse.ROW, R148.COL, R104 ;  /* 0x00000094a0687237 */ /* 0x040fe20000445c68 */
[----:B------:R-:W-:Y:S04]  /*4440*/  DEPBAR.LE SB0, 0x1 ;  /* 0x000080400000791a */ /* 0x000fe80000000000 */
[----:B------:R-:W-:Y:S01]  /*4450*/  BAR.SYNC.DEFER_BLOCKING 0x0 ;  /* 0x0000000000007b1d */ /* 0x000fe20000010000 */
[C---:B------:R-:W-:Y:S01]  /*4460*/  IMAD.X R203, R245.reuse, 0x1, R203, P1 ;  /* 0x00000001f5cb7824 */ /* 0x040fe200008e06cb */
[C---:B------:R-:W-:Y:S01]  /*4470*/  IADD3 R198, P3, R244.reuse, R198, RZ ;  /* 0x000000c6f4c67210 */ /* 0x040fe20007f7e0ff */
[C---:B------:R-:W-:Y:S05]  /*4480*/  IMMA.16832.S8.S8.SAT R108, R160.reuse.ROW, R146.COL, R108 ;  /* 0x00000092a06c7237 */ /* 0x040fea0000445c6c */
[C---:B------:R-:W-:Y:S01]  /*4490*/  IMAD.X R205, R245.reuse, 0x1, R205, P0 ;  /* 0x00000001f5cd7824 */ /* 0x040fe200000e06cd */
[C---:B------:R-:W-:Y:S01]  /*44a0*/  IADD3 R200, P2, R244.reuse, R200, RZ ;  /* 0x000000c8f4c87210 */ /* 0x040fe20007f5e0ff */
[C---:B------:R-:W-:Y:S01]  /*44b0*/  IMAD.X R197, R245.reuse, 0x1, R197, P3 ;  /* 0x00000001f5c57824 */ /* 0x040fe200018e06c5 */
[C---:B------:R-:W-:Y:S04]  /*44c0*/  IMMA.16832.S8.S8.SAT R112, R160.reuse.ROW, R144.COL, R112 ;  /* 0x00000090a0707237 */ /* 0x040fe80000445c70 */
[C---:B------:R-:W-:Y:S01]  /*44d0*/  IMAD.X R201, R245.reuse, 0x1, R201, P2 ;  /* 0x00000001f5c97824 */ /* 0x040fe200010e06c9 */
[C---:B------:R-:W-:Y:S02]  /*44e0*/  IADD3 R212, P1, R244.reuse, R212, RZ ;  /* 0x000000d4f4d47210 */ /* 0x040fe40007f3e0ff */
[C---:B------:R-:W-:Y:S01]  /*44f0*/  IADD3 R206, P0, R244.reuse, R206, RZ ;  /* 0x000000cef4ce7210 */ /* 0x040fe20007f1e0ff */
[C---:B------:R-:W-:Y:S04]  /*4500*/  IMMA.16832.S8.S8.SAT R116, R160.reuse.ROW, R142.COL, R116 ;  /* 0x0000008ea0747237 */ /* 0x040fe80000445c74 */
[C---:B------:R-:W-:Y:S01]  /*4510*/  IMAD.X R213, R245.reuse, 0x1, R213, P1 ;  /* 0x00000001f5d57824 */ /* 0x040fe200008e06d5 */
[----:B------:R-:W-:Y:S01]  /*4520*/  IADD3 R208, P3, R244, R208, RZ ;  /* 0x000000d0f4d07210 */ /* 0x000fe20007f7e0ff */
[----:B------:R-:W-:Y:S01]  /*4530*/  IMAD.X R207, R245, 0x1, R207, P0 ;  /* 0x00000001f5cf7824 */ /* 0x000fe200000e06cf */
[----:B---3--:R-:W-:Y:S01]  /*4540*/  IADD3 R246, P1, P0, R246, c[0x0][0x238], R236 ;  /* 0x00008e00f6f67a10 */ /* 0x008fe2000783e0ec */
[C---:B------:R-:W-:Y:S04]  /*4550*/  IMMA.16832.S8.S8.SAT R120, R160.reuse.ROW, R140.COL, R120 ;  /* 0x0000008ca0787237 */ /* 0x040fe80000445c78 */
[----:B------:R-:W-:Y:S01]  /*4560*/  IADD3.X R247, R247, c[0x0][0x23c], R199, P1, P0 ;  /* 0x00008f00f7f77a10 */ /* 0x000fe20000fe04c7 */
[C---:B------:R-:W-:Y:S01]  /*4570*/  IMAD.X R209, R245.reuse, 0x1, R209, P3 ;  /* 0x00000001f5d17824 */ /* 0x040fe200018e06d1 */
[----:B------:R-:W-:Y:S02]  /*4580*/  IADD3 R210, P2, R244, R210, RZ ;  /* 0x000000d2f4d27210 */ /* 0x000fe40007f5e0ff */
[C---:B------:R-:W-:Y:S03]  /*4590*/  IMMA.16832.S8.S8.SAT R124, R160.reuse.ROW, R138.COL, R124 ;  /* 0x0000008aa07c7237 */ /* 0x040fe60000445c7c */
[----:B------:R-:W-:Y:S01]  /*45a0*/  ISETP.GE.U32.AND P0, PT, R216, c[0x0][0x16c], PT ;  /* 0x00005b00d8007a0c */ /* 0x000fe20003f06070 */
[----:B------:R-:W-:Y:S01]  /*45b0*/  IMAD.X R211, R245, 0x1, R211, P2 ;  /* 0x00000001f5d37824 */ /* 0x000fe200010e06d3 */
[----:B------:R-:W-:Y:S02]  /*45c0*/  LEA R245, R218, UR12, 0x4 ;  /* 0x0000000cdaf57c11 */ /* 0x000fe4000f8e20ff */
[----:B------:R-:W-:Y:S01]  /*45d0*/  LEA R244, R219, UR13, 0x4 ;  /* 0x0000000ddbf47c11 */ /* 0x000fe2000f8e20ff */
[----:B------:R-:W-:Y:S03]  /*45e0*/  IMMA.16832.S8.S8.SAT R128, R160.ROW, R136.COL, R128 ;  /* 0x00000088a0807237 */ /* 0x000fe60000445c80 */
[----:B------:R-:W-:Y:S02]  /*45f0*/  ISETP.GE.U32.AND P1, PT, R240, R3, PT ;  /* 0x00000003f000720c */ /* 0x000fe40003f26070 */
[C---:B------:R-:W-:Y:S02]  /*4600*/  SHF.L.U32 R199, R196.reuse, R217, RZ ;  /* 0x000000d9c4c77219 */ /* 0x040fe400000006ff */
[----:B------:R-:W-:-:S01]  /*4610*/  SHF.L.U32 R236, R196, R215, RZ ;  /* 0x000000d7c4ec7219 */ /* 0x000fc200000006ff */
[C---:B-1----:R-:W-:Y:S01]  /*4620*/  IMMA.16832.S8.S8.SAT R4, R164.reuse.ROW, R168.COL, R4 ;  /* 0x000000a8a4047237 */ /* 0x042fe20000445c04 */
[----:B------:R-:W-:Y:S03]  /*4630*/  @P0 CS2R R220, SRZ ;  /* 0x0000000000dc0805 */ /* 0x000fe6000001ff00 */
[----:B------:R-:W-:Y:S01]  /*4640*/  @P0 CS2R R222, SRZ ;  /* 0x0000000000de0805 */ /* 0x000fe2000001ff00 */
[----:B------:R-:W-:Y:S01]  /*4650*/  @P0 CS2R R224, SRZ ;  /* 0x0000000000e00805 */ /* 0x000fe2000001ff00 */
[----:B------:R-:W-:Y:S01]  /*4660*/  @P0 CS2R R226, SRZ ;  /* 0x0000000000e20805 */ /* 0x000fe2000001ff00 */
[C---:B------:R-:W-:Y:S01]  /*4670*/  LOP3.LUT P6, RZ, R236.reuse, R221, RZ, 0xc0, !PT ;  /* 0x000000ddecff7212 */ /* 0x040fe200078cc0ff */
[C---:B------:R-:W-:Y:S01]  /*4680*/  IMMA.16832.S8.S8.SAT R8, R164.reuse.ROW, R170.COL, R8 ;  /* 0x000000aaa4087237 */ /* 0x040fe20000445c08 */
[----:B------:R-:W-:Y:S02]  /*4690*/  @P0 CS2R R230, SRZ ;  /* 0x0000000000e60805 */ /* 0x000fe4000001ff00 */
[C---:B------:R-:W-:Y:S01]  /*46a0*/  LOP3.LUT P5, RZ, R199.reuse, R222, RZ, 0xc0, !PT ;  /* 0x000000dec7ff7212 */ /* 0x040fe200078ac0ff */
[----:B------:R-:W-:Y:S01]  /*46b0*/  @P0 CS2R R232, SRZ ;  /* 0x0000000000e80805 */ /* 0x000fe2000001ff00 */
[C---:B------:R-:W-:Y:S01]  /*46c0*/  LOP3.LUT P3, RZ, R199.reuse, R224, RZ, 0xc0, !PT ;  /* 0x000000e0c7ff7212 */ /* 0x040fe2000786c0ff */
[----:B------:R-:W-:Y:S01]  /*46d0*/  @P0 CS2R R234, SRZ ;  /* 0x0000000000ea0805 */ /* 0x000fe2000001ff00 */
[C---:B------:R-:W-:Y:S01]  /*46e0*/  LOP3.LUT P4, RZ, R236.reuse, R223, RZ, 0xc0, !PT ;  /* 0x000000dfecff7212 */ /* 0x040fe2000788c0ff */
[C---:B------:R-:W-:Y:S01]  /*46f0*/  IMMA.16832.S8.S8.SAT R12, R164.reuse.ROW, R172.COL, R12 ;  /* 0x000000aca40c7237 */ /* 0x040fe20000445c0c */
[----:B------:R-:W-:Y:S02]  /*4700*/  @P0 CS2R R228, SRZ ;  /* 0x0000000000e40805 */ /* 0x000fe4000001ff00 */
[----:B------:R-:W-:Y:S02]  /*4710*/  PLOP3.LUT P4, PT, P5, P4, PT, 0x2a, 0x0 ;  /* 0x000000000000781c */ /* 0x000fe40002f88572 */
[C---:B------:R-:W-:Y:S02]  /*4720*/  LOP3.LUT P0, RZ, R199.reuse, R220, RZ, 0xc0, !PT ;  /* 0x000000dcc7ff7212 */ /* 0x040fe4000780c0ff */
[C---:B------:R-:W-:Y:S01]  /*4730*/  LOP3.LUT P2, RZ, R236.reuse, R225, RZ, 0xc0, !PT ;  /* 0x000000e1ecff7212 */ /* 0x040fe2000784c0ff */
[C---:B------:R-:W-:Y:S01]  /*4740*/  IMMA.16832.S8.S8.SAT R16, R164.reuse.ROW, R174.COL, R16 ;  /* 0x000000aea4107237 */ /* 0x040fe20000445c10 */
[----:B------:R-:W-:Y:S02]  /*4750*/  PLOP3.LUT P6, PT, P0, P6, PT, 0x2a, 0x0 ;  /* 0x000000000000781c */ /* 0x000fe400007cc572 */
[----:B------:R-:W-:Y:S02]  /*4760*/  PLOP3.LUT P2, PT, P3, P2, PT, 0x2a, 0x0 ;  /* 0x000000000000781c */ /* 0x000fe40001f44572 */
[----:B------:R-:W-:Y:S02]  /*4770*/  LOP3.LUT P0, RZ, R236, R227, RZ, 0xc0, !PT ;  /* 0x000000e3ecff7212 */ /* 0x000fe4000780c0ff */
[----:B------:R-:W-:Y:S01]  /*4780*/  SEL R238, R238, RZ, !P1 ;  /* 0x000000ffeeee7207 */ /* 0x000fe20004800000 */
[C---:B------:R-:W-:Y:S03]  /*4790*/  IMMA.16832.S8.S8.SAT R20, R164.reuse.ROW, R176.COL, R20 ;  /* 0x000000b0a4147237 */ /* 0x040fe60000445c14 */
[----:B------:R-:W-:Y:S01]  /*47a0*/  LOP3.LUT P1, RZ, R199, R226, RZ, 0xc0, !PT ;  /* 0x000000e2c7ff7212 */ /* 0x000fe2000782c0ff */
[C---:B------:R-:W-:Y:S02]  /*47b0*/  IMAD.SHL.U32 R199, R238.reuse, 0x10, RZ ;  /* 0x00000010eec77824 */ /* 0x040fe400078e00ff */
[----:B------:R-:W-:Y:S01]  /*47c0*/  IMAD.SHL.U32 R236, R238, 0x8, RZ ;  /* 0x00000008eeec7824 */ /* 0x000fe200078e00ff */
[----:B------:R-:W-:Y:S01]  /*47d0*/  PLOP3.LUT P0, PT, P1, P0, PT, 0x2a, 0x0 ;  /* 0x000000000000781c */ /* 0x000fe20000f00572 */
[C---:B------:R-:W-:Y:S01]  /*47e0*/  IMMA.16832.S8.S8.SAT R24, R164.reuse.ROW, R178.COL, R24 ;  /* 0x000000b2a4187237 */ /* 0x040fe20000445c18 */
[----:B------:R1:W3:Y:S02]  /*47f0*/  LDSM.16.M88.4 R132, [R2+UR9] ;  /* 0x000000090284783b */ /* 0x0002e40008000200 */
[----:B------:R-:W-:Y:S01]  /*4800*/  LOP3.LUT P5, RZ, R199, 0x10, RZ, 0xc0, !PT ;  /* 0x00000010c7ff7812 */ /* 0x000fe200078ac0ff */
[----:B------:R-:W-:Y:S01]  /*4810*/  IMAD.MOV.U32 R199, RZ, RZ, R197 ;  /* 0x000000ffffc77224 */ /* 0x000fe200078e00c5 */
[----:B------:R-:W-:Y:S02]  /*4820*/  LOP3.LUT P3, RZ, R236, 0x10, RZ, 0xc0, !PT ;  /* 0x00000010ecff7812 */ /* 0x000fe4000786c0ff */
[----:B------:R-:W-:Y:S01]  /*4830*/  IADD3 R242, P1, R246, c[0x0][0x238], RZ ;  /* 0x00008e00f6f27a10 */ /* 0x000fe20007f3e0ff */
[C---:B------:R-:W-:Y:S01]  /*4840*/  IMMA.16832.S8.S8.SAT R28, R164.reuse.ROW, R180.COL, R28 ;  /* 0x000000b4a41c7237 */ /* 0x040fe20000445c1c */
[----:B------:R1:W3:Y:S03]  /*4850*/  LDSM.16.M88.4 R152, [R2+UR9+0xc00] ;  /* 0x000c00090298783b */ /* 0x0002e60008000200 */
[----:B------:R-:W-:Y:S04]  /*4860*/  IADD3.X R243, R247, c[0x0][0x23c], RZ, P1, !PT ;  /* 0x00008f00f7f37a10 */ /* 0x000fe80000ffe4ff */
[-C--:B------:R-:W-:Y:S01]  /*4870*/  IMMA.16832.S8.S8.SAT R32, R164.ROW, R182.reuse.COL, R32 ;  /* 0x000000b6a4207237 */ /* 0x080fe20000445c20 */
[----:B------:R1:W3:Y:S07]  /*4880*/  LDSM.16.M88.4 R156, [R2+UR9+0x1800] ;  /* 0x00180009029c783b */ /* 0x0002ee0008000200 */
[C---:B------:R-:W-:Y:S01]  /*4890*/  IMMA.16832.S8.S8.SAT R36, R184.reuse.ROW, R182.COL, R36 ;  /* 0x000000b6b8247237 */ /* 0x040fe20000445c24 */
[----:B------:R1:W3:Y:S07]  /*48a0*/  LDSM.16.M88.4 R160, [R2+UR9+0x2400] ;  /* 0x0024000902a0783b */ /* 0x0002ee0008000200 */
        /* <DEDUP_REMOVED lines=9> */
[----:B------:R-:W-:Y:S01]  /*4940*/  @!PT LDS RZ, [RZ] ;  /* 0x00000000fffff984 */ /* 0x000fe20000000800 */
[----:B------:R-:W-:Y:S01]  /*4950*/  @!PT LDS RZ, [RZ] ;  /* 0x00000000fffff984 */ /* 0x000fe20000000800 */
[----:B------:R-:W-:Y:S01]  /*4960*/  @!PT LDS RZ, [RZ] ;  /* 0x00000000fffff984 */ /* 0x000fe20000000800 */
[----:B------:R4:W-:Y:S07]  /*4970*/  LDGSTS.E.LTC128B.128 [R249], [R198.64], !P6 ;  /* 0x00000000c6f97fae */ /* 0x0009ee000f121d50 */
[C---:B------:R-:W-:Y:S01]  /*4980*/  IMMA.16832.S8.S8.SAT R60, R184.reuse.ROW, R170.COL, R60 ;  /* 0x000000aab83c7237 */ /* 0x040fe20000445c3c */
[----:B------:R1:W-:Y:S07]  /*4990*/  LDGSTS.E.LTC128B.128 [R245], [R200.64], !P4 ;  /* 0x00000000c8f57fae */ /* 0x0003ee000e121d50 */
[-C--:B------:R-:W-:Y:S01]  /*49a0*/  IMMA.16832.S8.S8.SAT R64, R184.ROW, R168.reuse.COL, R64 ;  /* 0x000000a8b8407237 */ /* 0x080fe20000445c40 */
[----:B------:R1:W-:Y:S07]  /*49b0*/  LDGSTS.E.LTC128B.128 [R249+0x1800], [R202.64], !P2 ;  /* 0x01800000caf97fae */ /* 0x0003ee000d121d50 */
[C---:B--2---:R-:W-:Y:S01]  /*49c0*/  IMMA.16832.S8.S8.SAT R68, R188.reuse.ROW, R168.COL, R68 ;  /* 0x000000a8bc447237 */ /* 0x044fe20000445c44 */
[----:B------:R1:W-:Y:S03]  /*49d0*/  LDGSTS.E.LTC128B.128 [R245+0x1800], [R204.64], !P0 ;  /* 0x01800000ccf57fae */ /* 0x0003e6000c121d50 */
[----:B------:R-:W-:Y:S04]  /*49e0*/  IADD3 R236, P0, R242, c[0x0][0x238], RZ ;  /* 0x00008e00f2ec7a10 */ /* 0x000fe80007f1e0ff */
[C---:B------:R-:W-:Y:S01]  /*49f0*/  IMMA.16832.S8.S8.SAT R72, R188.reuse.ROW, R170.COL, R72 ;  /* 0x000000aabc487237 */ /* 0x040fe20000445c48 */
[----:B------:R1:W-:Y:S03]  /*4a00*/  LDGSTS.E.BYPASS.LTC128B.128 [R244+0x6000], [R246.64], P5 ;  /* 0x06000000f6f47fae */ /* 0x0003e6000a901d50 */
[----:B----4-:R-:W-:Y:S02]  /*4a10*/  IADD3.X R199, R243, c[0x0][0x23c], RZ, P0, !PT ;  /* 0x00008f00f3c77a10 */ /* 0x010fe400007fe4ff */
[----:B------:R-:W-:Y:S02]  /*4a20*/  PLOP3.LUT P0, PT, PT, PT, UP0, 0x80, 0x0 ;  /* 0x000000000000781c */ /* 0x000fe40003f0f008 */
[C---:B------:R-:W-:Y:S01]  /*4a30*/  IMMA.16832.S8.S8.SAT R76, R188.reuse.ROW, R172.COL, R76 ;  /* 0x000000acbc4c7237 */ /* 0x040fe20000445c4c */
[----:B------:R1:W-:Y:S07]  /*4a40*/  LDGSTS.E.BYPASS.LTC128B.128 [R237+0x6000], [R242.64], P3 ;  /* 0x06000000f2ed7fae */ /* 0x0003ee0009901d50 */
[C---:B------:R-:W-:Y:S08]  /*4a50*/  IMMA.16832.S8.S8.SAT R80, R188.reuse.ROW, R174.COL, R80 ;  /* 0x000000aebc507237 */ /* 0x040ff00000445c50 */
[C---:B------:R-:W-:Y:S08]  /*4a60*/  IMMA.16832.S8.S8.SAT R84, R188.reuse.ROW, R176.COL, R84 ;  /* 0x000000b0bc547237 */ /* 0x040ff00000445c54 */
        /* <DEDUP_REMOVED lines=68> */
.L_x_624:
        /* <DEDUP_REMOVED lines=13> */
[----:B------:R-:W-:Y:S01]  /*4f80*/  ULDC UR4, c[0x0][0x1c0] ;  /* 0x0000700000047ab9 */ /* 0x000fe20000000800 */
[----:B------:R-:W-:Y:S01]  /*4f90*/  ISETP.NE.AND P2, PT, R2, 0x1, PT ;  /* 0x000000010200780c */ /* 0x000fe20003f45270 */
[----:B------:R-:W-:Y:S01]  /*4fa0*/  IMAD.MOV.U32 R2, RZ, RZ, c[0x0][0x1b0] ;  /* 0x00006c00ff027624 */ /* 0x000fe200078e00ff */
[----:B------:R-:W4:Y:S01]  /*4fb0*/  S2R R0, SR_TID.X ;  /* 0x0000000000007919 */ /* 0x000f220000002100 */
[----:B------:R-:W-:Y:S01]  /*4fc0*/  SHF.L.U32 R152, R152, c[0x0][0x1c0], RZ ;  /* 0x0000700098987a19 */ /* 0x000fe200000006ff */
[----:B------:R-:W-:Y:S01]  /*4fd0*/  IMAD.MOV.U32 R150, RZ, RZ, 0x4 ;  /* 0x00000004ff967424 */ /* 0x000fe200078e00ff */
[----:B------:R-:W-:Y:S01]  /*4fe0*/  MOV R136, c[0x0][0x290] ;  /* 0x0000a40000887a02 */ /* 0x000fe20000000f00 */
[----:B------:R-:W-:Y:S01]  /*4ff0*/  IMAD.MOV.U32 R3, RZ, RZ, -0x1 ;  /* 0xffffffffff037424 */ /* 0x000fe200078e00ff */
[----:B------:R-:W-:Y:S01]  /*5000*/  ISETP.LT.OR P0, PT, R2, 0x2, P2 ;  /* 0x000000020200780c */ /* 0x000fe20001701670 */
        /* <DEDUP_REMOVED lines=8> */
[----:B--2-4-:R-:W-:Y:S01]  /*5090*/  ISETP.GT.AND P0, PT, R0, RZ, PT ;  /* 0x000000ff0000720c */ /* 0x014fe20003f04270 */
[----:B------:R-:W-:Y:S01]  /*50a0*/  BSSY B0, `(.L_x_627) ;  /* 0x0000006000007945 */ /* 0x000fe20003800000 */
[----:B------:R-:W-:Y:S01]  /*50b0*/  IMAD.MOV.U32 R136, RZ, RZ, c[0x0][0x290] ;  /* 0x0000a400ff887624 */ /* 0x000fe200078e00ff */
[----:B------:R-:W-:-:S10]  /*50c0*/  MOV R3, 0xffffffff ;  /* 0xffffffff00037802 */ /* 0x000fd40000000f00 */
[----:B------:R-:W-:Y:S05]  /*50d0*/  @P0 BRA `(.L_x_628) ;  /* 0x0000002000000947 */ /* 0x000fea0003800000 */
[----:B------:R-:W2:Y:S02]  /*50e0*/  LDG.E.STRONG.GPU R3, [R150.64] ;  /* 0x0000001096037981 */ /* 0x000ea4000c1ef900 */
[----:B--2---:R-:W-:-:S05]  /*50f0*/  CCTL.IVALL ;  /* 0x00000000ff00798f */ /* 0x004fca0002000000 */
.L_x_628:
[----:B------:R-:W-:Y:S05]  /*5100*/  BSYNC B0 ;  /* 0x0000000000007941 */ /* 0x000fea0003800000 */
.L_x_627:
[----:B------:R-:W-:-:S04]  /*5110*/  IADD3 R133, R2, -0x1, RZ ;  /* 0xffffffff02857810 */ /* 0x000fc80007ffe0ff */
[----:B------:R-:W-:-:S04]  /*5120*/  ISETP.NE.AND P0, PT, R133, R214, PT ;  /* 0x000000d68500720c */ /* 0x000fc80003f05270 */
[----:B------:R-:W-:Y:S02]  /*5130*/  FSEL R136, R136, -QNAN , !P0 ;  /* 0xffffffff88887808 */ /* 0x000fe40004000000 */
.L_x_626:
[----:B--2-4-:R-:W-:Y:S01]  /*5140*/  SHF.R.S32.HI R139, RZ, 0x1f, R0 ;  /* 0x0000001fff8b7819 */ /* 0x014fe20000011400 */
[----:B------:R-:W-:Y:S02]  /*5150*/  IMAD.MOV.U32 R134, RZ, RZ, c[0x0][0x174] ;  /* 0x00005d00ff867624 */ /* 0x000fe400078e00ff */
[----:B------:R-:W-:Y:S01]  /*5160*/  IMAD.MOV.U32 R143, RZ, RZ, RZ ;  /* 0x000000ffff8f7224 */ /* 0x000fe200078e00ff */
[CC--:B------:R-:W-:Y:S02]  /*5170*/  LEA.HI R2, R139.reuse, R0.reuse, RZ, 0x5 ;  /* 0x000000008b027211 */ /* 0x0c0fe400078f28ff */
[----:B------:R-:W-:Y:S02]  /*5180*/  LEA.HI R139, R139, R0, RZ, 0x6 ;  /* 0x000000008b8b7211 */ /* 0x000fe400078f30ff */
[----:B------:R-:W-:Y:S02]  /*5190*/  LOP3.LUT R133, R2, 0xffffffe0, RZ, 0xc0, !PT ;  /* 0xffffffe002857812 */ /* 0x000fe400078ec0ff */
[----:B------:R-:W-:-:S02]  /*51a0*/  SHF.R.S32.HI R2, RZ, 0x5, R2 ;  /* 0x00000005ff027819 */ /* 0x000fc40000011402 */
[----:B------:R-:W-:Y:S01]  /*51b0*/  LOP3.LUT R139, R139, 0xffffffc0, RZ, 0xc0, !PT ;  /* 0xffffffc08b8b7812 */ /* 0x000fe200078ec0ff */
[----:B------:R-:W-:Y:S01]  /*51c0*/  IMAD.IADD R133, R0, 0x1, -R133 ;  /* 0x0000000100857824 */ /* 0x000fe200078e0a85 */
[----:B------:R-:W-:-:S04]  /*51d0*/  LEA.HI R141, R2, R2, RZ, 0x1 ;  /* 0x00000002028d7211 */ /* 0x000fc800078f08ff */
[----:B------:R-:W-:Y:S02]  /*51e0*/  LOP3.LUT R141, R141, 0x3fffffe, RZ, 0xc0, !PT ;  /* 0x03fffffe8d8d7812 */ /* 0x000fe400078ec0ff */
[----:B------:R-:W-:-:S03]  /*51f0*/  SHF.R.S32.HI R132, RZ, 0x1f, R133 ;  /* 0x0000001fff847819 */ /* 0x000fc60000011485 */
[----:B------:R-:W-:Y:S01]  /*5200*/  IMAD.IADD R141, R2, 0x1, -R141 ;  /* 0x00000001028d7824 */ /* 0x000fe200078e0a8d */
[----:B------:R-:W-:Y:S01]  /*5210*/  LEA.HI R132, R132, R133, RZ, 0x2 ;  /* 0x0000008584847211 */ /* 0x000fe200078f10ff */
[----:B------:R-:W-:Y:S02]  /*5220*/  IMAD R2, R134, c[0x0][0x170], RZ ;  /* 0x00005c0086027a24 */ /* 0x000fe400078e02ff */
[----:B------:R-:W-:Y:S01]  /*5230*/  IMAD.SHL.U32 R141, R141, 0x40, RZ ;  /* 0x000000408d8d7824 */ /* 0x000fe200078e00ff */
[----:B------:R-:W-:Y:S01]  /*5240*/  LOP3.LUT R138, R132, 0x1ffffffc, RZ, 0xc0, !PT ;  /* 0x1ffffffc848a7812 */ /* 0x000fe200078ec0ff */
[----:B------:R-:W-:Y:S01]  /*5250*/  IMAD.MOV.U32 R134, RZ, RZ, RZ ;  /* 0x000000ffff867224 */ /* 0x000fe200078e00ff */
[----:B------:R-:W-:Y:S02]  /*5260*/  ISETP.NE.AND P3, PT, R2, 0x1, PT ;  /* 0x000000010200780c */ /* 0x000fe40003f65270 */
[----:B------:R-:W-:Y:S01]  /*5270*/  LEA.HI.SX32 R132, R132, R141, 0x1e ;  /* 0x0000008d84847211 */ /* 0x000fe200078ff2ff */
[----:B------:R-:W-:-:S04]  /*5280*/  IMAD.IADD R138, R133, 0x1, -R138 ;  /* 0x00000001858a7824 */ /* 0x000fc800078e0a8a */
[----:B------:R-:W-:Y:S02]  /*5290*/  IMAD R139, R138, 0x8, R139 ;  /* 0x000000088a8b7824 */ /* 0x000fe400078e028b */
[----:B------:R-:W-:Y:S02]  /*52a0*/  IMAD R135, R135, 0x80, R132 ;  /* 0x0000008087877824 */ /* 0x000fe400078e0284 */
[----:B------:R-:W-:Y:S01]  /*52b0*/  IMAD R152, R152, 0x40, R139 ;  /* 0x0000004098987824 */ /* 0x000fe200078e028b */
[----:B------:R-:W-:Y:S01]  /*52c0*/  CS2R R132, SRZ ;  /* 0x0000000000847805 */ /* 0x000fe2000001ff00 */
        /* <DEDUP_REMOVED lines=98> */
.L_x_630:
[----:B------:R-:W-:Y:S02]  /*58f0*/  IADD3 R139, R2, -0x1, RZ ;  /* 0xffffffff028b7810 */ /* 0x000fe40007ffe0ff */
        /* <DEDUP_REMOVED lines=11> */
[----:B-----5:R-:W-:Y:S05]  /*59b0*/  CALL.REL.NOINC `($__internal_10_$__cuda_sm20_div_u64) ;  /* 0x0000675000007944 */ /* 0x020fea0003c00000 */
[----:B------:R-:W-:Y:S05]  /*59c0*/  BRA `(.L_x_632) ;  /* 0x0000012000007947 */ /* 0x000fea0003800000 */
.L_x_631:
        /* <DEDUP_REMOVED lines=18> */
.L_x_632:
[----:B------:R-:W-:Y:S02]  /*5af0*/  IADD3 R132, R132, -0x1, RZ ;  /* 0xffffffff84847810 */ /* 0x000fe40007ffe0ff */
[----:B------:R-:W-:-:S03]  /*5b00*/  MOV R133, R138 ;  /* 0x0000008a00857202 */ /* 0x000fc60000000f00 */
.L_x_629:
        /* <DEDUP_REMOVED lines=104> */
.L_x_634:
        /* <DEDUP_REMOVED lines=15> */
.L_x_635:
        /* <DEDUP_REMOVED lines=19> */
.L_x_636:
[----:B------:R-:W-:Y:S02]  /*63b0*/  IADD3 R147, R134, -0x1, RZ ;  /* 0xffffffff86937810 */ /* 0x000fe40007ffe0ff */
[----:B------:R-:W-:-:S03]  /*63c0*/  MOV R134, R138 ;  /* 0x0000008a00867202 */ /* 0x000fc60000000f00 */
.L_x_633:
[----:B------:R-:W-:Y:S01]  /*63d0*/  SHF.R.S32.HI R145, RZ, 0x1f, R152 ;  /* 0x0000001fff917819 */ /* 0x000fe20000011498 */
[----:B------:R-:W-:-:S03]  /*63e0*/  IMAD.MOV.U32 R2, RZ, RZ, 0x1 ;  /* 0x00000001ff027424 */ /* 0x000fc600078e00ff */
[----:B------:R-:W-:Y:S02]  /*63f0*/  LEA.HI R145, R145, R152, RZ, 0x5 ;  /* 0x0000009891917211 */ /* 0x000fe400078f28ff */
[C---:B------:R-:W-:Y:S02]  /*6400*/  ISETP.LT.AND P5, PT, R2.reuse, c[0x0][0x1b0], PT ;  /* 0x00006c0002007a0c */ /* 0x040fe40003fa1270 */
        /* <DEDUP_REMOVED lines=10> */
[----:B------:R-:W-:Y:S01]  /*64b0*/  IMAD.WIDE.U32 R154, R145, c[0x0][0x258], R154 ;  /* 0x00009600919a7a25 */ /* 0x000fe200078e009a */
[----:B------:R-:W-:-:S03]  /*64c0*/  IADD3 R144, P4, R156, c[0x0][0x280], RZ ;  /* 0x0000a0009c907a10 */ /* 0x000fc60007f9e0ff */
[C---:B------:R-:W-:Y:S02]  /*64d0*/  IMAD R143, R145.reuse, c[0x0][0x274], R138 ;  /* 0x00009d00918f7a24 */ /* 0x040fe400078e028a */
[----:B------:R-:W-:Y:S01]  /*64e0*/  IMAD R146, R145, c[0x0][0x25c], R146 ;  /* 0x0000970091927a24 */ /* 0x000fe200078e0292 */
[----:B------:R-:W-:Y:S01]  /*64f0*/  IADD3 R145, P1, R154, c[0x0][0x268], RZ ;  /* 0x00009a009a917a10 */ /* 0x000fe20007f3e0ff */
[----:B------:R-:W-:Y:S01]  /*6500*/  IMAD R138, R2, c[0x0][0x170], RZ ;  /* 0x00005c00028a7a24 */ /* 0x000fe200078e02ff */
[----:B------:R-:W-:Y:S02]  /*6510*/  IADD3.X R143, R157, c[0x0][0x284], R143, P4, !PT ;  /* 0x0000a1009d8f7a10 */ /* 0x000fe400027fe48f */
[----:B------:R-:W-:Y:S01]  /*6520*/  IADD3.X R146, R155, c[0x0][0x26c], R146, P1, !PT ;  /* 0x00009b009b927a10 */ /* 0x000fe20000ffe492 */
[----:B------:R-:W-:Y:S01]  /*6530*/  IMAD R148, R138, c[0x0][0x160], RZ ;  /* 0x000058008a947a24 */ /* 0x000fe200078e02ff */
        /* <DEDUP_REMOVED lines=10> */
[----:B------:R-:W-:Y:S01]  /*65e0*/  IMAD.WIDE.U32 R158, R156, c[0x0][0x170], RZ ;  /* 0x00005c009c9e7a25 */ /* 0x000fe200078e00ff */
[----:B------:R-:W-:-:S03]  /*65f0*/  MOV R157, R143 ;  /* 0x0000008f009d7202 */ /* 0x000fc60000000f00 */
[----:B------:R-:W-:Y:S01]  /*6600*/  IMAD R3, R156, R154, R3 ;  /* 0x0000009a9c037224 */ /* 0x000fe200078e0203 */
[----:B------:R-:W-:Y:S01]  /*6610*/  MOV R156, R144 ;  /* 0x00000090009c7202 */ /* 0x000fe20000000f00 */
[----:B------:R-:W-:-:S03]  /*6620*/  IMAD.WIDE.U32 R154, R158, c[0x0][0x174], RZ ;  /* 0x00005d009e9a7a25 */ /* 0x000fc600078e00ff */
[----:B------:R-:W-:-:S03]  /*6630*/  IADD3 R3, R159, R3, RZ ;  /* 0x000000039f037210 */ /* 0x000fc60007ffe0ff */
[----:B------:R-:W-:-:S04]  /*6640*/  IMAD.WIDE.U32 R156, R154, c[0x0][0x178], R156 ;  /* 0x00005e009a9c7a25 */ /* 0x000fc800078e009c */
[----:B------:R-:W-:Y:S01]  /*6650*/  IMAD R3, R3, c[0x0][0x174], RZ ;  /* 0x00005d0003037a24 */ /* 0x000fe200078e02ff */
[----:B------:R-:W-:-:S03]  /*6660*/  MOV R144, R156 ;  /* 0x0000009c00907202 */ /* 0x000fc60000000f00 */
[----:B------:R-:W-:Y:S01]  /*6670*/  IMAD R3, R153, R158, R3 ;  /* 0x0000009e99037224 */ /* 0x000fe200078e0203 */
[----:B------:R-:W-:-:S04]  /*6680*/  SHF.R.S32.HI R153, RZ, 0x1f, R2 ;  /* 0x0000001fff997819 */ /* 0x000fc80000011402 */
[----:B------:R-:W-:-:S05]  /*6690*/  IADD3 R3, R155, R3, RZ ;  /* 0x000000039b037210 */ /* 0x000fca0007ffe0ff */
[----:B------:R-:W-:-:S04]  /*66a0*/  IMAD R3, R3, c[0x0][0x178], RZ ;  /* 0x00005e0003037a24 */ /* 0x000fc800078e02ff */
[----:B------:R-:W-:-:S05]  /*66b0*/  IMAD R3, R153, R154, R3 ;  /* 0x0000009a99037224 */ /* 0x000fca00078e0203 */
[----:B------:R-:W-:Y:S01]  /*66c0*/  IADD3 R143, R157, R3, RZ ;  /* 0x000000039d8f7210 */ /* 0x000fe20007ffe0ff */
[----:B------:R-:W-:Y:S05]  /*66d0*/  BRA `(.L_x_638) ;  /* 0x000001d000007947 */ /* 0x000fea0003800000 */
.L_x_637:
        /* <DEDUP_REMOVED lines=18> */
.L_x_641:
[----:B------:R-:W-:Y:S01]  /*6800*/  YIELD ;  /* 0x0000000000007946 */ /* 0x000fe20003800000 */
[----:B------:R-:W-:Y:S05]  /*6810*/  @P1 BRA `(.L_x_640) ;  /* 0x0000002000001947 */ /* 0x000fea0003800000 */
[----:B------:R-:W2:Y:S02]  /*6820*/  LDG.E.STRONG.GPU R3, [R150.64] ;  /* 0x0000001096037981 */ /* 0x000ea4000c1ef900 */
[----:B--2---:R-:W-:-:S05]  /*6830*/  CCTL.IVALL ;  /* 0x00000000ff00798f */ /* 0x004fca0002000000 */
.L_x_640:
[----:B------:R-:W-:Y:S01]  /*6840*/  ISETP.NE.AND P0, PT, R3, R214, PT ;  /* 0x000000d60300720c */ /* 0x000fe20003f05270 */
[----:B------:R-:W-:-:S12]  /*6850*/  WARPSYNC 0xffffffff ;  /* 0xffffffff00007948 */ /* 0x000fd80003800000 */
[----:B------:R-:W-:Y:S06]  /*6860*/  BAR.RED.AND.DEFER_BLOCKING 0x0, P0 ;  /* 0x0000000000007b1d */ /* 0x000fec0000014400 */
[----:B------:R-:W1:Y:S02]  /*6870*/  B2R.RESULT RZ, P0 ;  /* 0x0000000000ff731c */ /* 0x000e640000004000 */
[----:B-1----:R-:W-:Y:S05]  /*6880*/  @P0 BRA `(.L_x_641) ;  /* 0xffffff7000000947 */ /* 0x002fea000383ffff */
.L_x_639:
[----:B------:R-:W-:Y:S01]  /*6890*/  WARPSYNC 0xffffffff ;  /* 0xffffffff00007948 */ /* 0x000fe20003800000 */
[----:B------:R-:W-:Y:S06]  /*68a0*/  BAR.SYNC.DEFER_BLOCKING 0x0 ;  /* 0x0000000000007b1d */ /* 0x000fec0000010000 */
.L_x_638:
        /* <DEDUP_REMOVED lines=20> */
[----:B------:R-:W3:Y:S08]  /*69f0*/  I2F R154, R9 ;  /* 0x00000009009a7306 */ /* 0x000ef00000201400 */
[----:B------:R-:W4:Y:S08]  /*6a00*/  I2F R4, R4 ;  /* 0x0000000400047306 */ /* 0x000f300000201400 */
[----:B------:R-:W1:Y:S08]  /*6a10*/  I2F R156, R5 ;  /* 0x00000005009c7306 */ /* 0x000e700000201400 */
[----:B------:R-:W-:Y:S08]  /*6a20*/  I2F R160, R13 ;  /* 0x0000000d00a07306 */ /* 0x000ff00000201400 */
[----:B------:R1:W-:Y:S08]  /*6a30*/  I2F R158, R12 ;  /* 0x0000000c009e7306 */ /* 0x0003f00000201400 */
[----:B------:R-:W2:Y:S01]  /*6a40*/  I2F R16, R16 ;  /* 0x0000001000107306 */ /* 0x000ea20000201400 */
[----:B-1----:R-:W-:Y:S01]  /*6a50*/  IMAD.MOV.U32 R12, RZ, RZ, R135 ;  /* 0x000000ffff0c7224 */ /* 0x002fe200078e0087 */
[----:B--2---:R-:W-:-:S02]  /*6a60*/  PRMT R155, R2, 0xaaa2, R2 ;  /* 0x0000aaa2029b7816 */ /* 0x004fc40000000002 */
[C-C-:B------:R-:W-:Y:S02]  /*6a70*/  PRMT R153, R2.reuse, 0xbbb3, R2.reuse ;  /* 0x0000bbb302997816 */ /* 0x140fe40000000002 */
[----:B------:R-:W-:Y:S02]  /*6a80*/  IADD3 R155, R155, 0x4b400000, RZ ;  /* 0x4b4000009b9b7810 */ /* 0x000fe40007ffe0ff */
[--C-:B------:R-:W-:Y:S02]  /*6a90*/  PRMT R9, R2, 0x8880, R2.reuse ;  /* 0x0000888002097816 */ /* 0x100fe40000000002 */
[----:B------:R-:W-:Y:S01]  /*6aa0*/  IADD3 R153, R153, 0x4b400000, RZ ;  /* 0x4b40000099997810 */ /* 0x000fe20007ffe0ff */
[----:B------:R-:W-:Y:S01]  /*6ab0*/  FADD R155, R155, -12582912 ;  /* 0xcb4000009b9b7421 */ /* 0x000fe20000000000 */
[----:B------:R-:W-:Y:S02]  /*6ac0*/  IADD3 R9, R9, 0x4b400000, RZ ;  /* 0x4b40000009097810 */ /* 0x000fe40007ffe0ff */
[----:B------:R-:W-:Y:S01]  /*6ad0*/  PRMT R13, R3, 0xaaa2, R3 ;  /* 0x0000aaa2030d7816 */ /* 0x000fe20000000003 */
[-C--:B-----5:R-:W-:Y:S01]  /*6ae0*/  FFMA R5, R8, R137.reuse, R155 ;  /* 0x0000008908057223 */ /* 0x0a0fe2000000009b */
[----:B------:R-:W-:Y:S01]  /*6af0*/  PRMT R155, R2, 0x9991, R2 ;  /* 0x00009991029b7816 */ /* 0x000fe20000000002 */
[----:B------:R-:W-:Y:S01]  /*6b00*/  FADD R153, R153, -12582912 ;  /* 0xcb40000099997421 */ /* 0x000fe20000000000 */
[----:B------:R1:W2:Y:S01]  /*6b10*/  I2F R8, R17 ;  /* 0x0000001100087306 */ /* 0x0002a20000201400 */
[----:B------:R-:W-:Y:S01]  /*6b20*/  FADD R9, R9, -12582912 ;  /* 0xcb40000009097421 */ /* 0x000fe20000000000 */
[----:B------:R-:W-:Y:S01]  /*6b30*/  IADD3 R155, R155, 0x4b400000, RZ ;  /* 0x4b4000009b9b7810 */ /* 0x000fe20007ffe0ff */
[----:B---3--:R-:W-:Y:S01]  /*6b40*/  FFMA R153, R154, R137, R153 ;  /* 0x000000899a997223 */ /* 0x008fe20000000099 */
[----:B------:R-:W-:Y:S01]  /*6b50*/  FMNMX.NAN R154, R5, R136, !PT ;  /* 0x00000088059a7209 */ /* 0x000fe20007820000 */
[----:B------:R-:W-:Y:S01]  /*6b60*/  @P3 IMAD.HI.U32 R5, R135, R133, RZ ;  /* 0x0000008587053227 */ /* 0x000fe200078e00ff */
[----:B------:R-:W-:-:S02]  /*6b70*/  PRMT R157, R3, 0x8880, R3 ;  /* 0x00008880039d7816 */ /* 0x000fc40000000003 */
[----:B------:R-:W-:Y:S01]  /*6b80*/  FMNMX.NAN R153, R153, R136, !PT ;  /* 0x0000008899997209 */ /* 0x000fe20007820000 */
[-C--:B----4-:R-:W-:Y:S01]  /*6b90*/  FFMA R9, R4, R137.reuse, R9 ;  /* 0x0000008904097223 */ /* 0x090fe20000000009 */
[----:B------:R-:W-:Y:S01]  /*6ba0*/  @P3 SHF.R.U32.HI R12, RZ, R132, R5 ;  /* 0x00000084ff0c3219 */ /* 0x000fe20000011605 */
[----:B------:R-:W-:Y:S01]  /*6bb0*/  FADD R155, R155, -12582912 ;  /* 0xcb4000009b9b7421 */ /* 0x000fe20000000000 */
[----:B------:R-:W-:Y:S01]  /*6bc0*/  IADD3 R157, R157, 0x4b400000, RZ ;  /* 0x4b4000009d9d7810 */ /* 0x000fe20007ffe0ff */
[----:B------:R-:W-:Y:S01]  /*6bd0*/  @P3 IMAD.HI.U32 R4, R149, R134, RZ ;  /* 0x0000008695043227 */ /* 0x000fe200078e00ff */
[-C--:B------:R-:W-:Y:S01]  /*6be0*/  FMNMX.NAN R5, R9, R136.reuse, !PT ;  /* 0x0000008809057209 */ /* 0x080fe20007820000 */
[----:B------:R-:W-:Y:S01]  /*6bf0*/  F2I.NTZ R154, R154 ;  /* 0x0000009a009a7305 */ /* 0x000fe20000203100 */
[----:B-1----:R-:W-:Y:S01]  /*6c00*/  IADD3 R17, R13, 0x4b400000, RZ ;  /* 0x4b4000000d117810 */ /* 0x002fe20007ffe0ff */
[----:B------:R-:W-:Y:S01]  /*6c10*/  FFMA R155, R156, R137, R155 ;  /* 0x000000899c9b7223 */ /* 0x000fe2000000009b */
[----:B------:R-:W-:Y:S01]  /*6c20*/  PRMT R13, R3, 0xbbb3, R3 ;  /* 0x0000bbb3030d7816 */ /* 0x000fe20000000003 */
[----:B------:R-:W-:Y:S01]  /*6c30*/  IMAD.MOV.U32 R9, RZ, RZ, R149 ;  /* 0x000000ffff097224 */ /* 0x000fe200078e0095 */
[----:B------:R-:W-:Y:S01]  /*6c40*/  @P3 SHF.R.U32.HI R9, RZ, R147, R4 ;  /* 0x00000093ff093219 */ /* 0x000fe20000011604 */
[----:B------:R-:W-:Y:S01]  /*6c50*/  FADD R17, R17, -12582912 ;  /* 0xcb40000011117421 */ /* 0x000fe20000000000 */
[----:B------:R-:W-:Y:S01]  /*6c60*/  IADD3 R13, R13, 0x4b400000, RZ ;  /* 0x4b4000000d0d7810 */ /* 0x000fe20007ffe0ff */
[----:B------:R1:W-:Y:S01]  /*6c70*/  F2I.NTZ R156, R5 ;  /* 0x00000005009c7305 */ /* 0x0003e20000203100 */
[----:B------:R-:W-:Y:S01]  /*6c80*/  FADD R157, R157, -12582912 ;  /* 0xcb4000009d9d7421 */ /* 0x000fe20000000000 */
[----:B------:R-:W-:Y:S01]  /*6c90*/  FMNMX.NAN R155, R155, R136, !PT ;  /* 0x000000889b9b7209 */ /* 0x000fe20007820000 */
[----:B------:R-:W-:-:S02]  /*6ca0*/  IMAD.MOV R161, RZ, RZ, -R12 ;  /* 0x000000ffffa17224 */ /* 0x000fc400078e0a0c */
[----:B------:R-:W-:Y:S02]  /*6cb0*/  FADD R13, R13, -12582912 ;  /* 0xcb4000000d0d7421 */ /* 0x000fe40000000000 */
[-C--:B------:R-:W-:Y:S01]  /*6cc0*/  FFMA R17, R16, R137.reuse, R17 ;  /* 0x0000008910117223 */ /* 0x080fe20000000011 */
[----:B------:R-:W-:Y:S01]  /*6cd0*/  F2I.NTZ R153, R153 ;  /* 0x0000009900997305 */ /* 0x000fe20000203100 */
[-C--:B--2---:R-:W-:Y:S02]  /*6ce0*/  FFMA R13, R8, R137.reuse, R13 ;  /* 0x00000089080d7223 */ /* 0x084fe4000000000d */
[----:B------:R-:W-:Y:S01]  /*6cf0*/  FFMA R157, R158, R137, R157 ;  /* 0x000000899e9d7223 */ /* 0x000fe2000000009d */
[-C--:B------:R-:W-:Y:S01]  /*6d00*/  FMNMX.NAN R17, R17, R136.reuse, !PT ;  /* 0x0000008811117209 */ /* 0x080fe20007820000 */
[----:B------:R-:W-:Y:S01]  /*6d10*/  IMAD.MOV R158, RZ, RZ, -R9 ;  /* 0x000000ffff9e7224 */ /* 0x000fe200078e0a09 */
[----:B------:R-:W-:Y:S01]  /*6d20*/  FMNMX.NAN R16, R13, R136, !PT ;  /* 0x000000880d107209 */ /* 0x000fe20007820000 */
[C---:B------:R-:W-:Y:S01]  /*6d30*/  IMAD R161, R138.reuse, R161, R135 ;  /* 0x000000a18aa17224 */ /* 0x040fe200078e0287 */
[----:B-1----:R-:W-:Y:S01]  /*6d40*/  PRMT R5, R3, 0x9991, R3 ;  /* 0x0000999103057816 */ /* 0x002fe20000000003 */
[----:B------:R-:W-:Y:S01]  /*6d50*/  IMAD R158, R138, R158, R149 ;  /* 0x0000009e8a9e7224 */ /* 0x000fe200078e0295 */
[----:B------:R-:W-:Y:S01]  /*6d60*/  FMNMX.NAN R8, R157, R136, !PT ;  /* 0x000000889d087209 */ /* 0x000fe20007820000 */
[----:B------:R-:W-:Y:S01]  /*6d70*/  F2I.NTZ R17, R17 ;  /* 0x0000001100117305 */ /* 0x000fe20000203100 */
[----:B------:R-:W-:Y:S01]  /*6d80*/  IADD3 R5, R5, 0x4b400000, RZ ;  /* 0x4b40000005057810 */ /* 0x000fe20007ffe0ff */
[----:B------:R-:W-:Y:S01]  /*6d90*/  IMAD.SHL.U32 R158, R158, 0x20, RZ ;  /* 0x000000209e9e7824 */ /* 0x000fe200078e00ff */
[----:B------:R-:W-:-:S03]  /*6da0*/  SHF.R.S32.HI R13, RZ, 0x1f, R12 ;  /* 0x0000001fff0d7819 */ /* 0x000fc6000001140c */
[----:B------:R-:W-:Y:S01]  /*6db0*/  FADD R5, R5, -12582912 ;  /* 0xcb40000005057421 */ /* 0x000fe20000000000 */
[----:B------:R-:W-:Y:S01]  /*6dc0*/  SHF.R.S32.HI R159, RZ, 0x1f, R158 ;  /* 0x0000001fff9f7819 */ /* 0x000fe2000001149e */
[----:B------:R-:W1:Y:S01]  /*6dd0*/  F2I.NTZ R16, R16 ;  /* 0x0000001000107305 */ /* 0x000e620000203100 */
[----:B------:R-:W-:Y:S02]  /*6de0*/  IMAD R13, R13, c[0x0][0x278], RZ ;  /* 0x00009e000d0d7a24 */ /* 0x000fe400078e02ff */
[----:B------:R-:W-:Y:S02]  /*6df0*/  FFMA R5, R160, R137, R5 ;  /* 0x00000089a0057223 */ /* 0x000fe40000000005 */
[----:B------:R-:W-:Y:S02]  /*6e00*/  IMAD.SHL.U32 R160, R161, 0x20, RZ ;  /* 0x00000020a1a07824 */ /* 0x000fe400078e00ff */
[----:B------:R-:W-:Y:S01]  /*6e10*/  IMAD R4, R12, c[0x0][0x27c], R13 ;  /* 0x00009f000c047a24 */ /* 0x000fe200078e020d */
[----:B------:R-:W-:Y:S01]  /*6e20*/  FMNMX.NAN R5, R5, R136, !PT ;  /* 0x0000008805057209 */ /* 0x000fe20007820000 */
[----:B------:R-:W2:Y:S01]  /*6e30*/  F2I.NTZ R155, R155 ;  /* 0x0000009b009b7305 */ /* 0x000ea20000203100 */
[----:B------:R-:W-:Y:S01]  /*6e40*/  SHF.R.S32.HI R161, RZ, 0x1f, R160 ;  /* 0x0000001fffa17819 */ /* 0x000fe200000114a0 */
[----:B------:R-:W-:Y:S01]  /*6e50*/  IMAD.WIDE.U32 R158, R9, R142, R158 ;  /* 0x0000008e099e7225 */ /* 0x000fe200078e009e */
[----:B------:R-:W-:-:S03]  /*6e60*/  SHF.R.S32.HI R13, RZ, 0x1f, R9 ;  /* 0x0000001fff0d7819 */ /* 0x000fc60000011409 */
[----:B------:R-:W-:Y:S01]  /*6e70*/  IMAD.WIDE.U32 R160, R12, c[0x0][0x278], R160 ;  /* 0x00009e000ca07a25 */ /* 0x000fe200078e00a0 */
[----:B-1----:R-:W-:Y:S01]  /*6e80*/  I2IP.S8.S32.SAT R16, R16, R17, RZ ;  /* 0x0000001110107239 */ /* 0x002fe200000010ff */
[----:B------:R-:W-:Y:S02]  /*6e90*/  F2I.NTZ R8, R8 ;  /* 0x0000000800087305 */ /* 0x000fe40000203100 */
[----:B------:R-:W-:Y:S01]  /*6ea0*/  IMAD R9, R141, R9, RZ ;  /* 0x000000098d097224 */ /* 0x000fe200078e02ff */
[----:B------:R-:W-:-:S03]  /*6eb0*/  IADD3 R12, P1, R144, R160, RZ ;  /* 0x000000a0900c7210 */ /* 0x000fc60007f3e0ff */
[----:B------:R-:W-:Y:S01]  /*6ec0*/  IMAD R9, R13, R142, R9 ;  /* 0x0000008e0d097224 */ /* 0x000fe200078e0209 */
[----:B------:R-:W-:Y:S01]  /*6ed0*/  IADD3.X R13, R143, R161, R4, P1, !PT ;  /* 0x000000a18f0d7210 */ /* 0x000fe20000ffe404 */
[----:B------:R-:W1:Y:S01]  /*6ee0*/  F2I.NTZ R5, R5 ;  /* 0x0000000500057305 */ /* 0x000e620000203100 */
[----:B------:R-:W-:Y:S02]  /*6ef0*/  I2IP.S8.S32.SAT R4, R153, R154, RZ ;  /* 0x0000009a99047239 */ /* 0x000fe400000010ff */
[----:B------:R-:W-:Y:S02]  /*6f00*/  IADD3 R158, P1, R145, R158, RZ ;  /* 0x0000009e919e7210 */ /* 0x000fe40007f3e0ff */
[----:B--2---:R-:W-:Y:S02]  /*6f10*/  I2IP.S8.S32.SAT R4, R155, R156, R4 ;  /* 0x0000009c9b047239 */ /* 0x004fe40000001004 */
[----:B------:R-:W-:Y:S02]  /*6f20*/  IADD3.X R159, R146, R159, R9, P1, !PT ;  /* 0x0000009f929f7210 */ /* 0x000fe40000ffe409 */
[----:B-1----:R-:W-:-:S05]  /*6f30*/  I2IP.S8.S32.SAT R5, R5, R8, R16 ;  /* 0x0000000805057239 */ /* 0x002fca0000001010 */
[----:B------:R1:W-:Y:S04]  /*6f40*/  @P5 STG.E.64 [R12.64], R4 ;  /* 0x000000040c005986 */ /* 0x0003e8000c101b10 */
[----:B------:R-:W2:Y:S01]  /*6f50*/  @P0 LDG.E.LTC128B.64 R2, [R158.64] ;  /* 0x000000109e020981 */ /* 0x000ea2000c1e1b20 */
[----:B------:R-:W3:Y:S01]  /*6f60*/  I2F R10, R10 ;  /* 0x0000000a000a7306 */ /* 0x000ee20000201400 */
[----:B------:R-:W-:-:S07]  /*6f70*/  ISETP.GE.AND P5, PT, R152, c[0x0][0x178], PT ;  /* 0x00005e0098007a0c */ /* 0x000fce0003fa6270 */
[----:B------:R-:W-:Y:S08]  /*6f80*/  I2F R6, R6 ;  /* 0x0000000600067306 */ /* 0x000ff00000201400 */
[----:B------:R4:W-:Y:S08]  /*6f90*/  I2F R16, R7 ;  /* 0x0000000700107306 */ /* 0x0009f00000201400 */
[----:B------:R-:W-:Y:S08]  /*6fa0*/  I2F R154, R14 ;  /* 0x0000000e009a7306 */ /* 0x000ff00000201400 */
[----:B------:R-:W1:Y:S08]  /*6fb0*/  I2F R156, R11 ;  /* 0x0000000b009c7306 */ /* 0x000e700000201400 */
[----:B------:R-:W2:Y:S08]  /*6fc0*/  I2F R18, R18 ;  /* 0x0000001200127306 */ /* 0x000eb00000201400 */
[----:B-1----:R-:W1:Y:S08]  /*6fd0*/  I2F R4, R19 ;  /* 0x0000001300047306 */ /* 0x002e700000201400 */
[----:B------:R1:W1:Y:S01]  /*6fe0*/  I2F R8, R15 ;  /* 0x0000000f00087306 */ /* 0x0002620000201400 */
[----:B--2---:R-:W-:-:S02]  /*6ff0*/  PRMT R9, R2, 0xaaa2, R2 ;  /* 0x0000aaa202097816 */ /* 0x004fc40000000002 */
[C-C-:B----4-:R-:W-:Y:S02]  /*7000*/  PRMT R7, R2.reuse, 0x8880, R2.reuse ;  /* 0x0000888002077816 */ /* 0x150fe40000000002 */
[----:B------:R-:W-:Y:S02]  /*7010*/  IADD3 R9, R9, 0x4b400000, RZ ;  /* 0x4b40000009097810 */ /* 0x000fe40007ffe0ff */
[C-C-:B------:R-:W-:Y:S02]  /*7020*/  PRMT R13, R2.reuse, 0xbbb3, R2.reuse ;  /* 0x0000bbb3020d7816 */ /* 0x140fe40000000002 */
[----:B-1----:R-:W-:Y:S01]  /*7030*/  PRMT R15, R2, 0x9991, R2 ;  /* 0x00009991020f7816 */ /* 0x002fe20000000002 */
[----:B------:R-:W-:Y:S01]  /*7040*/  FADD R5, R9, -12582912 ;  /* 0xcb40000009057421 */ /* 0x000fe20000000000 */
[----:B------:R-:W-:Y:S02]  /*7050*/  IADD3 R13, R13, 0x4b400000, RZ ;  /* 0x4b4000000d0d7810 */ /* 0x000fe40007ffe0ff */
[C---:B------:R-:W-:Y:S01]  /*7060*/  PRMT R17, R3.reuse, 0xaaa2, R3 ;  /* 0x0000aaa203117816 */ /* 0x040fe20000000003 */
[-C--:B---3--:R-:W-:Y:S01]  /*7070*/  FFMA R5, R10, R137.reuse, R5 ;  /* 0x000000890a057223 */ /* 0x088fe20000000005 */
[----:B------:R-:W-:Y:S01]  /*7080*/  PRMT R11, R3, 0xbbb3, R3 ;  /* 0x0000bbb3030b7816 */ /* 0x000fe20000000003 */
[----:B------:R-:W-:Y:S01]  /*7090*/  FADD R13, R13, -12582912 ;  /* 0xcb4000000d0d7421 */ /* 0x000fe20000000000 */
[----:B------:R-:W-:Y:S01]  /*70a0*/  IADD3 R15, R15, 0x4b400000, RZ ;  /* 0x4b4000000f0f7810 */ /* 0x000fe20007ffe0ff */
[----:B------:R-:W-:Y:S01]  /*70b0*/  IMAD.MOV.U32 R10, RZ, RZ, R149 ;  /* 0x000000ffff0a7224 */ /* 0x000fe200078e0095 */
[----:B------:R-:W-:Y:S01]  /*70c0*/  FMNMX.NAN R14, R5, R136, !PT ;  /* 0x00000088050e7209 */ /* 0x000fe20007820000 */
[----:B------:R-:W-:Y:S01]  /*70d0*/  FFMA R13, R156, R137, R13 ;  /* 0x000000899c0d7223 */ /* 0x000fe2000000000d */
[----:B------:R-:W-:Y:S01]  /*70e0*/  IADD3 R5, R7, 0x4b400000, RZ ;  /* 0x4b40000007057810 */ /* 0x000fe20007ffe0ff */
[----:B------:R-:W-:Y:S01]  /*70f0*/  @P3 IMAD.HI.U32 R7, R149, R133, RZ ;  /* 0x0000008595073227 */ /* 0x000fe200078e00ff */
[----:B------:R-:W-:-:S02]  /*7100*/  IADD3 R17, R17, 0x4b400000, RZ ;  /* 0x4b40000011117810 */ /* 0x000fc40007ffe0ff */
[----:B------:R-:W-:Y:S01]  /*7110*/  IADD3 R11, R11, 0x4b400000, RZ ;  /* 0x4b4000000b0b7810 */ /* 0x000fe20007ffe0ff */
[----:B------:R-:W-:Y:S01]  /*7120*/  FADD R5, R5, -12582912 ;  /* 0xcb40000005057421 */ /* 0x000fe20000000000 */
[----:B------:R-:W-:Y:S01]  /*7130*/  PRMT R9, R3, 0x8880, R3 ;  /* 0x0000888003097816 */ /* 0x000fe20000000003 */
[----:B------:R-:W-:Y:S01]  /*7140*/  FADD R15, R15, -12582912 ;  /* 0xcb4000000f0f7421 */ /* 0x000fe20000000000 */
[----:B------:R-:W-:Y:S01]  /*7150*/  @P3 SHF.R.U32.HI R10, RZ, R132, R7 ;  /* 0x00000084ff0a3219 */ /* 0x000fe20000011607 */
[-C--:B------:R-:W-:Y:S01]  /*7160*/  FFMA R5, R6, R137.reuse, R5 ;  /* 0x0000008906057223 */ /* 0x080fe20000000005 */
[----:B------:R-:W-:Y:S01]  /*7170*/  IADD3 R9, R9, 0x4b400000, RZ ;  /* 0x4b40000009097810 */ /* 0x000fe20007ffe0ff */
[----:B------:R-:W-:Y:S01]  /*7180*/  FADD R17, R17, -12582912 ;  /* 0xcb40000011117421 */ /* 0x000fe20000000000 */
[-C--:B------:R-:W-:Y:S01]  /*7190*/  FMNMX.NAN R13, R13, R136.reuse, !PT ;  /* 0x000000880d0d7209 */ /* 0x080fe20007820000 */
[----:B------:R-:W-:Y:S01]  /*71a0*/  FADD R11, R11, -12582912 ;  /* 0xcb4000000b0b7421 */ /* 0x000fe20000000000 */
[-C--:B------:R-:W-:Y:S01]  /*71b0*/  FMNMX.NAN R6, R5, R136.reuse, !PT ;  /* 0x0000008805067209 */ /* 0x080fe20007820000 */
[-C--:B------:R-:W-:Y:S01]  /*71c0*/  FFMA R15, R16, R137.reuse, R15 ;  /* 0x00000089100f7223 */ /* 0x080fe2000000000f */
[----:B------:R-:W-:Y:S01]  /*71d0*/  PRMT R5, R3, 0x9991, R3 ;  /* 0x0000999103057816 */ /* 0x000fe20000000003 */
[-C--:B------:R-:W-:Y:S01]  /*71e0*/  FFMA R17, R18, R137.reuse, R17 ;  /* 0x0000008912117223 */ /* 0x080fe20000000011 */
[----:B------:R-:W-:Y:S01]  /*71f0*/  IADD3 R7, R135, 0x10, RZ ;  /* 0x0000001087077810 */ /* 0x000fe20007ffe0ff */
[-C--:B------:R-:W-:Y:S01]  /*7200*/  FFMA R11, R4, R137.reuse, R11 ;  /* 0x00000089040b7223 */ /* 0x080fe2000000000b */
[----:B------:R-:W-:Y:S01]  /*7210*/  IADD3 R5, R5, 0x4b400000, RZ ;  /* 0x4b40000005057810 */ /* 0x000fe20007ffe0ff */
[----:B------:R-:W-:Y:S01]  /*7220*/  FADD R9, R9, -12582912 ;  /* 0xcb40000009097421 */ /* 0x000fe20000000000 */
[-C--:B------:R-:W-:Y:S01]  /*7230*/  FMNMX.NAN R15, R15, R136.reuse, !PT ;  /* 0x000000880f0f7209 */ /* 0x080fe20007820000 */
[----:B------:R-:W-:Y:S01]  /*7240*/  IMAD.MOV R18, RZ, RZ, -R10 ;  /* 0x000000ffff127224 */ /* 0x000fe200078e0a0a */
[-C--:B------:R-:W-:Y:S01]  /*7250*/  FMNMX.NAN R12, R17, R136.reuse, !PT ;  /* 0x00000088110c7209 */ /* 0x080fe20007820000 */
[----:B------:R-:W-:Y:S01]  /*7260*/  FADD R5, R5, -12582912 ;  /* 0xcb40000005057421 */ /* 0x000fe20000000000 */
[----:B------:R-:W-:Y:S01]  /*7270*/  FMNMX.NAN R11, R11, R136, !PT ;  /* 0x000000880b0b7209 */ /* 0x000fe20007820000 */
[-C--:B------:R-:W-:Y:S01]  /*7280*/  FFMA R9, R154, R137.reuse, R9 ;  /* 0x000000899a097223 */ /* 0x080fe20000000009 */
[----:B------:R-:W-:Y:S01]  /*7290*/  F2I.NTZ R14, R14 ;  /* 0x0000000e000e7305 */ /* 0x000fe20000203100 */
[----:B------:R-:W-:-:S02]  /*72a0*/  FFMA R5, R8, R137, R5 ;  /* 0x0000008908057223 */ /* 0x000fc40000000005 */
[----:B------:R-:W-:Y:S01]  /*72b0*/  @P3 IMAD.HI.U32 R4, R7, R134, RZ ;  /* 0x0000008607043227 */ /* 0x000fe200078e00ff */
[-C--:B------:R-:W-:Y:S02]  /*72c0*/  FMNMX.NAN R8, R9, R136.reuse, !PT ;  /* 0x0000008809087209 */ /* 0x080fe40007820000 */
[----:B------:R-:W-:Y:S01]  /*72d0*/  FMNMX.NAN R5, R5, R136, !PT ;  /* 0x0000008805057209 */ /* 0x000fe20007820000 */
[----:B------:R-:W-:Y:S01]  /*72e0*/  IMAD R18, R138, R18, R149 ;  /* 0x000000128a127224 */ /* 0x000fe200078e0295 */
[----:B------:R-:W1:Y:S01]  /*72f0*/  F2I.NTZ R13, R13 ;  /* 0x0000000d000d7305 */ /* 0x000e620000203100 */
[----:B------:R-:W-:Y:S02]  /*7300*/  SHF.R.S32.HI R9, RZ, 0x1f, R10 ;  /* 0x0000001fff097819 */ /* 0x000fe4000001140a */
[----:B------:R-:W-:-:S03]  /*7310*/  IMAD.SHL.U32 R18, R18, 0x20, RZ ;  /* 0x0000002012127824 */ /* 0x000fc600078e00ff */
[----:B------:R-:W-:Y:S02]  /*7320*/  IMAD R9, R9, c[0x0][0x278], RZ ;  /* 0x00009e0009097a24 */ /* 0x000fe400078e02ff */
[----:B------:R2:W-:Y:S01]  /*7330*/  F2I.NTZ R16, R6 ;  /* 0x0000000600107305 */ /* 0x0005e20000203100 */
[----:B------:R-:W-:Y:S01]  /*7340*/  SHF.R.S32.HI R19, RZ, 0x1f, R18 ;  /* 0x0000001fff137819 */ /* 0x000fe20000011412 */
[----:B------:R-:W-:-:S04]  /*7350*/  IMAD R9, R10, c[0x0][0x27c], R9 ;  /* 0x00009f000a097a24 */ /* 0x000fc800078e0209 */
[----:B------:R-:W-:Y:S02]  /*7360*/  IMAD.WIDE.U32 R18, R10, c[0x0][0x278], R18 ;  /* 0x00009e000a127a25 */ /* 0x000fe400078e0012 */
[----:B------:R-:W3:Y:S01]  /*7370*/  F2I.NTZ R15, R15 ;  /* 0x0000000f000f7305 */ /* 0x000ee20000203100 */
[----:B-1----:R-:W-:Y:S02]  /*7380*/  I2IP.S8.S32.SAT R13, R13, R14, RZ ;  /* 0x0000000e0d0d7239 */ /* 0x002fe400000010ff */
[----:B------:R-:W-:Y:S01]  /*7390*/  IADD3 R10, P1, R144, R18, RZ ;  /* 0x00000012900a7210 */ /* 0x000fe20007f3e0ff */
[----:B--2---:R-:W-:Y:S01]  /*73a0*/  IMAD.MOV.U32 R6, RZ, RZ, R7 ;  /* 0x000000ffff067224 */ /* 0x004fe200078e0007 */
[----:B------:R-:W-:-:S03]  /*73b0*/  @P3 SHF.R.U32.HI R6, RZ, R147, R4 ;  /* 0x00000093ff063219 */ /* 0x000fc60000011604 */
[----:B------:R-:W-:Y:S02]  /*73c0*/  F2I.NTZ R12, R12 ;  /* 0x0000000c000c7305 */ /* 0x000fe40000203100 */
[----:B------:R-:W-:-:S06]  /*73d0*/  IMAD.MOV R4, RZ, RZ, -R6 ;  /* 0x000000ffff047224 */ /* 0x000fcc00078e0a06 */
[----:B------:R-:W1:Y:S01]  /*73e0*/  F2I.NTZ R11, R11 ;  /* 0x0000000b000b7305 */ /* 0x000e620000203100 */
[----:B------:R-:W-:-:S04]  /*73f0*/  IMAD R4, R138, R4, R7 ;  /* 0x000000048a047224 */ /* 0x000fc800078e0207 */
[----:B------:R-:W-:Y:S01]  /*7400*/  IMAD.SHL.U32 R14, R4, 0x20, RZ ;  /* 0x00000020040e7824 */ /* 0x000fe200078e00ff */
[----:B---3--:R-:W-:Y:S02]  /*7410*/  I2IP.S8.S32.SAT R4, R15, R16, R13 ;  /* 0x000000100f047239 */ /* 0x008fe4000000100d */
[----:B------:R-:W-:Y:S02]  /*7420*/  F2I.NTZ R8, R8 ;  /* 0x0000000800087305 */ /* 0x000fe40000203100 */
[----:B------:R-:W-:-:S05]  /*7430*/  SHF.R.S32.HI R15, RZ, 0x1f, R14 ;  /* 0x0000001fff0f7819 */ /* 0x000fca000001140e */
[----:B------:R-:W-:Y:S01]  /*7440*/  IMAD.WIDE.U32 R14, R6, R142, R14 ;  /* 0x0000008e060e7225 */ /* 0x000fe200078e000e */
[----:B------:R-:W2:Y:S01]  /*7450*/  F2I.NTZ R5, R5 ;  /* 0x0000000500057305 */ /* 0x000ea20000203100 */
[----:B-1----:R-:W-:Y:S02]  /*7460*/  I2IP.S8.S32.SAT R12, R11, R12, RZ ;  /* 0x0000000c0b0c7239 */ /* 0x002fe400000010ff */
[----:B------:R-:W-:Y:S01]  /*7470*/  IADD3.X R11, R143, R19, R9, P1, !PT ;  /* 0x000000138f0b7210 */ /* 0x000fe20000ffe409 */
[----:B------:R-:W-:Y:S01]  /*7480*/  IMAD R9, R141, R6, RZ ;  /* 0x000000068d097224 */ /* 0x000fe200078e02ff */
[----:B------:R-:W-:Y:S02]  /*7490*/  ISETP.LT.AND P1, PT, R7, R148, !P5 ;  /* 0x000000940700720c */ /* 0x000fe40006f21270 */
[----:B--2---:R-:W-:Y:S02]  /*74a0*/  I2IP.S8.S32.SAT R5, R5, R8, R12 ;  /* 0x0000000805057239 */ /* 0x004fe4000000100c */
[----:B------:R-:W-:-:S03]  /*74b0*/  SHF.R.S32.HI R8, RZ, 0x1f, R6 ;  /* 0x0000001fff087819 */ /* 0x000fc60000011406 */
[----:B------:R1:W-:Y:S01]  /*74c0*/  @P0 STG.E.64 [R10.64], R4 ;  /* 0x000000040a000986 */ /* 0x0003e2000c101b10 */
[----:B------:R-:W-:Y:S01]  /*74d0*/  IADD3 R14, P0, R145, R14, RZ ;  /* 0x0000000e910e7210 */ /* 0x000fe20007f1e0ff */
[----:B------:R-:W-:-:S05]  /*74e0*/  IMAD R9, R8, R142, R9 ;  /* 0x0000008e08097224 */ /* 0x000fca00078e0209 */
[----:B------:R-:W-:-:S05]  /*74f0*/  IADD3.X R15, R146, R15, R9, P0, !PT ;  /* 0x0000000f920f7210 */ /* 0x000fca00007fe409 */
[----:B------:R-:W2:Y:S01]  /*7500*/  @P1 LDG.E.LTC128B.64 R2, [R14.64] ;  /* 0x000000100e021981 */ /* 0x000ea2000c1e1b20 */
[----:B------:R-:W3:Y:S01]  /*7510*/  I2F R12, R61 ;  /* 0x0000003d000c7306 */ /* 0x000ee20000201400 */
[----:B------:R-:W-:-:S07]  /*7520*/  IADD3 R9, R135, 0x18, RZ ;  /* 0x0000001887097810 */ /* 0x000fce0007ffe0ff */
[----:B------:R-:W4:Y:S01]  /*7530*/  I2F R8, R65 ;  /* 0x0000004100087306 */ /* 0x000f220000201400 */
[----:B-1----:R-:W-:-:S07]  /*7540*/  @P3 IMAD.HI.U32 R5, R7, R133, RZ ;  /* 0x0000008507053227 */ /* 0x002fce00078e00ff */
[----:B------:R-:W-:Y:S01]  /*7550*/  I2F R56, R56 ;  /* 0x0000003800387306 */ /* 0x000fe20000201400 */
[----:B------:R-:W-:Y:S01]  /*7560*/  IMAD.MOV.U32 R11, RZ, RZ, R7 ;  /* 0x000000ffff0b7224 */ /* 0x000fe200078e0007 */
[----:B------:R-:W-:-:S06]  /*7570*/  @P3 SHF.R.U32.HI R11, RZ, R132, R5 ;  /* 0x00000084ff0b3219 */ /* 0x000fcc0000011605 */
[----:B------:R-:W1:Y:S08]  /*7580*/  I2F R52, R52 ;  /* 0x0000003400347306 */ /* 0x000e700000201400 */
[----:B------:R-:W1:Y:S08]  /*7590*/  I2F R60, R60 ;  /* 0x0000003c003c7306 */ /* 0x000e700000201400 */
[----:B------:R-:W-:Y:S08]  /*75a0*/  I2F R64, R64 ;  /* 0x0000004000407306 */ /* 0x000ff00000201400 */
[----:B------:R-:W-:Y:S01]  /*75b0*/  I2F R6, R57 ;  /* 0x0000003900067306 */ /* 0x000fe20000201400 */
[----:B--2---:R-:W-:-:S02]  /*75c0*/  PRMT R10, R2, 0xbbb3, R2 ;  /* 0x0000bbb3020a7816 */ /* 0x004fc40000000002 */
[--C-:B------:R-:W-:Y:S02]  /*75d0*/  PRMT R19, R2, 0x9991, R2.reuse ;  /* 0x0000999102137816 */ /* 0x100fe40000000002 */
[----:B------:R-:W-:Y:S02]  /*75e0*/  IADD3 R10, R10, 0x4b400000, RZ ;  /* 0x4b4000000a0a7810 */ /* 0x000fe40007ffe0ff */
[----:B------:R-:W-:Y:S02]  /*75f0*/  PRMT R4, R2, 0xaaa2, R2 ;  /* 0x0000aaa202047816 */ /* 0x000fe40000000002 */
[----:B------:R-:W-:Y:S01]  /*7600*/  IADD3 R19, R19, 0x4b400000, RZ ;  /* 0x4b40000013137810 */ /* 0x000fe20007ffe0ff */
[----:B------:R-:W-:Y:S01]  /*7610*/  FADD R10, R10, -12582912 ;  /* 0xcb4000000a0a7421 */ /* 0x000fe20000000000 */
[----:B------:R-:W-:Y:S02]  /*7620*/  IADD3 R4, R4, 0x4b400000, RZ ;  /* 0x4b40000004047810 */ /* 0x000fe40007ffe0ff */
[----:B------:R-:W-:Y:S01]  /*7630*/  PRMT R13, R3, 0xaaa2, R3 ;  /* 0x0000aaa2030d7816 */ /* 0x000fe20000000003 */
[----:B---3--:R-:W-:Y:S01]  /*7640*/  FFMA R5, R12, R137, R10 ;  /* 0x000000890c057223 */ /* 0x008fe2000000000a */
[----:B------:R-:W-:Y:S01]  /*7650*/  PRMT R17, R2, 0x8880, R2 ;  /* 0x0000888002117816 */ /* 0x000fe20000000002 */
[----:B------:R-:W-:Y:S01]  /*7660*/  @P3 IMAD.HI.U32 R12, R9, R134, RZ ;  /* 0x00000086090c3227 */ /* 0x000fe200078e00ff */
[----:B------:R-:W-:-:S02]  /*7670*/  IADD3 R13, R13, 0x4b400000, RZ ;  /* 0x4b4000000d0d7810 */ /* 0x000fc40007ffe0ff */
[----:B------:R-:W-:Y:S01]  /*7680*/  IADD3 R17, R17, 0x4b400000, RZ ;  /* 0x4b40000011117810 */ /* 0x000fe20007ffe0ff */
[----:B------:R-:W-:Y:S01]  /*7690*/  IMAD.MOV.U32 R10, RZ, RZ, R9 ;  /* 0x000000ffff0a7224 */ /* 0x000fe200078e0009 */
[----:B------:R-:W-:Y:S01]  /*76a0*/  @P3 SHF.R.U32.HI R10, RZ, R147, R12 ;  /* 0x00000093ff0a3219 */ /* 0x000fe2000001160c */
[----:B------:R-:W-:Y:S01]  /*76b0*/  FADD R19, R19, -12582912 ;  /* 0xcb40000013137421 */ /* 0x000fe20000000000 */
[----:B------:R-:W-:Y:S01]  /*76c0*/  FMNMX.NAN R12, R5, R136, !PT ;  /* 0x00000088050c7209 */ /* 0x000fe20007820000 */
[----:B------:R-:W-:Y:S01]  /*76d0*/  FADD R15, R4, -12582912 ;  /* 0xcb400000040f7421 */ /* 0x000fe20000000000 */
[----:B------:R-:W-:Y:S01]  /*76e0*/  PRMT R5, R3, 0x8880, R3 ;  /* 0x0000888003057816 */ /* 0x000fe20000000003 */
[----:B------:R2:W3:Y:S01]  /*76f0*/  I2F R4, R53 ;  /* 0x0000003500047306 */ /* 0x0004e20000201400 */
[----:B----4-:R-:W-:Y:S02]  /*7700*/  FFMA R19, R8, R137, R19 ;  /* 0x0000008908137223 */ /* 0x010fe40000000013 */
[----:B------:R-:W-:Y:S01]  /*7710*/  IADD3 R5, R5, 0x4b400000, RZ ;  /* 0x4b40000005057810 */ /* 0x000fe20007ffe0ff */
[----:B------:R-:W-:-:S02]  /*7720*/  FADD R13, R13, -12582912 ;  /* 0xcb4000000d0d7421 */ /* 0x000fc40000000000 */
[----:B------:R-:W-:Y:S01]  /*7730*/  FMNMX.NAN R14, R19, R136, !PT ;  /* 0x00000088130e7209 */ /* 0x000fe20007820000 */
[----:B------:R-:W-:Y:S01]  /*7740*/  IMAD.MOV R8, RZ, RZ, -R11 ;  /* 0x000000ffff087224 */ /* 0x000fe200078e0a0b */
[----:B------:R-:W-:Y:S01]  /*7750*/  PRMT R19, R3, 0x9991, R3 ;  /* 0x0000999103137816 */ /* 0x000fe20000000003 */
[----:B------:R-:W-:Y:S01]  /*7760*/  FADD R5, R5, -12582912 ;  /* 0xcb40000005057421 */ /* 0x000fe20000000000 */
[----:B------:R-:W-:Y:S01]  /*7770*/  F2I.NTZ R12, R12 ;  /* 0x0000000c000c7305 */ /* 0x000fe20000203100 */
[-C--:B-1----:R-:W-:Y:S01]  /*7780*/  FFMA R13, R52, R137.reuse, R13 ;  /* 0x00000089340d7223 */ /* 0x082fe2000000000d */
[----:B------:R-:W-:Y:S01]  /*7790*/  IADD3 R19, R19, 0x4b400000, RZ ;  /* 0x4b40000013137810 */ /* 0x000fe20007ffe0ff */
[-C--:B------:R-:W-:Y:S02]  /*77a0*/  FFMA R5, R56, R137.reuse, R5 ;  /* 0x0000008938057223 */ /* 0x080fe40000000005 */
[----:B------:R-:W-:Y:S01]  /*77b0*/  IMAD.MOV R52, RZ, RZ, -R10 ;  /* 0x000000ffff347224 */ /* 0x000fe200078e0a0a */
[----:B--2---:R-:W-:Y:S01]  /*77c0*/  PRMT R53, R3, 0xbbb3, R3 ;  /* 0x0000bbb303357816 */ /* 0x004fe20000000003 */
[C---:B------:R-:W-:Y:S01]  /*77d0*/  IMAD R56, R138.reuse, R8, R7 ;  /* 0x000000088a387224 */ /* 0x040fe200078e0207 */
[----:B------:R-:W-:Y:S01]  /*77e0*/  FMNMX.NAN R13, R13, R136, !PT ;  /* 0x000000880d0d7209 */ /* 0x000fe20007820000 */
[----:B------:R-:W-:Y:S01]  /*77f0*/  IMAD R52, R138, R52, R9 ;  /* 0x000000348a347224 */ /* 0x000fe200078e0209 */
[----:B------:R-:W-:Y:S01]  /*7800*/  IADD3 R53, R53, 0x4b400000, RZ ;  /* 0x4b40000035357810 */ /* 0x000fe20007ffe0ff */
[----:B------:R-:W-:Y:S01]  /*7810*/  IMAD.SHL.U32 R56, R56, 0x20, RZ ;  /* 0x0000002038387824 */ /* 0x000fe200078e00ff */
[-C--:B------:R-:W-:Y:S01]  /*7820*/  FMNMX.NAN R5, R5, R136.reuse, !PT ;  /* 0x0000008805057209 */ /* 0x080fe20007820000 */
[-C--:B------:R-:W-:Y:S01]  /*7830*/  FFMA R15, R60, R137.reuse, R15 ;  /* 0x000000893c0f7223 */ /* 0x080fe2000000000f */
[----:B------:R-:W-:Y:S01]  /*7840*/  F2I.NTZ R13, R13 ;  /* 0x0000000d000d7305 */ /* 0x000fe20000203100 */
[----:B------:R-:W-:Y:S01]  /*7850*/  FADD R53, R53, -12582912 ;  /* 0xcb40000035357421 */ /* 0x000fe20000000000 */
[----:B------:R-:W-:Y:S01]  /*7860*/  SHF.R.S32.HI R57, RZ, 0x1f, R56 ;  /* 0x0000001fff397819 */ /* 0x000fe20000011438 */
[----:B------:R-:W-:Y:S01]  /*7870*/  FADD R17, R17, -12582912 ;  /* 0xcb40000011117421 */ /* 0x000fe20000000000 */
[-C--:B------:R-:W-:Y:S01]  /*7880*/  FMNMX.NAN R15, R15, R136.reuse, !PT ;  /* 0x000000880f0f7209 */ /* 0x080fe20007820000 */
[-C--:B---3--:R-:W-:Y:S01]  /*7890*/  FFMA R53, R4, R137.reuse, R53 ;  /* 0x0000008904357223 */ /* 0x088fe20000000035 */
[----:B------:R-:W-:Y:S01]  /*78a0*/  SHF.R.S32.HI R4, RZ, 0x1f, R11 ;  /* 0x0000001fff047819 */ /* 0x000fe2000001140b */
[----:B------:R-:W-:Y:S01]  /*78b0*/  FADD R19, R19, -12582912 ;  /* 0xcb40000013137421 */ /* 0x000fe20000000000 */
[----:B------:R-:W-:Y:S01]  /*78c0*/  F2I.NTZ R14, R14 ;  /* 0x0000000e000e7305 */ /* 0x000fe20000203100 */
[----:B------:R-:W-:Y:S01]  /*78d0*/  IMAD.SHL.U32 R52, R52, 0x20, RZ ;  /* 0x0000002034347824 */ /* 0x000fe200078e00ff */
[----:B------:R-:W-:Y:S01]  /*78e0*/  FMNMX.NAN R8, R53, R136, !PT ;  /* 0x0000008835087209 */ /* 0x000fe20007820000 */
[----:B------:R-:W-:-:S02]  /*78f0*/  FFMA R17, R64, R137, R17 ;  /* 0x0000008940117223 */ /* 0x000fc40000000011 */
[----:B------:R-:W-:Y:S01]  /*7900*/  FFMA R19, R6, R137, R19 ;  /* 0x0000008906137223 */ /* 0x000fe20000000013 */
[----:B------:R-:W-:Y:S01]  /*7910*/  SHF.R.S32.HI R53, RZ, 0x1f, R52 ;  /* 0x0000001fff357819 */ /* 0x000fe20000011434 */
[----:B------:R-:W-:Y:S01]  /*7920*/  IMAD R4, R4, c[0x0][0x278], RZ ;  /* 0x00009e0004047a24 */ /* 0x000fe200078e02ff */
[-C--:B------:R-:W-:Y:S01]  /*7930*/  FMNMX.NAN R17, R17, R136.reuse, !PT ;  /* 0x0000008811117209 */ /* 0x080fe20007820000 */
[----:B------:R-:W-:Y:S01]  /*7940*/  IMAD.WIDE.U32 R56, R11, c[0x0][0x278], R56 ;  /* 0x00009e000b387a25 */ /* 0x000fe200078e0038 */
[----:B------:R-:W-:Y:S01]  /*7950*/  FMNMX.NAN R16, R19, R136, !PT ;  /* 0x0000008813107209 */ /* 0x000fe20007820000 */
[----:B------:R-:W1:Y:S01]  /*7960*/  F2I.NTZ R15, R15 ;  /* 0x0000000f000f7305 */ /* 0x000e620000203100 */
[----:B------:R-:W-:Y:S01]  /*7970*/  SHF.R.S32.HI R6, RZ, 0x1f, R10 ;  /* 0x0000001fff067819 */ /* 0x000fe2000001140a */
[----:B------:R-:W-:Y:S02]  /*7980*/  IMAD R4, R11, c[0x0][0x27c], R4 ;  /* 0x00009f000b047a24 */ /* 0x000fe400078e0204 */
[----:B------:R-:W-:-:S04]  /*7990*/  IMAD.WIDE.U32 R52, R10, R142, R52 ;  /* 0x0000008e0a347225 */ /* 0x000fc800078e0034 */
[----:B------:R-:W2:Y:S01]  /*79a0*/  F2I.NTZ R8, R8 ;  /* 0x0000000800087305 */ /* 0x000ea20000203100 */
[----:B------:R-:W-:Y:S01]  /*79b0*/  IMAD R11, R141, R10, RZ ;  /* 0x0000000a8d0b7224 */ /* 0x000fe200078e02ff */
[----:B------:R-:W-:-:S03]  /*79c0*/  IADD3 R10, P0, R144, R56, RZ ;  /* 0x00000038900a7210 */ /* 0x000fc60007f1e0ff */
[----:B------:R-:W-:Y:S01]  /*79d0*/  IMAD R19, R6, R142, R11 ;  /* 0x0000008e06137224 */ /* 0x000fe200078e020b */
[----:B------:R-:W-:Y:S02]  /*79e0*/  IADD3.X R11, R143, R57, R4, P0, !PT ;  /* 0x000000398f0b7210 */ /* 0x000fe400007fe404 */
[----:B------:R-:W3:Y:S01]  /*79f0*/  F2I.NTZ R17, R17 ;  /* 0x0000001100117305 */ /* 0x000ee20000203100 */
[----:B------:R-:W-:Y:S02]  /*7a00*/  IADD3 R18, P0, R145, R52, RZ ;  /* 0x0000003491127210 */ /* 0x000fe40007f1e0ff */
[----:B-1----:R-:W-:Y:S02]  /*7a10*/  I2IP.S8.S32.SAT R4, R12, R15, RZ ;  /* 0x0000000f0c047239 */ /* 0x002fe400000010ff */
[----:B------:R-:W-:Y:S02]  /*7a20*/  IADD3.X R19, R146, R53, R19, P0, !PT ;  /* 0x0000003592137210 */ /* 0x000fe400007fe413 */
[----:B------:R-:W-:Y:S01]  /*7a30*/  ISETP.LT.AND P0, PT, R9, R148, !P5 ;  /* 0x000000940900720c */ /* 0x000fe20006f01270 */
[----:B------:R-:W-:Y:S01]  /*7a40*/  F2I.NTZ R5, R5 ;  /* 0x0000000500057305 */ /* 0x000fe20000203100 */
[----:B--2---:R-:W-:-:S07]  /*7a50*/  I2IP.S8.S32.SAT R8, R8, R13, RZ ;  /* 0x0000000d08087239 */ /* 0x004fce00000010ff */
[----:B------:R-:W1:Y:S01]  /*7a60*/  F2I.NTZ R16, R16 ;  /* 0x0000001000107305 */ /* 0x000e620000203100 */
[----:B---3--:R-:W-:Y:S02]  /*7a70*/  I2IP.S8.S32.SAT R4, R14, R17, R4 ;  /* 0x000000110e047239 */ /* 0x008fe40000001004 */
[----:B-1----:R-:W-:-:S05]  /*7a80*/  I2IP.S8.S32.SAT R5, R16, R5, R8 ;  /* 0x0000000510057239 */ /* 0x002fca0000001008 */
[----:B------:R1:W-:Y:S04]  /*7a90*/  @P1 STG.E.64 [R10.64], R4 ;  /* 0x000000040a001986 */ /* 0x0003e8000c101b10 */
[----:B------:R-:W2:Y:S01]  /*7aa0*/  @P0 LDG.E.LTC128B.64 R2, [R18.64] ;  /* 0x0000001012020981 */ /* 0x000ea2000c1e1b20 */
[----:B------:R-:W3:Y:S08]  /*7ab0*/  I2F R6, R67 ;  /* 0x0000004300067306 */ /* 0x000ef00000201400 */
[----:B------:R-:W4:Y:S08]  /*7ac0*/  I2F R12, R63 ;  /* 0x0000003f000c7306 */ /* 0x000f300000201400 */
[----:B------:R-:W1:Y:S08]  /*7ad0*/  I2F R66, R66 ;  /* 0x0000004200427306 */ /* 0x000e700000201400 */
[----:B------:R-:W1:Y:S08]  /*7ae0*/  I2F R62, R62 ;  /* 0x0000003e003e7306 */ /* 0x000e700000201400 */
[----:B------:R-:W2:Y:S08]  /*7af0*/  I2F R54, R54 ;  /* 0x0000003600367306 */ /* 0x000eb00000201400 */
[----:B-1----:R1:W1:Y:S08]  /*7b00*/  I2F R4, R55 ;  /* 0x0000003700047306 */ /* 0x0022700000201400 */
[----:B------:R-:W1:Y:S08]  /*7b10*/  I2F R8, R59 ;  /* 0x0000003b00087306 */ /* 0x000e700000201400 */
[----:B------:R-:W1:Y:S01]  /*7b20*/  I2F R58, R58 ;  /* 0x0000003a003a7306 */ /* 0x000e620000201400 */
[----:B--2---:R-:W-:-:S02]  /*7b30*/  PRMT R10, R2, 0x9991, R2 ;  /* 0x00009991020a7816 */ /* 0x004fc40000000002 */
[--C-:B------:R-:W-:Y:S02]  /*7b40*/  PRMT R13, R2, 0xbbb3, R2.reuse ;  /* 0x0000bbb3020d7816 */ /* 0x100fe40000000002 */
[----:B------:R-:W-:Y:S02]  /*7b50*/  PRMT R5, R3, 0xaaa2, R3 ;  /* 0x0000aaa203057816 */ /* 0x000fe40000000003 */
[----:B------:R-:W-:Y:S02]  /*7b60*/  IADD3 R10, R10, 0x4b400000, RZ ;  /* 0x4b4000000a0a7810 */ /* 0x000fe40007ffe0ff */
[----:B------:R-:W-:Y:S02]  /*7b70*/  IADD3 R13, R13, 0x4b400000, RZ ;  /* 0x4b4000000d0d7810 */ /* 0x000fe40007ffe0ff */
[----:B------:R-:W-:Y:S01]  /*7b80*/  IADD3 R15, R5, 0x4b400000, RZ ;  /* 0x4b400000050f7810 */ /* 0x000fe20007ffe0ff */
[----:B------:R-:W-:Y:S01]  /*7b90*/  FADD R5, R10, -12582912 ;  /* 0xcb4000000a057421 */ /* 0x000fe20000000000 */
[C-C-:B------:R-:W-:Y:S01]  /*7ba0*/  PRMT R11, R2.reuse, 0x8880, R2.reuse ;  /* 0x00008880020b7816 */ /* 0x140fe20000000002 */
[----:B------:R-:W-:Y:S01]  /*7bb0*/  FADD R13, R13, -12582912 ;  /* 0xcb4000000d0d7421 */ /* 0x000fe20000000000 */
[----:B------:R-:W-:Y:S01]  /*7bc0*/  PRMT R17, R2, 0xaaa2, R2 ;  /* 0x0000aaa202117816 */ /* 0x000fe20000000002 */
[-C--:B---3--:R-:W-:Y:S01]  /*7bd0*/  FFMA R5, R6, R137.reuse, R5 ;  /* 0x0000008906057223 */ /* 0x088fe20000000005 */
[----:B------:R-:W-:Y:S01]  /*7be0*/  IADD3 R11, R11, 0x4b400000, RZ ;  /* 0x4b4000000b0b7810 */ /* 0x000fe20007ffe0ff */
[----:B----4-:R-:W-:Y:S01]  /*7bf0*/  FFMA R13, R12, R137, R13 ;  /* 0x000000890c0d7223 */ /* 0x010fe2000000000d */
[----:B-1----:R-:W-:Y:S01]  /*7c00*/  PRMT R55, R3, 0xbbb3, R3 ;  /* 0x0000bbb303377816 */ /* 0x002fe20000000003 */
[----:B------:R-:W-:Y:S01]  /*7c10*/  FADD R15, R15, -12582912 ;  /* 0xcb4000000f0f7421 */ /* 0x000fe20000000000 */
[-C--:B------:R-:W-:Y:S01]  /*7c20*/  FMNMX.NAN R16, R5, R136.reuse, !PT ;  /* 0x0000008805107209 */ /* 0x080fe20007820000 */
[----:B------:R-:W-:Y:S01]  /*7c30*/  FADD R11, R11, -12582912 ;  /* 0xcb4000000b0b7421 */ /* 0x000fe20000000000 */
[----:B------:R-:W-:Y:S01]  /*7c40*/  FMNMX.NAN R14, R13, R136, !PT ;  /* 0x000000880d0e7209 */ /* 0x000fe20007820000 */
[----:B------:R-:W-:Y:S01]  /*7c50*/  @P3 IMAD.HI.U32 R5, R9, R133, RZ ;  /* 0x0000008509053227 */ /* 0x000fe200078e00ff */
[----:B------:R-:W-:-:S02]  /*7c60*/  IADD3 R17, R17, 0x4b400000, RZ ;  /* 0x4b40000011117810 */ /* 0x000fc40007ffe0ff */
[----:B------:R-:W-:Y:S01]  /*7c70*/  IADD3 R55, R55, 0x4b400000, RZ ;  /* 0x4b40000037377810 */ /* 0x000fe20007ffe0ff */
[-C--:B------:R-:W-:Y:S01]  /*7c80*/  FFMA R11, R66, R137.reuse, R11 ;  /* 0x00000089420b7223 */ /* 0x080fe2000000000b */
[----:B------:R-:W-:Y:S01]  /*7c90*/  PRMT R53, R3, 0x8880, R3 ;  /* 0x0000888003357816 */ /* 0x000fe20000000003 */
[----:B------:R-:W-:Y:S01]  /*7ca0*/  IMAD.MOV.U32 R13, RZ, RZ, R9 ;  /* 0x000000ffff0d7224 */ /* 0x000fe200078e0009 */
[----:B------:R-:W-:Y:S01]  /*7cb0*/  @P3 SHF.R.U32.HI R13, RZ, R132, R5 ;  /* 0x00000084ff0d3219 */ /* 0x000fe20000011605 */
[----:B------:R-:W-:Y:S01]  /*7cc0*/  FADD R17, R17, -12582912 ;  /* 0xcb40000011117421 */ /* 0x000fe20000000000 */
[----:B------:R-:W-:Y:S01]  /*7cd0*/  PRMT R5, R3, 0x9991, R3 ;  /* 0x0000999103057816 */ /* 0x000fe20000000003 */
[----:B------:R-:W-:Y:S01]  /*7ce0*/  FADD R55, R55, -12582912 ;  /* 0xcb40000037377421 */ /* 0x000fe20000000000 */
[-C--:B------:R-:W-:Y:S01]  /*7cf0*/  FMNMX.NAN R11, R11, R136.reuse, !PT ;  /* 0x000000880b0b7209 */ /* 0x080fe20007820000 */
[-C--:B------:R-:W-:Y:S01]  /*7d00*/  FFMA R17, R62, R137.reuse, R17 ;  /* 0x000000893e117223 */ /* 0x080fe20000000011 */
[----:B------:R-:W-:Y:S01]  /*7d10*/  IADD3 R5, R5, 0x4b400000, RZ ;  /* 0x4b40000005057810 */ /* 0x000fe20007ffe0ff */
[-C--:B------:R-:W-:Y:S01]  /*7d20*/  FFMA R15, R54, R137.reuse, R15 ;  /* 0x00000089360f7223 */ /* 0x080fe2000000000f */
[----:B------:R-:W-:Y:S01]  /*7d30*/  IADD3 R53, R53, 0x4b400000, RZ ;  /* 0x4b40000035357810 */ /* 0x000fe20007ffe0ff */
[----:B------:R1:W-:Y:S01]  /*7d40*/  F2I.NTZ R19, R11 ;  /* 0x0000000b00137305 */ /* 0x0003e20000203100 */
[-C--:B------:R-:W-:Y:S01]  /*7d50*/  FFMA R55, R4, R137.reuse, R55 ;  /* 0x0000008904377223 */ /* 0x080fe20000000037 */
[-C--:B------:R-:W-:Y:S01]  /*7d60*/  FMNMX.NAN R17, R17, R136.reuse, !PT ;  /* 0x0000008811117209 */ /* 0x080fe20007820000 */
[----:B------:R-:W-:Y:S01]  /*7d70*/  FADD R5, R5, -12582912 ;  /* 0xcb40000005057421 */ /* 0x000fe20000000000 */
[-C--:B------:R-:W-:Y:S01]  /*7d80*/  FMNMX.NAN R15, R15, R136.reuse, !PT ;  /* 0x000000880f0f7209 */ /* 0x080fe20007820000 */
[----:B------:R-:W-:Y:S01]  /*7d90*/  FADD R53, R53, -12582912 ;  /* 0xcb40000035357421 */ /* 0x000fe20000000000 */
[----:B------:R-:W-:Y:S01]  /*7da0*/  FMNMX.NAN R12, R55, R136, !PT ;  /* 0x00000088370c7209 */ /* 0x000fe20007820000 */
[----:B------:R-:W-:Y:S01]  /*7db0*/  IMAD.MOV R52, RZ, RZ, -R13 ;  /* 0x000000ffff347224 */ /* 0x000fe200078e0a0d */
[----:B------:R-:W-:Y:S01]  /*7dc0*/  F2I.NTZ R17, R17 ;  /* 0x0000001100117305 */ /* 0x000fe20000203100 */
[-C--:B------:R-:W-:Y:S01]  /*7dd0*/  FFMA R5, R8, R137.reuse, R5 ;  /* 0x0000008908057223 */ /* 0x080fe20000000005 */
[----:B------:R-:W-:Y:S01]  /*7de0*/  SHF.R.S32.HI R10, RZ, 0x1f, R13 ;  /* 0x0000001fff0a7819 */ /* 0x000fe2000001140d */
[----:B------:R-:W-:-:S02]  /*7df0*/  FFMA R53, R58, R137, R53 ;  /* 0x000000893a357223 */ /* 0x000fc40000000035 */
[----:B------:R-:W-:Y:S01]  /*7e00*/  IMAD R52, R138, R52, R9 ;  /* 0x000000348a347224 */ /* 0x000fe200078e0209 */
[-C--:B------:R-:W-:Y:S01]  /*7e10*/  FMNMX.NAN R5, R5, R136.reuse, !PT ;  /* 0x0000008805057209 */ /* 0x080fe20007820000 */
[----:B------:R-:W-:Y:S01]  /*7e20*/  IMAD R10, R10, c[0x0][0x278], RZ ;  /* 0x00009e000a0a7a24 */ /* 0x000fe200078e02ff */
[----:B-1----:R-:W-:Y:S01]  /*7e30*/  IADD3 R11, R135, 0x20, RZ ;  /* 0x00000020870b7810 */ /* 0x002fe20007ffe0ff */
[----:B------:R-:W1:Y:S01]  /*7e40*/  F2I.NTZ R14, R14 ;  /* 0x0000000e000e7305 */ /* 0x000e620000203100 */
[----:B------:R-:W-:Y:S01]  /*7e50*/  FMNMX.NAN R18, R53, R136, !PT ;  /* 0x0000008835127209 */ /* 0x000fe20007820000 */
[----:B------:R-:W-:Y:S02]  /*7e60*/  IMAD.SHL.U32 R52, R52, 0x20, RZ ;  /* 0x0000002034347824 */ /* 0x000fe400078e00ff */
[----:B------:R-:W-:-:S03]  /*7e70*/  @P3 IMAD.HI.U32 R4, R11, R134, RZ ;  /* 0x000000860b043227 */ /* 0x000fc600078e00ff */
[----:B------:R-:W-:Y:S01]  /*7e80*/  SHF.R.S32.HI R53, RZ, 0x1f, R52 ;  /* 0x0000001fff357819 */ /* 0x000fe20000011434 */
[----:B------:R-:W-:Y:S01]  /*7e90*/  IMAD.MOV.U32 R6, RZ, RZ, R11 ;  /* 0x000000ffff067224 */ /* 0x000fe200078e000b */
[----:B------:R-:W-:Y:S01]  /*7ea0*/  @P3 SHF.R.U32.HI R6, RZ, R147, R4 ;  /* 0x00000093ff063219 */ /* 0x000fe20000011604 */
[----:B------:R-:W-:Y:S01]  /*7eb0*/  F2I.NTZ R15, R15 ;  /* 0x0000000f000f7305 */ /* 0x000fe20000203100 */
[C---:B------:R-:W-:Y:S02]  /*7ec0*/  IMAD R10, R13.reuse, c[0x0][0x27c], R10 ;  /* 0x00009f000d0a7a24 */ /* 0x040fe400078e020a */
[----:B------:R-:W-:-:S04]  /*7ed0*/  IMAD.WIDE.U32 R52, R13, c[0x0][0x278], R52 ;  /* 0x00009e000d347a25 */ /* 0x000fc800078e0034 */
[----:B------:R-:W-:Y:S01]  /*7ee0*/  IMAD.MOV R4, RZ, RZ, -R6 ;  /* 0x000000ffff047224 */ /* 0x000fe200078e0a06 */
[----:B------:R-:W2:Y:S01]  /*7ef0*/  F2I.NTZ R12, R12 ;  /* 0x0000000c000c7305 */ /* 0x000ea20000203100 */
[----:B------:R-:W-:Y:S01]  /*7f00*/  IADD3 R52, P1, R144, R52, RZ ;  /* 0x0000003490347210 */ /* 0x000fe20007f3e0ff */
[----:B------:R-:W-:Y:S02]  /*7f10*/  IMAD R13, R141, R6, RZ ;  /* 0x000000068d0d7224 */ /* 0x000fe400078e02ff */
[----:B------:R-:W-:Y:S01]  /*7f20*/  IMAD R4, R138, R4, R11 ;  /* 0x000000048a047224 */ /* 0x000fe200078e020b */
[----:B------:R-:W-:Y:S02]  /*7f30*/  IADD3.X R53, R143, R53, R10, P1, !PT ;  /* 0x000000358f357210 */ /* 0x000fe40000ffe40a */
[----:B------:R-:W-:Y:S01]  /*7f40*/  SHF.R.S32.HI R10, RZ, 0x1f, R6 ;  /* 0x0000001fff0a7819 */ /* 0x000fe20000011406 */
[----:B------:R-:W3:Y:S01]  /*7f50*/  F2I.NTZ R16, R16 ;  /* 0x0000001000107305 */ /* 0x000ee20000203100 */
[----:B------:R-:W-:Y:S01]  /*7f60*/  IMAD.SHL.U32 R54, R4, 0x20, RZ ;  /* 0x0000002004367824 */ /* 0x000fe200078e00ff */
[----:B-1----:R-:W-:-:S02]  /*7f70*/  I2IP.S8.S32.SAT R4, R14, R17, RZ ;  /* 0x000000110e047239 */ /* 0x002fc400000010ff */
[----:B------:R-:W-:Y:S01]  /*7f80*/  ISETP.LT.AND P1, PT, R11, R148, !P5 ;  /* 0x000000940b00720c */ /* 0x000fe20006f21270 */
[-C--:B------:R-:W-:Y:S01]  /*7f90*/  IMAD R13, R10, R142.reuse, R13 ;  /* 0x0000008e0a0d7224 */ /* 0x080fe200078e020d */
[--C-:B------:R-:W-:Y:S02]  /*7fa0*/  SHF.R.S32.HI R55, RZ, 0x1f, R54.reuse ;  /* 0x0000001fff377819 */ /* 0x100fe40000011436 */
[----:B------:R-:W-:Y:S01]  /*7fb0*/  F2I.NTZ R8, R18 ;  /* 0x0000001200087305 */ /* 0x000fe20000203100 */
[----:B--2---:R-:W-:Y:S02]  /*7fc0*/  I2IP.S8.S32.SAT R12, R12, R15, RZ ;  /* 0x0000000f0c0c7239 */ /* 0x004fe400000010ff */
[----:B------:R-:W-:-:S05]  /*7fd0*/  IMAD.WIDE.U32 R54, R6, R142, R54 ;  /* 0x0000008e06367225 */ /* 0x000fca00078e0036 */
[----:B------:R-:W1:Y:S01]  /*7fe0*/  F2I.NTZ R5, R5 ;  /* 0x0000000500057305 */ /* 0x000e620000203100 */
[----:B---3--:R-:W-:Y:S02]  /*7ff0*/  I2IP.S8.S32.SAT R4, R16, R19, R4 ;  /* 0x0000001310047239 */ /* 0x008fe40000001004 */
[----:B-1----:R-:W-:-:S05]  /*8000*/  I2IP.S8.S32.SAT R5, R5, R8, R12 ;  /* 0x0000000805057239 */ /* 0x002fca000000100c */
[----:B------:R1:W-:Y:S01]  /*8010*/  @P0 STG.E.64 [R52.64], R4 ;  /* 0x0000000434000986 */ /* 0x0003e2000c101b10 */
[----:B------:R-:W-:-:S04]  /*8020*/  IADD3 R12, P0, R145, R54, RZ ;  /* 0x00000036910c7210 */ /* 0x000fc80007f1e0ff */
[----:B------:R-:W-:-:S05]  /*8030*/  IADD3.X R13, R146, R55, R13, P0, !PT ;  /* 0x00000037920d7210 */ /* 0x000fca00007fe40d */
[----:B------:R2:W3:Y:S01]  /*8040*/  @P1 LDG.E.LTC128B.64 R2, [R12.64] ;  /* 0x000000100c021981 */ /* 0x0004e2000c1e1b20 */
[----:B------:R-:W4:Y:S01]  /*8050*/  I2F R10, R73 ;  /* 0x00000049000a7306 */ /* 0x000f220000201400 */
[----:B------:R-:W-:-:S07]  /*8060*/  IMAD.MOV.U32 R15, RZ, RZ, R11 ;  /* 0x000000ffff0f7224 */ /* 0x000fce00078e000b */
[----:B------:R-:W2:Y:S08]  /*8070*/  I2F R8, R69 ;  /* 0x0000004500087306 */ /* 0x000eb00000201400 */
[----:B------:R-:W3:Y:S01]  /*8080*/  I2F R72, R72 ;  /* 0x0000004800487306 */ /* 0x000ee20000201400 */
[----:B-1----:R-:W-:-:S05]  /*8090*/  @P3 IMAD.HI.U32 R5, R11, R133, RZ ;  /* 0x000000850b053227 */ /* 0x002fca00078e00ff */
[----:B------:R-:W-:Y:S02]  /*80a0*/  @P3 SHF.R.U32.HI R15, RZ, R132, R5 ;  /* 0x00000084ff0f3219 */ /* 0x000fe40000011605 */
[----:B------:R-:W1:Y:S01]  /*80b0*/  I2F R80, R80 ;  /* 0x0000005000507306 */ /* 0x000e620000201400 */
[----:B--2---:R-:W-:Y:S02]  /*80c0*/  IADD3 R13, R135, 0x28, RZ ;  /* 0x00000028870d7810 */ /* 0x004fe40007ffe0ff */
[----:B------:R-:W-:-:S03]  /*80d0*/  IMAD.MOV R58, RZ, RZ, -R15 ;  /* 0x000000ffff3a7224 */ /* 0x000fc600078e0a0f */
[----:B------:R-:W-:Y:S02]  /*80e0*/  IMAD.MOV.U32 R14, RZ, RZ, R13 ;  /* 0x000000ffff0e7224 */ /* 0x000fe400078e000d */
[----:B------:R-:W-:Y:S01]  /*80f0*/  I2F R68, R68 ;  /* 0x0000004400447306 */ /* 0x000fe20000201400 */
[----:B------:R-:W-:-:S04]  /*8100*/  IMAD R58, R138, R58, R11 ;  /* 0x0000003a8a3a7224 */ /* 0x000fc800078e020b */
[----:B------:R-:W-:-:S03]  /*8110*/  IMAD.SHL.U32 R58, R58, 0x20, RZ ;  /* 0x000000203a3a7824 */ /* 0x000fc600078e00ff */
[----:B------:R-:W-:Y:S02]  /*8120*/  I2F R76, R76 ;  /* 0x0000004c004c7306 */ /* 0x000fe40000201400 */
[----:B------:R-:W-:-:S05]  /*8130*/  SHF.R.S32.HI R59, RZ, 0x1f, R58 ;  /* 0x0000001fff3b7819 */ /* 0x000fca000001143a */
[----:B------:R-:W-:Y:S01]  /*8140*/  IMAD.WIDE.U32 R58, R15, c[0x0][0x278], R58 ;  /* 0x00009e000f3a7a25 */ /* 0x000fe200078e003a */
[----:B------:R-:W-:Y:S01]  /*8150*/  I2F R6, R77 ;  /* 0x0000004d00067306 */ /* 0x000fe20000201400 */
[C-C-:B---3--:R-:W-:Y:S02]  /*8160*/  PRMT R4, R2.reuse, 0xbbb3, R2.reuse ;  /* 0x0000bbb302047816 */ /* 0x148fe40000000002 */
[--C-:B------:R-:W-:Y:S02]  /*8170*/  PRMT R55, R2, 0x9991, R2.reuse ;  /* 0x0000999102377816 */ /* 0x100fe40000000002 */
[----:B------:R-:W-:Y:S02]  /*8180*/  IADD3 R12, R4, 0x4b400000, RZ ;  /* 0x4b400000040c7810 */ /* 0x000fe40007ffe0ff */
[----:B------:R-:W-:Y:S01]  /*8190*/  IADD3 R55, R55, 0x4b400000, RZ ;  /* 0x4b40000037377810 */ /* 0x000fe20007ffe0ff */
[----:B------:R-:W2:Y:S01]  /*81a0*/  I2F R4, R81 ;  /* 0x0000005100047306 */ /* 0x000ea20000201400 */
[----:B------:R-:W-:Y:S01]  /*81b0*/  PRMT R19, R2, 0xaaa2, R2 ;  /* 0x0000aaa202137816 */ /* 0x000fe20000000002 */
[----:B------:R-:W-:Y:S01]  /*81c0*/  FADD R12, R12, -12582912 ;  /* 0xcb4000000c0c7421 */ /* 0x000fe20000000000 */
[--C-:B------:R-:W-:Y:S01]  /*81d0*/  PRMT R17, R3, 0xaaa2, R3.reuse ;  /* 0x0000aaa203117816 */ /* 0x100fe20000000003 */
[----:B------:R-:W-:Y:S01]  /*81e0*/  FADD R55, R55, -12582912 ;  /* 0xcb40000037377421 */ /* 0x000fe20000000000 */
[----:B------:R-:W-:Y:S01]  /*81f0*/  PRMT R57, R3, 0xbbb3, R3 ;  /* 0x0000bbb303397816 */ /* 0x000fe20000000003 */
[----:B----4-:R-:W-:Y:S01]  /*8200*/  FFMA R5, R10, R137, R12 ;  /* 0x000000890a057223 */ /* 0x010fe2000000000c */
[----:B------:R-:W-:Y:S01]  /*8210*/  IADD3 R19, R19, 0x4b400000, RZ ;  /* 0x4b40000013137810 */ /* 0x000fe20007ffe0ff */
[----:B------:R-:W-:Y:S01]  /*8220*/  @P3 IMAD.HI.U32 R10, R13, R134, RZ ;  /* 0x000000860d0a3227 */ /* 0x000fe200078e00ff */
[----:B------:R-:W-:-:S02]  /*8230*/  PRMT R53, R2, 0x8880, R2 ;  /* 0x0000888002357816 */ /* 0x000fc40000000002 */
[----:B------:R-:W-:Y:S01]  /*8240*/  IADD3 R17, R17, 0x4b400000, RZ ;  /* 0x4b40000011117810 */ /* 0x000fe20007ffe0ff */
[----:B------:R-:W-:Y:S01]  /*8250*/  FFMA R55, R8, R137, R55 ;  /* 0x0000008908377223 */ /* 0x000fe20000000037 */
[----:B------:R-:W-:Y:S01]  /*8260*/  @P3 SHF.R.U32.HI R14, RZ, R147, R10 ;  /* 0x00000093ff0e3219 */ /* 0x000fe2000001160a */
[----:B------:R-:W-:Y:S01]  /*8270*/  FADD R19, R19, -12582912 ;  /* 0xcb40000013137421 */ /* 0x000fe20000000000 */
[-C--:B------:R-:W-:Y:S01]  /*8280*/  FMNMX.NAN R10, R5, R136.reuse, !PT ;  /* 0x00000088050a7209 */ /* 0x080fe20007820000 */
[----:B------:R-:W-:Y:S01]  /*8290*/  FADD R17, R17, -12582912 ;  /* 0xcb40000011117421 */ /* 0x000fe20000000000 */
[----:B------:R-:W-:Y:S01]  /*82a0*/  FMNMX.NAN R12, R55, R136, !PT ;  /* 0x00000088370c7209 */ /* 0x000fe20007820000 */
[----:B------:R-:W-:Y:S01]  /*82b0*/  IMAD.MOV R56, RZ, RZ, -R14 ;  /* 0x000000ffff387224 */ /* 0x000fe200078e0a0e */
[----:B------:R-:W-:Y:S01]  /*82c0*/  IADD3 R57, R57, 0x4b400000, RZ ;  /* 0x4b40000039397810 */ /* 0x000fe20007ffe0ff */
[-C--:B------:R-:W-:Y:S01]  /*82d0*/  FFMA R19, R72, R137.reuse, R19 ;  /* 0x0000008948137223 */ /* 0x080fe20000000013 */
[C---:B------:R-:W-:Y:S01]  /*82e0*/  PRMT R5, R3.reuse, 0x8880, R3 ;  /* 0x0000888003057816 */ /* 0x040fe20000000003 */
[----:B------:R-:W-:Y:S01]  /*82f0*/  IMAD R56, R138, R56, R13 ;  /* 0x000000388a387224 */ /* 0x000fe200078e020d */
[----:B------:R-:W-:Y:S01]  /*8300*/  PRMT R55, R3, 0x9991, R3 ;  /* 0x0000999103377816 */ /* 0x000fe20000000003 */
[----:B------:R-:W-:Y:S01]  /*8310*/  FADD R57, R57, -12582912 ;  /* 0xcb40000039397421 */ /* 0x000fe20000000000 */
[----:B------:R-:W-:Y:S01]  /*8320*/  IADD3 R53, R53, 0x4b400000, RZ ;  /* 0x4b40000035357810 */ /* 0x000fe20007ffe0ff */
[-C--:B-1----:R-:W-:Y:S01]  /*8330*/  FFMA R17, R80, R137.reuse, R17 ;  /* 0x0000008950117223 */ /* 0x082fe20000000011 */
[----:B------:R-:W-:Y:S01]  /*8340*/  IADD3 R5, R5, 0x4b400000, RZ ;  /* 0x4b40000005057810 */ /* 0x000fe20007ffe0ff */
[-C--:B--2---:R-:W-:Y:S01]  /*8350*/  FFMA R57, R4, R137.reuse, R57 ;  /* 0x0000008904397223 */ /* 0x084fe20000000039 */
[----:B------:R-:W-:Y:S01]  /*8360*/  IADD3 R55, R55, 0x4b400000, RZ ;  /* 0x4b40000037377810 */ /* 0x000fe20007ffe0ff */
[----:B------:R-:W-:Y:S01]  /*8370*/  FADD R53, R53, -12582912 ;  /* 0xcb40000035357421 */ /* 0x000fe20000000000 */
[----:B------:R-:W-:Y:S01]  /*8380*/  SHF.R.S32.HI R4, RZ, 0x1f, R15 ;  /* 0x0000001fff047819 */ /* 0x000fe2000001140f */
[----:B------:R-:W-:Y:S01]  /*8390*/  FADD R5, R5, -12582912 ;  /* 0xcb40000005057421 */ /* 0x000fe20000000000 */
[-C--:B------:R-:W-:Y:S01]  /*83a0*/  FMNMX.NAN R19, R19, R136.reuse, !PT ;  /* 0x0000008813137209 */ /* 0x080fe20007820000 */
[----:B------:R-:W-:Y:S01]  /*83b0*/  FADD R55, R55, -12582912 ;  /* 0xcb40000037377421 */ /* 0x000fe20000000000 */
[-C--:B------:R-:W-:Y:S01]  /*83c0*/  FMNMX.NAN R17, R17, R136.reuse, !PT ;  /* 0x0000008811117209 */ /* 0x080fe20007820000 */
[----:B------:R-:W-:Y:S01]  /*83d0*/  IMAD.SHL.U32 R56, R56, 0x20, RZ ;  /* 0x0000002038387824 */ /* 0x000fe200078e00ff */
[-C--:B------:R-:W-:Y:S01]  /*83e0*/  FMNMX.NAN R8, R57, R136.reuse, !PT ;  /* 0x0000008839087209 */ /* 0x080fe20007820000 */
[-C--:B------:R-:W-:Y:S01]  /*83f0*/  FFMA R53, R68, R137.reuse, R53 ;  /* 0x0000008944357223 */ /* 0x080fe20000000035 */
[----:B------:R-:W-:Y:S01]  /*8400*/  F2I.NTZ R19, R19 ;  /* 0x0000001300137305 */ /* 0x000fe20000203100 */
[-C--:B------:R-:W-:Y:S01]  /*8410*/  FFMA R5, R76, R137.reuse, R5 ;  /* 0x000000894c057223 */ /* 0x080fe20000000005 */
[--C-:B------:R-:W-:Y:S01]  /*8420*/  SHF.R.S32.HI R57, RZ, 0x1f, R56.reuse ;  /* 0x0000001fff397819 */ /* 0x100fe20000011438 */
[----:B------:R-:W-:Y:S01]  /*8430*/  FFMA R55, R6, R137, R55 ;  /* 0x0000008906377223 */ /* 0x000fe20000000037 */
[-C--:B------:R-:W-:Y:S01]  /*8440*/  FMNMX.NAN R53, R53, R136.reuse, !PT ;  /* 0x0000008835357209 */ /* 0x080fe20007820000 */
[----:B------:R-:W-:Y:S01]  /*8450*/  IMAD R4, R4, c[0x0][0x278], RZ ;  /* 0x00009e0004047a24 */ /* 0x000fe200078e02ff */
[----:B------:R-:W-:Y:S01]  /*8460*/  FMNMX.NAN R5, R5, R136, !PT ;  /* 0x0000008805057209 */ /* 0x000fe20007820000 */
[----:B------:R-:W-:Y:S01]  /*8470*/  IMAD.WIDE.U32 R56, R14, R142, R56 ;  /* 0x0000008e0e387225 */ /* 0x000fe200078e0038 */
[----:B------:R-:W-:Y:S01]  /*8480*/  FMNMX.NAN R16, R55, R136, !PT ;  /* 0x0000008837107209 */ /* 0x000fe20007820000 */
[----:B------:R-:W1:Y:S01]  /*8490*/  F2I.NTZ R10, R10 ;  /* 0x0000000a000a7305 */ /* 0x000e620000203100 */
[----:B------:R-:W-:Y:S01]  /*84a0*/  SHF.R.S32.HI R6, RZ, 0x1f, R14 ;  /* 0x0000001fff067819 */ /* 0x000fe2000001140e */
[----:B------:R-:W-:-:S02]  /*84b0*/  IMAD R4, R15, c[0x0][0x27c], R4 ;  /* 0x00009f000f047a24 */ /* 0x000fc400078e0204 */
[----:B------:R-:W-:Y:S01]  /*84c0*/  IMAD R15, R141, R14, RZ ;  /* 0x0000000e8d0f7224 */ /* 0x000fe200078e02ff */
[----:B------:R-:W-:-:S03]  /*84d0*/  IADD3 R14, P0, R144, R58, RZ ;  /* 0x0000003a900e7210 */ /* 0x000fc60007f1e0ff */
[----:B------:R-:W-:Y:S01]  /*84e0*/  F2I.NTZ R17, R17 ;  /* 0x0000001100117305 */ /* 0x000fe20000203100 */
[----:B------:R-:W-:Y:S01]  /*84f0*/  IMAD R55, R6, R142, R15 ;  /* 0x0000008e06377224 */ /* 0x000fe200078e020f */
[----:B------:R-:W-:Y:S02]  /*8500*/  IADD3.X R15, R143, R59, R4, P0, !PT ;  /* 0x0000003b8f0f7210 */ /* 0x000fe400007fe404 */
[----:B------:R-:W-:-:S04]  /*8510*/  IADD3 R54, P0, R145, R56, RZ ;  /* 0x0000003891367210 */ /* 0x000fc80007f1e0ff */
[----:B------:R-:W2:Y:S01]  /*8520*/  F2I.NTZ R8, R8 ;  /* 0x0000000800087305 */ /* 0x000ea20000203100 */
[----:B------:R-:W-:Y:S02]  /*8530*/  IADD3.X R55, R146, R57, R55, P0, !PT ;  /* 0x0000003992377210 */ /* 0x000fe400007fe437 */
[----:B------:R-:W-:Y:S02]  /*8540*/  ISETP.LT.AND P0, PT, R13, R148, !P5 ;  /* 0x000000940d00720c */ /* 0x000fe40006f01270 */
[----:B-1----:R-:W-:-:S03]  /*8550*/  I2IP.S8.S32.SAT R4, R10, R19, RZ ;  /* 0x000000130a047239 */ /* 0x002fc600000010ff */
        /* <DEDUP_REMOVED lines=13> */
[----:B------:R-:W4:Y:S08]  /*8630*/  I2F R82, R82 ;  /* 0x0000005200527306 */ /* 0x000f300000201400 */
[----:B-1----:R-:W1:Y:S08]  /*8640*/  I2F R4, R83 ;  /* 0x0000005300047306 */ /* 0x002e700000201400 */
[----:B------:R-:W1:Y:S08]  /*8650*/  I2F R74, R74 ;  /* 0x0000004a004a7306 */ /* 0x000e700000201400 */
[----:B------:R-:W-:Y:S08]  /*8660*/  I2F R8, R79 ;  /* 0x0000004f00087306 */ /* 0x000ff00000201400 */
[----:B------:R-:W1:Y:S01]  /*8670*/  I2F R78, R78 ;  /* 0x0000004e004e7306 */ /* 0x000e620000201400 */
[----:B--2---:R-:W-:-:S02]  /*8680*/  PRMT R15, R2, 0xbbb3, R2 ;  /* 0x0000bbb3020f7816 */ /* 0x004fc40000000002 */
        /* <DEDUP_REMOVED lines=8> */
[-C--:B---3--:R-:W-:Y:S01]  /*8710*/  FFMA R15, R10, R137.reuse, R15 ;  /* 0x000000890a0f7223 */ /* 0x088fe2000000000f */
[--C-:B------:R-:W-:Y:S01]  /*8720*/  PRMT R10, R2, 0x9991, R2.reuse ;  /* 0x00009991020a7816 */ /* 0x100fe20000000002 */
[----:B----4-:R-:W-:Y:S01]  /*8730*/  FFMA R19, R82, R137, R19 ;  /* 0x0000008952137223 */ /* 0x010fe20000000013 */
[----:B------:R-:W-:Y:S01]  /*8740*/  PRMT R53, R2, 0xaaa2, R2 ;  /* 0x0000aaa202357816 */ /* 0x000fe20000000002 */
[----:B------:R-:W-:Y:S01]  /*8750*/  FADD R12, R12, -12582912 ;  /* 0xcb4000000c0c7421 */ /* 0x000fe20000000000 */
[----:B------:R-:W-:-:S02]  /*8760*/  IADD3 R10, R10, 0x4b400000, RZ ;  /* 0x4b4000000a0a7810 */ /* 0x000fc40007ffe0ff */
[-C--:B------:R-:W-:Y:S01]  /*8770*/  FMNMX.NAN R14, R15, R136.reuse, !PT ;  /* 0x000000880f0e7209 */ /* 0x080fe20007820000 */
[-C--:B------:R-:W-:Y:S01]  /*8780*/  FFMA R15, R70, R137.reuse, R12 ;  /* 0x00000089460f7223 */ /* 0x080fe2000000000c */
[----:B------:R-:W-:Y:S01]  /*8790*/  IADD3 R59, R59, 0x4b400000, RZ ;  /* 0x4b4000003b3b7810 */ /* 0x000fe20007ffe0ff */
[----:B------:R-:W-:Y:S01]  /*87a0*/  FADD R5, R10, -12582912 ;  /* 0xcb4000000a057421 */ /* 0x000fe20000000000 */
[----:B------:R-:W-:Y:S02]  /*87b0*/  IADD3 R53, R53, 0x4b400000, RZ ;  /* 0x4b40000035357810 */ /* 0x000fe40007ffe0ff */
[----:B------:R-:W-:Y:S01]  /*87c0*/  PRMT R57, R3, 0x8880, R3 ;  /* 0x0000888003397816 */ /* 0x000fe20000000003 */
[----:B------:R-:W-:Y:S01]  /*87d0*/  FFMA R5, R6, R137, R5 ;  /* 0x0000008906057223 */ /* 0x000fe20000000005 */
[-C--:B------:R-:W-:Y:S01]  /*87e0*/  FMNMX.NAN R15, R15, R136.reuse, !PT ;  /* 0x000000880f0f7209 */ /* 0x080fe20007820000 */
[----:B------:R-:W-:Y:S01]  /*87f0*/  FADD R59, R59, -12582912 ;  /* 0xcb4000003b3b7421 */ /* 0x000fe20000000000 */
[----:B------:R-:W-:Y:S01]  /*8800*/  IADD3 R57, R57, 0x4b400000, RZ ;  /* 0x4b40000039397810 */ /* 0x000fe20007ffe0ff */
[----:B------:R-:W-:Y:S01]  /*8810*/  FADD R53, R53, -12582912 ;  /* 0xcb40000035357421 */ /* 0x000fe20000000000 */
[-C--:B------:R-:W-:Y:S01]  /*8820*/  FMNMX.NAN R16, R5, R136.reuse, !PT ;  /* 0x0000008805107209 */ /* 0x080fe20007820000 */
[----:B------:R-:W-:Y:S01]  /*8830*/  @P3 IMAD.HI.U32 R5, R13, R133, RZ ;  /* 0x000000850d053227 */ /* 0x000fe200078e00ff */
[----:B------:R2:W-:Y:S01]  /*8840*/  F2I.NTZ R55, R15 ;  /* 0x0000000f00377305 */ /* 0x0005e20000203100 */
[----:B------:R-:W-:-:S02]  /*8850*/  FMNMX.NAN R19, R19, R136, !PT ;  /* 0x0000008813137209 */ /* 0x000fc40007820000 */
[-C--:B-1----:R-:W-:Y:S01]  /*8860*/  FFMA R59, R4, R137.reuse, R59 ;  /* 0x00000089043b7223 */ /* 0x082fe2000000003b */
[----:B------:R-:W-:Y:S01]  /*8870*/  @P3 SHF.R.U32.HI R17, RZ, R132, R5 ;  /* 0x00000084ff113219 */ /* 0x000fe20000011605 */
[-C--:B------:R-:W-:Y:S01]  /*8880*/  FFMA R53, R74, R137.reuse, R53 ;  /* 0x000000894a357223 */ /* 0x080fe20000000035 */
[----:B------:R-:W-:Y:S01]  /*8890*/  PRMT R5, R3, 0x9991, R3 ;  /* 0x0000999103057816 */ /* 0x000fe20000000003 */
[----:B------:R-:W-:Y:S01]  /*88a0*/  FADD R57, R57, -12582912 ;  /* 0xcb40000039397421 */ /* 0x000fe20000000000 */
[-C--:B------:R-:W-:Y:S01]  /*88b0*/  FMNMX.NAN R12, R59, R136.reuse, !PT ;  /* 0x000000883b0c7209 */ /* 0x080fe20007820000 */
[----:B------:R-:W-:Y:S01]  /*88c0*/  IMAD.MOV R56, RZ, RZ, -R17 ;  /* 0x000000ffff387224 */ /* 0x000fe200078e0a11 */
[----:B------:R-:W-:Y:S01]  /*88d0*/  IADD3 R5, R5, 0x4b400000, RZ ;  /* 0x4b40000005057810 */ /* 0x000fe20007ffe0ff */
[-C--:B------:R-:W-:Y:S01]  /*88e0*/  FFMA R57, R78, R137.reuse, R57 ;  /* 0x000000894e397223 */ /* 0x080fe20000000039 */
[----:B------:R-:W-:Y:S01]  /*88f0*/  FMNMX.NAN R53, R53, R136, !PT ;  /* 0x0000008835357209 */ /* 0x000fe20007820000 */
[----:B------:R-:W-:Y:S01]  /*8900*/  IMAD R56, R138, R56, R13 ;  /* 0x000000388a387224 */ /* 0x000fe200078e020d */
[----:B------:R-:W-:Y:S01]  /*8910*/  F2I.NTZ R19, R19 ;  /* 0x0000001300137305 */ /* 0x000fe20000203100 */
[----:B------:R-:W-:Y:S01]  /*8920*/  FADD R5, R5, -12582912 ;  /* 0xcb40000005057421 */ /* 0x000fe20000000000 */
[----:B--2---:R-:W-:Y:S01]  /*8930*/  IADD3 R15, R135, 0x30, RZ ;  /* 0x00000030870f7810 */ /* 0x004fe20007ffe0ff */
[----:B------:R-:W-:Y:S01]  /*8940*/  IMAD.SHL.U32 R56, R56, 0x20, RZ ;  /* 0x0000002038387824 */ /* 0x000fe200078e00ff */
[----:B------:R-:W-:Y:S01]  /*8950*/  FMNMX.NAN R18, R57, R136, !PT ;  /* 0x0000008839127209 */ /* 0x000fe20007820000 */
[----:B------:R-:W-:Y:S01]  /*8960*/  FFMA R5, R8, R137, R5 ;  /* 0x0000008908057223 */ /* 0x000fe20000000005 */
[----:B------:R-:W-:Y:S01]  /*8970*/  SHF.R.S32.HI R10, RZ, 0x1f, R17 ;  /* 0x0000001fff0a7819 */ /* 0x000fe20000011411 */
[----:B------:R-:W-:Y:S01]  /*8980*/  @P3 IMAD.HI.U32 R4, R15, R134, RZ ;  /* 0x000000860f043227 */ /* 0x000fe200078e00ff */
[----:B------:R-:W1:Y:S01]  /*8990*/  F2I.NTZ R12, R12 ;  /* 0x0000000c000c7305 */ /* 0x000e620000203100 */
[----:B------:R-:W-:-:S02]  /*89a0*/  SHF.R.S32.HI R57, RZ, 0x1f, R56 ;  /* 0x0000001fff397819 */ /* 0x000fc40000011438 */
[----:B------:R-:W-:Y:S01]  /*89b0*/  IMAD.MOV.U32 R6, RZ, RZ, R15 ;  /* 0x000000ffff067224 */ /* 0x000fe200078e000f */
[----:B------:R-:W-:Y:S01]  /*89c0*/  @P3 SHF.R.U32.HI R6, RZ, R147, R4 ;  /* 0x00000093ff063219 */ /* 0x000fe20000011604 */
[----:B------:R-:W-:Y:S01]  /*89d0*/  IMAD R10, R10, c[0x0][0x278], RZ ;  /* 0x00009e000a0a7a24 */ /* 0x000fe200078e02ff */
[----:B------:R-:W-:Y:S01]  /*89e0*/  FMNMX.NAN R5, R5, R136, !PT ;  /* 0x0000008805057209 */ /* 0x000fe20007820000 */
[C---:B------:R-:W-:Y:S01]  /*89f0*/  IMAD.WIDE.U32 R56, R17.reuse, c[0x0][0x278], R56 ;  /* 0x00009e0011387a25 */ /* 0x040fe200078e0038 */
[----:B------:R-:W-:Y:S03]  /*8a00*/  F2I.NTZ R53, R53 ;  /* 0x0000003500357305 */ /* 0x000fe60000203100 */
[----:B------:R-:W-:Y:S01]  /*8a10*/  IMAD.MOV R4, RZ, RZ, -R6 ;  /* 0x000000ffff047224 */ /* 0x000fe200078e0a06 */
[----:B------:R-:W-:Y:S01]  /*8a20*/  IADD3 R52, P1, R144, R56, RZ ;  /* 0x0000003890347210 */ /* 0x000fe20007f3e0ff */
[----:B------:R-:W-:-:S02]  /*8a30*/  IMAD R10, R17, c[0x0][0x27c], R10 ;  /* 0x00009f00110a7a24 */ /* 0x000fc400078e020a */
[----:B------:R-:W-:Y:S01]  /*8a40*/  IMAD R4, R138, R4, R15 ;  /* 0x000000048a047224 */ /* 0x000fe200078e020f */
[----:B------:R-:W2:Y:S01]  /*8a50*/  F2I.NTZ R14, R14 ;  /* 0x0000000e000e7305 */ /* 0x000ea20000203100 */
[----:B-1----:R-:W-:Y:S01]  /*8a60*/  I2IP.S8.S32.SAT R12, R12, R19, RZ ;  /* 0x000000130c0c7239 */ /* 0x002fe200000010ff */
[----:B------:R-:W-:-:S06]  /*8a70*/  IMAD R17, R141, R6, RZ ;  /* 0x000000068d117224 */ /* 0x000fcc00078e02ff */
[----:B------:R-:W1:Y:S08]  /*8a80*/  F2I.NTZ R16, R16 ;  /* 0x0000001000107305 */ /* 0x000e700000203100 */
[----:B------:R3:W-:Y:S08]  /*8a90*/  F2I.NTZ R8, R18 ;  /* 0x0000001200087305 */ /* 0x0007f00000203100 */
[----:B------:R-:W4:Y:S01]  /*8aa0*/  F2I.NTZ R5, R5 ;  /* 0x0000000500057305 */ /* 0x000f220000203100 */
[----:B---3--:R-:W-:Y:S01]  /*8ab0*/  IMAD.SHL.U32 R18, R4, 0x20, RZ ;  /* 0x0000002004127824 */ /* 0x008fe200078e00ff */
[----:B--2---:R-:W-:-:S02]  /*8ac0*/  I2IP.S8.S32.SAT R4, R14, R53, RZ ;  /* 0x000000350e047239 */ /* 0x004fc400000010ff */
[----:B------:R-:W-:Y:S02]  /*8ad0*/  IADD3.X R53, R143, R57, R10, P1, !PT ;  /* 0x000000398f357210 */ /* 0x000fe40000ffe40a */
[----:B------:R-:W-:Y:S02]  /*8ae0*/  SHF.R.S32.HI R19, RZ, 0x1f, R18 ;  /* 0x0000001fff137819 */ /* 0x000fe40000011412 */
[----:B-1----:R-:W-:Y:S02]  /*8af0*/  I2IP.S8.S32.SAT R4, R16, R55, R4 ;  /* 0x0000003710047239 */ /* 0x002fe40000001004 */
[----:B------:R-:W-:Y:S01]  /*8b00*/  SHF.R.S32.HI R10, RZ, 0x1f, R6 ;  /* 0x0000001fff0a7819 */ /* 0x000fe20000011406 */
[----:B------:R-:W-:Y:S01]  /*8b10*/  IMAD.WIDE.U32 R18, R6, R142, R18 ;  /* 0x0000008e06127225 */ /* 0x000fe200078e0012 */
[----:B----4-:R-:W-:Y:S02]  /*8b20*/  I2IP.S8.S32.SAT R5, R5, R8, R12 ;  /* 0x0000000805057239 */ /* 0x010fe4000000100c */
[----:B------:R-:W-:Y:S01]  /*8b30*/  ISETP.LT.AND P1, PT, R15, R148, !P5 ;  /* 0x000000940f00720c */ /* 0x000fe20006f21270 */
[----:B------:R-:W-:-:S02]  /*8b40*/  IMAD R17, R10, R142, R17 ;  /* 0x0000008e0a117224 */ /* 0x000fc400078e0211 */
[----:B------:R1:W-:Y:S01]  /*8b50*/  @P0 STG.E.64 [R52.64], R4 ;  /* 0x0000000434000986 */ /* 0x0003e2000c101b10 */
[----:B------:R-:W-:-:S04]  /*8b60*/  IADD3 R16, P0, R145, R18, RZ ;  /* 0x0000001291107210 */ /* 0x000fc80007f1e0ff */
[----:B------:R-:W-:-:S05]  /*8b70*/  IADD3.X R17, R146, R19, R17, P0, !PT ;  /* 0x0000001392117210 */ /* 0x000fca00007fe411 */
[----:B------:R-:W2:Y:S01]  /*8b80*/  @P1 LDG.E.LTC128B.64 R2, [R16.64] ;  /* 0x0000001010021981 */ /* 0x000ea2000c1e1b20 */
[----:B------:R-:W3:Y:S08]  /*8b90*/  I2F R10, R125 ;  /* 0x0000007d000a7306 */ /* 0x000ef00000201400 */
[----:B------:R-:W4:Y:S08]  /*8ba0*/  I2F R8, R129 ;  /* 0x0000008100087306 */ /* 0x000f300000201400 */
[----:B------:R-:W-:Y:S01]  /*8bb0*/  I2F R116, R116 ;  /* 0x0000007400747306 */ /* 0x000fe20000201400 */
[----:B-1----:R-:W-:-:S07]  /*8bc0*/  @P3 IMAD.HI.U32 R53, R15, R133, RZ ;  /* 0x000000850f353227 */ /* 0x002fce00078e00ff */
[----:B------:R-:W1:Y:S08]  /*8bd0*/  I2F R124, R124 ;  /* 0x0000007c007c7306 */ /* 0x000e700000201400 */
[----:B------:R-:W1:Y:S08]  /*8be0*/  I2F R6, R117 ;  /* 0x0000007500067306 */ /* 0x000e700000201400 */
[----:B------:R-:W1:Y:S08]  /*8bf0*/  I2F R128, R128 ;  /* 0x0000008000807306 */ /* 0x000e700000201400 */
[----:B------:R-:W1:Y:S08]  /*8c00*/  I2F R120, R120 ;  /* 0x0000007800787306 */ /* 0x000e700000201400 */
[----:B------:R-:W1:Y:S01]  /*8c10*/  I2F R4, R121 ;  /* 0x0000007900047306 */ /* 0x000e620000201400 */
[----:B--2---:R-:W-:-:S02]  /*8c20*/  PRMT R5, R2, 0xbbb3, R2 ;  /* 0x0000bbb302057816 */ /* 0x004fc40000000002 */
[C-C-:B------:R-:W-:Y:S02]  /*8c30*/  PRMT R55, R2.reuse, 0xaaa2, R2.reuse ;  /* 0x0000aaa202377816 */ /* 0x140fe40000000002 */
[----:B------:R-:W-:Y:S02]  /*8c40*/  IADD3 R17, R5, 0x4b400000, RZ ;  /* 0x4b40000005117810 */ /* 0x000fe40007ffe0ff */
[--C-:B------:R-:W-:Y:S02]  /*8c50*/  PRMT R5, R2, 0x9991, R2.reuse ;  /* 0x0000999102057816 */ /* 0x100fe40000000002 */
[----:B------:R-:W-:Y:S01]  /*8c60*/  PRMT R19, R3, 0xbbb3, R3 ;  /* 0x0000bbb303137816 */ /* 0x000fe20000000003 */
[----:B------:R-:W-:Y:S01]  /*8c70*/  FADD R17, R17, -12582912 ;  /* 0xcb40000011117421 */ /* 0x000fe20000000000 */
[----:B------:R-:W-:Y:S02]  /*8c80*/  IADD3 R5, R5, 0x4b400000, RZ ;  /* 0x4b40000005057810 */ /* 0x000fe40007ffe0ff */
[----:B------:R-:W-:Y:S01]  /*8c90*/  IADD3 R55, R55, 0x4b400000, RZ ;  /* 0x4b40000037377810 */ /* 0x000fe20007ffe0ff */
[-C--:B---3--:R-:W-:Y:S01]  /*8ca0*/  FFMA R17, R10, R137.reuse, R17 ;  /* 0x000000890a117223 */ /* 0x088fe20000000011 */
[----:B------:R-:W-:Y:S01]  /*8cb0*/  PRMT R10, R3, 0xaaa2, R3 ;  /* 0x0000aaa2030a7816 */ /* 0x000fe20000000003 */
[----:B------:R-:W-:Y:S01]  /*8cc0*/  FADD R5, R5, -12582912 ;  /* 0xcb40000005057421 */ /* 0x000fe20000000000 */
[----:B------:R-:W-:Y:S01]  /*8cd0*/  PRMT R57, R2, 0x8880, R2 ;  /* 0x0000888002397816 */ /* 0x000fe20000000002 */
[----:B------:R-:W-:Y:S01]  /*8ce0*/  FADD R55, R55, -12582912 ;  /* 0xcb40000037377421 */ /* 0x000fe20000000000 */
[----:B------:R-:W-:Y:S01]  /*8cf0*/  IADD3 R10, R10, 0x4b400000, RZ ;  /* 0x4b4000000a0a7810 */ /* 0x000fe20007ffe0ff */
[-C--:B----4-:R-:W-:Y:S01]  /*8d00*/  FFMA R5, R8, R137.reuse, R5 ;  /* 0x0000008908057223 */ /* 0x090fe20000000005 */
[-C--:B------:R-:W-:Y:S01]  /*8d10*/  FMNMX.NAN R12, R17, R136.reuse, !PT ;  /* 0x00000088110c7209 */ /* 0x080fe20007820000 */
[----:B------:R-:W-:Y:S01]  /*8d20*/  IMAD.MOV.U32 R8, RZ, RZ, R15 ;  /* 0x000000ffff087224 */ /* 0x000fe200078e000f */
[----:B------:R-:W-:Y:S01]  /*8d30*/  IADD3 R17, R135, 0x38, RZ ;  /* 0x0000003887117810 */ /* 0x000fe20007ffe0ff */
[----:B------:R-:W-:Y:S01]  /*8d40*/  FADD R10, R10, -12582912 ;  /* 0xcb4000000a0a7421 */ /* 0x000fe20000000000 */
[----:B------:R-:W-:Y:S01]  /*8d50*/  FMNMX.NAN R14, R5, R136, !PT ;  /* 0x00000088050e7209 */ /* 0x000fe20007820000 */
[-C--:B-1----:R-:W-:Y:S01]  /*8d60*/  FFMA R55, R124, R137.reuse, R55 ;  /* 0x000000897c377223 */ /* 0x082fe20000000037 */
[----:B------:R-:W-:Y:S01]  /*8d70*/  IADD3 R19, R19, 0x4b400000, RZ ;  /* 0x4b40000013137810 */ /* 0x000fe20007ffe0ff */
[----:B------:R-:W-:Y:S01]  /*8d80*/  IMAD.MOV.U32 R16, RZ, RZ, R17 ;  /* 0x000000ffff107224 */ /* 0x000fe200078e0011 */
[C-C-:B------:R-:W-:Y:S01]  /*8d90*/  PRMT R59, R3.reuse, 0x8880, R3.reuse ;  /* 0x00008880033b7816 */ /* 0x140fe20000000003 */
[----:B------:R-:W-:Y:S01]  /*8da0*/  F2I.NTZ R12, R12 ;  /* 0x0000000c000c7305 */ /* 0x000fe20000203100 */
[----:B------:R-:W-:Y:S01]  /*8db0*/  PRMT R5, R3, 0x9991, R3 ;  /* 0x0000999103057816 */ /* 0x000fe20000000003 */
[----:B------:R-:W-:Y:S01]  /*8dc0*/  FADD R19, R19, -12582912 ;  /* 0xcb40000013137421 */ /* 0x000fe20000000000 */
[----:B------:R-:W-:Y:S01]  /*8dd0*/  @P3 SHF.R.U32.HI R8, RZ, R132, R53 ;  /* 0x00000084ff083219 */ /* 0x000fe20000011635 */
[----:B------:R-:W-:Y:S01]  /*8de0*/  FFMA R53, R116, R137, R10 ;  /* 0x0000008974357223 */ /* 0x000fe2000000000a */
[----:B------:R-:W-:Y:S01]  /*8df0*/  IADD3 R57, R57, 0x4b400000, RZ ;  /* 0x4b40000039397810 */ /* 0x000fe20007ffe0ff */
[----:B------:R-:W-:Y:S01]  /*8e00*/  @P3 IMAD.HI.U32 R10, R17, R134, RZ ;  /* 0x00000086110a3227 */ /* 0x000fe200078e00ff */
[----:B------:R-:W-:Y:S01]  /*8e10*/  IADD3 R59, R59, 0x4b400000, RZ ;  /* 0x4b4000003b3b7810 */ /* 0x000fe20007ffe0ff */
[----:B------:R-:W-:Y:S01]  /*8e20*/  F2I.NTZ R14, R14 ;  /* 0x0000000e000e7305 */ /* 0x000fe20000203100 */
[----:B------:R-:W-:Y:S01]  /*8e30*/  IADD3 R5, R5, 0x4b400000, RZ ;  /* 0x4b40000005057810 */ /* 0x000fe20007ffe0ff */
[----:B------:R-:W-:Y:S01]  /*8e40*/  IMAD.MOV R62, RZ, RZ, -R8 ;  /* 0x000000ffff3e7224 */ /* 0x000fe200078e0a08 */
[----:B------:R-:W-:Y:S01]  /*8e50*/  @P3 SHF.R.U32.HI R16, RZ, R147, R10 ;  /* 0x00000093ff103219 */ /* 0x000fe2000001160a */
[----:B------:R-:W-:Y:S01]  /*8e60*/  FADD R57, R57, -12582912 ;  /* 0xcb40000039397421 */ /* 0x000fe20000000000 */
[-C--:B------:R-:W-:Y:S01]  /*8e70*/  FMNMX.NAN R55, R55, R136.reuse, !PT ;  /* 0x0000008837377209 */ /* 0x080fe20007820000 */
[-C--:B------:R-:W-:Y:S01]  /*8e80*/  FFMA R19, R6, R137.reuse, R19 ;  /* 0x0000008906137223 */ /* 0x080fe20000000013 */
[----:B------:R-:W-:Y:S01]  /*8e90*/  FMNMX.NAN R53, R53, R136, !PT ;  /* 0x0000008835357209 */ /* 0x000fe20007820000 */
[----:B------:R-:W-:Y:S01]  /*8ea0*/  FADD R59, R59, -12582912 ;  /* 0xcb4000003b3b7421 */ /* 0x000fe20000000000 */
[----:B------:R-:W-:Y:S01]  /*8eb0*/  ISETP.LT.AND P5, PT, R17, R148, !P5 ;  /* 0x000000941100720c */ /* 0x000fe20006fa1270 */
[----:B------:R-:W-:Y:S01]  /*8ec0*/  FADD R5, R5, -12582912 ;  /* 0xcb40000005057421 */ /* 0x000fe20000000000 */
[----:B------:R-:W-:Y:S01]  /*8ed0*/  FMNMX.NAN R10, R19, R136, !PT ;  /* 0x00000088130a7209 */ /* 0x000fe20007820000 */
[----:B------:R-:W-:Y:S01]  /*8ee0*/  IMAD R62, R138, R62, R15 ;  /* 0x0000003e8a3e7224 */ /* 0x000fe200078e020f */
[----:B------:R-:W-:Y:S01]  /*8ef0*/  SHF.R.S32.HI R19, RZ, 0x1f, R8 ;  /* 0x0000001fff137819 */ /* 0x000fe20000011408 */
[-C--:B------:R-:W-:Y:S01]  /*8f00*/  FFMA R57, R128, R137.reuse, R57 ;  /* 0x0000008980397223 */ /* 0x080fe20000000039 */
[----:B------:R-:W1:Y:S01]  /*8f10*/  F2I.NTZ R55, R55 ;  /* 0x0000003700377305 */ /* 0x000e620000203100 */
[----:B------:R-:W-:-:S02]  /*8f20*/  FFMA R59, R120, R137, R59 ;  /* 0x00000089783b7223 */ /* 0x000fc4000000003b */
[----:B------:R-:W-:Y:S01]  /*8f30*/  FFMA R5, R4, R137, R5 ;  /* 0x0000008904057223 */ /* 0x000fe20000000005 */
[-C--:B------:R-:W-:Y:S01]  /*8f40*/  FMNMX.NAN R57, R57, R136.reuse, !PT ;  /* 0x0000008839397209 */ /* 0x080fe20007820000 */
        /* <DEDUP_REMOVED lines=8> */
[----:B------:R-:W-:-:S02]  /*8fd0*/  IMAD.SHL.U32 R60, R60, 0x20, RZ ;  /* 0x000000203c3c7824 */ /* 0x000fc400078e00ff */
[C---:B------:R-:W-:Y:S02]  /*8fe0*/  IMAD R4, R8.reuse, c[0x0][0x27c], R19 ;  /* 0x00009f0008047a24 */ /* 0x040fe400078e0213 */
[----:B------:R-:W-:Y:S01]  /*8ff0*/  IMAD.WIDE.U32 R62, R8, c[0x0][0x278], R62 ;  /* 0x00009e00083e7a25 */ /* 0x000fe200078e003e */
[----:B------:R-:W2:Y:S01]  /*9000*/  F2I.NTZ R10, R10 ;  /* 0x0000000a000a7305 */ /* 0x000ea20000203100 */
[----:B------:R-:W-:Y:S02]  /*9010*/  SHF.R.S32.HI R61, RZ, 0x1f, R60 ;  /* 0x0000001fff3d7819 */ /* 0x000fe4000001143c */
[----:B------:R-:W-:Y:S01]  /*9020*/  SHF.R.S32.HI R8, RZ, 0x1f, R16 ;  /* 0x0000001fff087819 */ /* 0x000fe20000011410 */
[----:B------:R-:W-:Y:S01]  /*9030*/  IMAD R19, R141, R16, RZ ;  /* 0x000000108d137224 */ /* 0x000fe200078e02ff */
[----:B------:R-:W-:Y:S01]  /*9040*/  IADD3 R18, P0, R144, R62, RZ ;  /* 0x0000003e90127210 */ /* 0x000fe20007f1e0ff */
[-C--:B------:R-:W-:Y:S02]  /*9050*/  IMAD.WIDE.U32 R60, R16, R142.reuse, R60 ;  /* 0x0000008e103c7225 */ /* 0x080fe400078e003c */
[----:B------:R-:W3:Y:S02]  /*9060*/  F2I.NTZ R57, R57 ;  /* 0x0000003900397305 */ /* 0x000ee40000203100 */
[----:B------:R-:W-:Y:S01]  /*9070*/  IMAD R59, R8, R142, R19 ;  /* 0x0000008e083b7224 */ /* 0x000fe200078e0213 */
[----:B------:R-:W-:-:S02]  /*9080*/  IADD3.X R19, R143, R63, R4, P0, !PT ;  /* 0x0000003f8f137210 */ /* 0x000fc400007fe404 */
[----:B-1----:R-:W-:Y:S02]  /*9090*/  I2IP.S8.S32.SAT R4, R12, R55, RZ ;  /* 0x000000370c047239 */ /* 0x002fe400000010ff */
[----:B------:R-:W-:Y:S01]  /*90a0*/  IADD3 R52, P0, R145, R60, RZ ;  /* 0x0000003c91347210 */ /* 0x000fe20007f1e0ff */
[----:B------:R-:W-:Y:S01]  /*90b0*/  F2I.NTZ R6, R6 ;  /* 0x0000000600067305 */ /* 0x000fe20000203100 */
[----:B--2---:R-:W-:Y:S02]  /*90c0*/  I2IP.S8.S32.SAT R10, R10, R53, RZ ;  /* 0x000000350a0a7239 */ /* 0x004fe400000010ff */
[----:B------:R-:W-:-:S05]  /*90d0*/  IADD3.X R53, R146, R61, R59, P0, !PT ;  /* 0x0000003d92357210 */ /* 0x000fca00007fe43b */
[----:B------:R-:W1:Y:S01]  /*90e0*/  F2I.NTZ R5, R5 ;  /* 0x0000000500057305 */ /* 0x000e620000203100 */
[----:B---3--:R-:W-:Y:S02]  /*90f0*/  I2IP.S8.S32.SAT R4, R14, R57, R4 ;  /* 0x000000390e047239 */ /* 0x008fe40000001004 */
[----:B-1----:R-:W-:-:S05]  /*9100*/  I2IP.S8.S32.SAT R5, R5, R6, R10 ;  /* 0x0000000605057239 */ /* 0x002fca000000100a */
[----:B------:R1:W-:Y:S04]  /*9110*/  @P1 STG.E.64 [R18.64], R4 ;  /* 0x0000000412001986 */ /* 0x0003e8000c101b10 */
[----:B------:R-:W2:Y:S01]  /*9120*/  @P5 LDG.E.LTC128B.64 R2, [R52.64] ;  /* 0x0000001034025981 */ /* 0x000ea2000c1e1b20 */
[----:B------:R-:W3:Y:S01]  /*9130*/  I2F R126, R126 ;  /* 0x0000007e007e7306 */ /* 0x000ee20000201400 */
[----:B------:R-:W-:-:S04]  /*9140*/  IADD3 R152, R152, 0x20, RZ ;  /* 0x0000002098987810 */ /* 0x000fc80007ffe0ff */
[----:B------:R-:W-:-:S03]  /*9150*/  ISETP.LT.AND P4, PT, R152, c[0x0][0x178], !P4 ;  /* 0x00005e0098007a0c */ /* 0x000fc60006781270 */
[----:B------:R-:W4:Y:S08]  /*9160*/  I2F R10, R127 ;  /* 0x0000007f000a7306 */ /* 0x000f300000201400 */
[----:B------:R-:W2:Y:S08]  /*9170*/  I2F R8, R131 ;  /* 0x0000008300087306 */ /* 0x000eb00000201400 */
[----:B-1----:R-:W1:Y:S08]  /*9180*/  I2F R4, R119 ;  /* 0x0000007700047306 */ /* 0x002e700000201400 */
        /* <DEDUP_REMOVED lines=14> */
[----:B------:R-:W-:Y:S01]  /*9270*/  IADD3 R12, R12, 0x4b400000, RZ ;  /* 0x4b4000000c0c7810 */ /* 0x000fe20007ffe0ff */
[----:B----4-:R-:W-:Y:S01]  /*9280*/  FFMA R5, R10, R137, R5 ;  /* 0x000000890a057223 */ /* 0x010fe20000000005 */
[--C-:B------:R-:W-:Y:S01]  /*9290*/  PRMT R61, R3, 0xbbb3, R3.reuse ;  /* 0x0000bbb3033d7816 */ /* 0x100fe20000000003 */
[----:B------:R-:W-:Y:S01]  /*92a0*/  FADD R57, R14, -12582912 ;  /* 0xcb4000000e397421 */ /* 0x000fe20000000000 */
[-C--:B------:R-:W-:Y:S01]  /*92b0*/  FMNMX.NAN R19, R19, R136.reuse, !PT ;  /* 0x0000008813137209 */ /* 0x080fe20007820000 */
[----:B------:R-:W-:Y:S01]  /*92c0*/  FADD R59, R12, -12582912 ;  /* 0xcb4000000c3b7421 */ /* 0x000fe20000000000 */
[----:B------:R-:W-:Y:S01]  /*92d0*/  FMNMX.NAN R14, R5, R136, !PT ;  /* 0x00000088050e7209 */ /* 0x000fe20007820000 */
[----:B------:R-:W-:Y:S01]  /*92e0*/  @P3 IMAD.HI.U32 R5, R17, R133, RZ ;  /* 0x0000008511053227 */ /* 0x000fe200078e00ff */
[----:B------:R-:W-:Y:S01]  /*92f0*/  IADD3 R61, R61, 0x4b400000, RZ ;  /* 0x4b4000003d3d7810 */ /* 0x000fe20007ffe0ff */
[----:B------:R2:W-:Y:S01]  /*9300*/  F2I.NTZ R55, R19 ;  /* 0x0000001300377305 */ /* 0x0005e20000203100 */
[----:B------:R-:W-:Y:S01]  /*9310*/  PRMT R53, R3, 0xaaa2, R3 ;  /* 0x0000aaa203357816 */ /* 0x000fe20000000003 */
[----:B------:R-:W-:-:S02]  /*9320*/  FFMA R59, R8, R137, R59 ;  /* 0x00000089083b7223 */ /* 0x000fc4000000003b */
[----:B------:R-:W-:Y:S01]  /*9330*/  FADD R61, R61, -12582912 ;  /* 0xcb4000003d3d7421 */ /* 0x000fe20000000000 */
[----:B------:R-:W-:Y:S01]  /*9340*/  IADD3 R53, R53, 0x4b400000, RZ ;  /* 0x4b40000035357810 */ /* 0x000fe20007ffe0ff */
[----:B------:R-:W-:Y:S01]  /*9350*/  IMAD.MOV.U32 R10, RZ, RZ, R135 ;  /* 0x000000ffff0a7224 */ /* 0x000fe200078e0087 */
[----:B------:R-:W-:Y:S01]  /*9360*/  FMNMX.NAN R16, R59, R136, !PT ;  /* 0x000000883b107209 */ /* 0x000fe20007820000 */
[----:B-1----:R-:W-:Y:S01]  /*9370*/  FFMA R61, R4, R137, R61 ;  /* 0x00000089043d7223 */ /* 0x002fe2000000003d */
[----:B------:R-:W-:Y:S01]  /*9380*/  PRMT R59, R3, 0x8880, R3 ;  /* 0x00008880033b7816 */ /* 0x000fe20000000003 */
[----:B------:R-:W-:Y:S01]  /*9390*/  @P3 IMAD.HI.U32 R4, R135, R134, RZ ;  /* 0x0000008687043227 */ /* 0x000fe200078e00ff */
[----:B------:R-:W1:Y:S02]  /*93a0*/  F2I.NTZ R14, R14 ;  /* 0x0000000e000e7305 */ /* 0x000e640000203100 */
[----:B------:R-:W-:Y:S01]  /*93b0*/  IADD3 R59, R59, 0x4b400000, RZ ;  /* 0x4b4000003b3b7810 */ /* 0x000fe20007ffe0ff */
[----:B------:R-:W-:Y:S01]  /*93c0*/  FADD R53, R53, -12582912 ;  /* 0xcb40000035357421 */ /* 0x000fe20000000000 */
[----:B------:R-:W-:Y:S01]  /*93d0*/  @P3 SHF.R.U32.HI R10, RZ, R147, R4 ;  /* 0x00000093ff0a3219 */ /* 0x000fe20000011604 */
[----:B--2---:R-:W-:Y:S01]  /*93e0*/  IMAD.MOV.U32 R19, RZ, RZ, R17 ;  /* 0x000000ffff137224 */ /* 0x004fe200078e0011 */
        /* <DEDUP_REMOVED lines=12> */
[-C--:B------:R-:W-:Y:S01]  /*94b0*/  FMNMX.NAN R57, R57, R136.reuse, !PT ;  /* 0x0000008839397209 */ /* 0x080fe20007820000 */
[-C--:B------:R-:W-:Y:S01]  /*94c0*/  FFMA R59, R122, R137.reuse, R59 ;  /* 0x000000897a3b7223 */ /* 0x080fe2000000003b */
[----:B------:R-:W-:Y:S01]  /*94d0*/  SHF.R.S32.HI R8, RZ, 0x1f, R19 ;  /* 0x0000001fff087819 */ /* 0x000fe20000011413 */
[----:B------:R-:W-:Y:S01]  /*94e0*/  FFMA R5, R6, R137, R5 ;  /* 0x0000008906057223 */ /* 0x000fe20000000005 */
[--C-:B------:R-:W-:Y:S01]  /*94f0*/  SHF.R.S32.HI R4, RZ, 0x1f, R10.reuse ;  /* 0x0000001fff047819 */ /* 0x100fe2000001140a */
[----:B------:R-:W-:Y:S01]  /*9500*/  IMAD.MOV R58, RZ, RZ, -R10 ;  /* 0x000000ffff3a7224 */ /* 0x000fe200078e0a0a */
[-C--:B------:R-:W-:Y:S01]  /*9510*/  FMNMX.NAN R6, R59, R136.reuse, !PT ;  /* 0x000000883b067209 */ /* 0x080fe20007820000 */
[----:B------:R-:W-:Y:S01]  /*9520*/  IMAD.SHL.U32 R62, R62, 0x20, RZ ;  /* 0x000000203e3e7824 */ /* 0x000fe200078e00ff */
[----:B------:R-:W-:Y:S01]  /*9530*/  FMNMX.NAN R5, R5, R136, !PT ;  /* 0x0000008805057209 */ /* 0x000fe20007820000 */
[----:B------:R-:W-:Y:S01]  /*9540*/  IMAD R58, R138, R58, R135 ;  /* 0x0000003a8a3a7224 */ /* 0x000fe200078e0287 */
[----:B------:R-:W2:Y:S01]  /*9550*/  F2I.NTZ R53, R53 ;  /* 0x0000003500357305 */ /* 0x000ea20000203100 */
[----:B------:R-:W-:Y:S01]  /*9560*/  IMAD R8, R8, c[0x0][0x278], RZ ;  /* 0x00009e0008087a24 */ /* 0x000fe200078e02ff */
[----:B------:R-:W-:Y:S01]  /*9570*/  SHF.R.S32.HI R63, RZ, 0x1f, R62 ;  /* 0x0000001fff3f7819 */ /* 0x000fe2000001143e */
[----:B------:R-:W-:Y:S01]  /*9580*/  IMAD.SHL.U32 R58, R58, 0x20, RZ ;  /* 0x000000203a3a7824 */ /* 0x000fe200078e00ff */
[----:B-1----:R-:W-:Y:S01]  /*9590*/  I2IP.S8.S32.SAT R14, R14, R55, RZ ;  /* 0x000000370e0e7239 */ /* 0x002fe200000010ff */
[----:B------:R-:W-:-:S02]  /*95a0*/  IMAD R61, R141, R10, RZ ;  /* 0x0000000a8d3d7224 */ /* 0x000fc400078e02ff */
[C---:B------:R-:W-:Y:S01]  /*95b0*/  IMAD.WIDE.U32 R62, R19.reuse, c[0x0][0x278], R62 ;  /* 0x00009e00133e7a25 */ /* 0x040fe200078e003e */
[----:B------:R-:W-:Y:S01]  /*95c0*/  F2I.NTZ R57, R57 ;  /* 0x0000003900397305 */ /* 0x000fe20000203100 */
[----:B------:R-:W-:Y:S02]  /*95d0*/  SHF.R.S32.HI R59, RZ, 0x1f, R58 ;  /* 0x0000001fff3b7819 */ /* 0x000fe4000001143a */
[----:B------:R-:W-:Y:S01]  /*95e0*/  IMAD R8, R19, c[0x0][0x27c], R8 ;  /* 0x00009f0013087a24 */ /* 0x000fe200078e0208 */
[----:B------:R-:W-:Y:S01]  /*95f0*/  IADD3 R18, P0, R144, R62, RZ ;  /* 0x0000003e90127210 */ /* 0x000fe20007f1e0ff */
[-C--:B------:R-:W-:Y:S02]  /*9600*/  IMAD R4, R4, R142.reuse, R61 ;  /* 0x0000008e04047224 */ /* 0x080fe400078e023d */
[----:B------:R-:W-:Y:S01]  /*9610*/  IMAD.WIDE.U32 R58, R10, R142, R58 ;  /* 0x0000008e0a3a7225 */ /* 0x000fe200078e003a */
[----:B------:R-:W1:Y:S01]  /*9620*/  F2I.NTZ R16, R16 ;  /* 0x0000001000107305 */ /* 0x000e620000203100 */
[----:B------:R-:W-:-:S02]  /*9630*/  IADD3.X R19, R143, R63, R8, P0, !PT ;  /* 0x0000003f8f137210 */ /* 0x000fc400007fe408 */
[----:B--2---:R-:W-:Y:S01]  /*9640*/  I2IP.S8.S32.SAT R12, R12, R53, RZ ;  /* 0x000000350c0c7239 */ /* 0x004fe200000010ff */
[----:B------:R-:W-:Y:S01]  /*9650*/  IMAD.IADD R8, R59, 0x1, R4 ;  /* 0x000000013b087824 */ /* 0x000fe200078e0204 */
[----:B------:R-:W-:-:S03]  /*9660*/  IADD3 R58, P1, P0, R145, R140, R58 ;  /* 0x0000008c913a7210 */ /* 0x000fc6000783e03a */
[----:B------:R-:W-:Y:S01]  /*9670*/  F2I.NTZ R6, R6 ;  /* 0x0000000600067305 */ /* 0x000fe20000203100 */
[----:B------:R-:W-:-:S07]  /*9680*/  IADD3.X R59, R146, R139, R8, P1, P0 ;  /* 0x0000008b923b7210 */ /* 0x000fce0000fe0408 */
[----:B------:R-:W2:Y:S01]  /*9690*/  F2I.NTZ R5, R5 ;  /* 0x0000000500057305 */ /* 0x000ea20000203100 */
[----:B-1----:R-:W-:Y:S02]  /*96a0*/  I2IP.S8.S32.SAT R4, R16, R57, R14 ;  /* 0x0000003910047239 */ /* 0x002fe4000000100e */
[----:B--2---:R-:W-:-:S05]  /*96b0*/  I2IP.S8.S32.SAT R5, R5, R6, R12 ;  /* 0x0000000605057239 */ /* 0x004fca000000100c */
[----:B------:R1:W-:Y:S04]  /*96c0*/  @P5 STG.E.64 [R18.64], R4 ;  /* 0x0000000412005986 */ /* 0x0003e8000c101b10 */
[----:B------:R-:W2:Y:S01]  /*96d0*/  @P4 LDG.E.LTC128B.64 R2, [R58.64] ;  /* 0x000000103a024981 */ /* 0x000ea2000c1e1b20 */
[----:B------:R-:W3:Y:S01]  /*96e0*/  I2F R24, R24 ;  /* 0x0000001800187306 */ /* 0x000ee20000201400 */
[----:B------:R-:W-:-:S07]  /*96f0*/  ISETP.LT.AND P6, PT, R152, c[0x0][0x178], !P6 ;  /* 0x00005e0098007a0c */ /* 0x000fce00077c1270 */
[----:B------:R-:W4:Y:S08]  /*9700*/  I2F R10, R25 ;  /* 0x00000019000a7306 */ /* 0x000f300000201400 */
[----:B------:R-:W1:Y:S08]  /*9710*/  I2F R6, R21 ;  /* 0x0000001500067306 */ /* 0x000e700000201400 */
[----:B------:R-:W1:Y:S08]  /*9720*/  I2F R20, R20 ;  /* 0x0000001400147306 */ /* 0x000e700000201400 */
[----:B------:R1:W-:Y:S08]  /*9730*/  I2F R8, R29 ;  /* 0x0000001d00087306 */ /* 0x0003f00000201400 */
[----:B------:R-:W2:Y:S01]  /*9740*/  I2F R32, R32 ;  /* 0x0000002000207306 */ /* 0x000ea20000201400 */
[----:B-1----:R-:W-:-:S07]  /*9750*/  @P3 IMAD.HI.U32 R29, R135, R133, RZ ;  /* 0x00000085871d3227 */ /* 0x002fce00078e00ff */
[----:B------:R-:W-:Y:S01]  /*9760*/  I2F R28, R28 ;  /* 0x0000001c001c7306 */ /* 0x000fe20000201400 */
[C-C-:B--2---:R-:W-:Y:S02]  /*9770*/  PRMT R14, R2.reuse, 0xaaa2, R2.reuse ;  /* 0x0000aaa2020e7816 */ /* 0x144fe40000000002 */
[--C-:B------:R-:W-:Y:S02]  /*9780*/  PRMT R12, R2, 0xbbb3, R2.reuse ;  /* 0x0000bbb3020c7816 */ /* 0x100fe40000000002 */
[----:B------:R-:W-:Y:S02]  /*9790*/  IADD3 R5, R14, 0x4b400000, RZ ;  /* 0x4b4000000e057810 */ /* 0x000fe40007ffe0ff */
[----:B------:R-:W-:Y:S01]  /*97a0*/  IADD3 R4, R12, 0x4b400000, RZ ;  /* 0x4b4000000c047810 */ /* 0x000fe20007ffe0ff */
[----:B------:R1:W2:Y:S01]  /*97b0*/  I2F R14, R33 ;  /* 0x00000021000e7306 */ /* 0x0002a20000201400 */
[C-C-:B------:R-:W-:Y:S01]  /*97c0*/  PRMT R25, R2.reuse, 0x9991, R2.reuse ;  /* 0x0000999102197816 */ /* 0x140fe20000000002 */
        /* <DEDUP_REMOVED lines=9> */
[-C--:B------:R-:W-:Y:S01]  /*9860*/  FMNMX.NAN R19, R19, R136.reuse, !PT ;  /* 0x0000008813137209 */ /* 0x080fe20007820000 */
[----:B------:R-:W-:Y:S01]  /*9870*/  FADD R12, R12, -12582912 ;  /* 0xcb4000000c0c7421 */ /* 0x000fe20000000000 */
[----:B------:R-:W-:Y:S01]  /*9880*/  FMNMX.NAN R10, R5, R136, !PT ;  /* 0x00000088050a7209 */ /* 0x000fe20007820000 */
[----:B------:R-:W-:Y:S01]  /*9890*/  IMAD.MOV.U32 R5, RZ, RZ, R135 ;  /* 0x000000ffff057224 */ /* 0x000fe200078e0087 */
[----:B------:R-:W-:Y:S01]  /*98a0*/  @P3 SHF.R.U32.HI R5, RZ, R132, R29 ;  /* 0x00000084ff053219 */ /* 0x000fe2000001161d */
[-C--:B------:R-:W-:Y:S01]  /*98b0*/  FFMA R25, R6, R137.reuse, R25 ;  /* 0x0000008906197223 */ /* 0x080fe20000000019 */
[--C-:B------:R-:W-:Y:S01]  /*98c0*/  PRMT R29, R3, 0xbbb3, R3.reuse ;  /* 0x0000bbb3031d7816 */ /* 0x100fe20000000003 */
[-C--:B------:R-:W-:Y:S01]  /*98d0*/  FFMA R21, R20, R137.reuse, R12 ;  /* 0x0000008914157223 */ /* 0x080fe2000000000c */
[----:B------:R-:W-:Y:S01]  /*98e0*/  IADD3 R53, R53, 0x4b400000, RZ ;  /* 0x4b40000035357810 */ /* 0x000fe20007ffe0ff */
[----:B------:R-:W-:Y:S01]  /*98f0*/  @P3 IMAD.HI.U32 R6, R149, R134, RZ ;  /* 0x0000008695063227 */ /* 0x000fe200078e00ff */
[----:B------:R-:W-:Y:S01]  /*9900*/  FMNMX.NAN R12, R25, R136, !PT ;  /* 0x00000088190c7209 */ /* 0x000fe20007820000 */
[----:B------:R-:W-:Y:S01]  /*9910*/  F2I.NTZ R19, R19 ;  /* 0x0000001300137305 */ /* 0x000fe20000203100 */
[----:B------:R-:W-:Y:S01]  /*9920*/  IADD3 R29, R29, 0x4b400000, RZ ;  /* 0x4b4000001d1d7810 */ /* 0x000fe20007ffe0ff */
[----:B------:R-:W-:Y:S01]  /*9930*/  FADD R53, R53, -12582912 ;  /* 0xcb40000035357421 */ /* 0x000fe20000000000 */
[C---:B------:R-:W-:Y:S01]  /*9940*/  PRMT R25, R3.reuse, 0x8880, R3 ;  /* 0x0000888003197816 */ /* 0x040fe20000000003 */
[----:B------:R-:W-:Y:S01]  /*9950*/  IMAD.MOV R52, RZ, RZ, -R5 ;  /* 0x000000ffff347224 */ /* 0x000fe200078e0a05 */
[----:B-1----:R-:W-:Y:S01]  /*9960*/  PRMT R33, R3, 0x9991, R3 ;  /* 0x0000999103217816 */ /* 0x002fe20000000003 */
[----:B------:R-:W-:Y:S01]  /*9970*/  FADD R29, R29, -12582912 ;  /* 0xcb4000001d1d7421 */ /* 0x000fe20000000000 */
[----:B------:R-:W-:Y:S01]  /*9980*/  IADD3 R25, R25, 0x4b400000, RZ ;  /* 0x4b40000019197810 */ /* 0x000fe20007ffe0ff */
[----:B------:R-:W-:Y:S01]  /*9990*/  IMAD.MOV.U32 R4, RZ, RZ, R149 ;  /* 0x000000ffff047224 */ /* 0x000fe200078e0095 */
[----:B------:R-:W-:Y:S01]  /*99a0*/  IADD3 R33, R33, 0x4b400000, RZ ;  /* 0x4b40000021217810 */ /* 0x000fe20007ffe0ff */
[----:B------:R-:W-:Y:S01]  /*99b0*/  FFMA R53, R32, R137, R53 ;  /* 0x0000008920357223 */ /* 0x000fe20000000035 */
[----:B------:R-:W-:Y:S01]  /*99c0*/  @P3 SHF.R.U32.HI R4, RZ, R147, R6 ;  /* 0x00000093ff043219 */ /* 0x000fe20000011606 */
[-C--:B--2---:R-:W-:Y:S01]  /*99d0*/  FFMA R29, R14, R137.reuse, R29 ;  /* 0x000000890e1d7223 */ /* 0x084fe2000000001d */
        /* <DEDUP_REMOVED lines=8> */
[----:B------:R-:W1:Y:S01]  /*9a60*/  F2I.NTZ R10, R10 ;  /* 0x0000000a000a7305 */ /* 0x000e620000203100 */
[----:B------:R-:W-:Y:S01]  /*9a70*/  IMAD.SHL.U32 R52, R52, 0x20, RZ ;  /* 0x0000002034347824 */ /* 0x000fe200078e00ff */
[--C-:B------:R-:W-:Y:S01]  /*9a80*/  SHF.R.S32.HI R16, RZ, 0x1f, R4.reuse ;  /* 0x0000001fff107819 */ /* 0x100fe20000011404 */
[----:B------:R-:W-:-:S02]  /*9a90*/  IMAD.MOV R32, RZ, RZ, -R4 ;  /* 0x000000ffff207224 */ /* 0x000fc400078e0a04 */
[----:B------:R-:W-:Y:S01]  /*9aa0*/  FFMA R33, R8, R137, R33 ;  /* 0x0000008908217223 */ /* 0x000fe20000000021 */
[----:B------:R-:W-:Y:S01]  /*9ab0*/  FMNMX.NAN R8, R25, R136, !PT ;  /* 0x0000008819087209 */ /* 0x000fe20007820000 */
[----:B------:R-:W-:Y:S01]  /*9ac0*/  IMAD R32, R138, R32, R149 ;  /* 0x000000208a207224 */ /* 0x000fe200078e0295 */
[----:B------:R-:W-:Y:S01]  /*9ad0*/  SHF.R.S32.HI R53, RZ, 0x1f, R52 ;  /* 0x0000001fff357819 */ /* 0x000fe20000011434 */
[----:B------:R-:W-:Y:S01]  /*9ae0*/  IMAD R14, R14, c[0x0][0x278], RZ ;  /* 0x00009e000e0e7a24 */ /* 0x000fe200078e02ff */
[----:B------:R-:W-:Y:S01]  /*9af0*/  F2I.NTZ R6, R6 ;  /* 0x0000000600067305 */ /* 0x000fe20000203100 */
[----:B------:R-:W-:Y:S01]  /*9b00*/  FMNMX.NAN R18, R33, R136, !PT ;  /* 0x0000008821127209 */ /* 0x000fe20007820000 */
[----:B------:R-:W-:Y:S02]  /*9b10*/  IMAD.SHL.U32 R32, R32, 0x20, RZ ;  /* 0x0000002020207824 */ /* 0x000fe400078e00ff */
[C---:B------:R-:W-:Y:S02]  /*9b20*/  IMAD R14, R5.reuse, c[0x0][0x27c], R14 ;  /* 0x00009f00050e7a24 */ /* 0x040fe400078e020e */
[----:B------:R-:W-:Y:S01]  /*9b30*/  IMAD.WIDE.U32 R52, R5, c[0x0][0x278], R52 ;  /* 0x00009e0005347a25 */ /* 0x000fe200078e0034 */
[----:B------:R-:W-:Y:S01]  /*9b40*/  SHF.R.S32.HI R33, RZ, 0x1f, R32 ;  /* 0x0000001fff217819 */ /* 0x000fe20000011420 */
[----:B------:R-:W2:Y:S02]  /*9b50*/  F2I.NTZ R29, R29 ;  /* 0x0000001d001d7305 */ /* 0x000ea40000203100 */
[----:B------:R-:W-:Y:S01]  /*9b60*/  IMAD R25, R141, R4, RZ ;  /* 0x000000048d197224 */ /* 0x000fe200078e02ff */
[----:B------:R-:W-:Y:S01]  /*9b70*/  IADD3 R52, P1, P0, R144, c[0x0][0x270], R52 ;  /* 0x00009c0090347a10 */ /* 0x000fe2000783e034 */
[----:B------:R-:W-:-:S02]  /*9b80*/  IMAD.IADD R14, R53, 0x1, R14 ;  /* 0x00000001350e7824 */ /* 0x000fc400078e020e */
[-C--:B------:R-:W-:Y:S02]  /*9b90*/  IMAD R16, R16, R142.reuse, R25 ;  /* 0x0000008e10107224 */ /* 0x080fe400078e0219 */
[----:B------:R-:W-:Y:S01]  /*9ba0*/  F2I.NTZ R21, R21 ;  /* 0x0000001500157305 */ /* 0x000fe20000203100 */
[----:B------:R-:W-:Y:S01]  /*9bb0*/  IMAD.WIDE.U32 R32, R4, R142, R32 ;  /* 0x0000008e04207225 */ /* 0x000fe200078e0020 */
[----:B-1----:R-:W-:Y:S02]  /*9bc0*/  I2IP.S8.S32.SAT R4, R10, R19, RZ ;  /* 0x000000130a047239 */ /* 0x002fe400000010ff */
[----:B------:R-:W-:Y:S01]  /*9bd0*/  IADD3.X R53, R143, c[0x0][0x274], R14, P1, P0 ;  /* 0x00009d008f357a10 */ /* 0x000fe20000fe040e */
[----:B------:R-:W-:Y:S01]  /*9be0*/  IMAD.IADD R16, R33, 0x1, R16 ;  /* 0x0000000121107824 */ /* 0x000fe200078e0210 */
[----:B------:R-:W-:Y:S02]  /*9bf0*/  IADD3 R32, P1, P0, R145, R140, R32 ;  /* 0x0000008c91207210 */ /* 0x000fe4000783e020 */
[----:B------:R-:W1:Y:S01]  /*9c00*/  F2I.NTZ R12, R12 ;  /* 0x0000000c000c7305 */ /* 0x000e620000203100 */
[----:B--2---:R-:W-:-:S02]  /*9c10*/  I2IP.S8.S32.SAT R6, R29, R6, RZ ;  /* 0x000000061d067239 */ /* 0x004fc400000010ff */
        /* <DEDUP_REMOVED lines=8> */
[----:B------:R-:W-:-:S04]  /*9ca0*/  ISETP.GE.AND P4, PT, R152, c[0x0][0x178], PT ;  /* 0x00005e0098007a0c */ /* 0x000fc80003f86270 */
[----:B------:R-:W-:Y:S01]  /*9cb0*/  ISETP.LT.AND P5, PT, R7, R148, !P4 ;  /* 0x000000940700720c */ /* 0x000fe200067a1270 */
[----:B-1----:R-:W-:Y:S01]  /*9cc0*/  IMAD.MOV.U32 R5, RZ, RZ, R149 ;  /* 0x000000ffff057224 */ /* 0x002fe200078e0095 */
[----:B------:R-:W-:-:S04]  /*9cd0*/  @P3 SHF.R.U32.HI R5, RZ, R132, R21 ;  /* 0x00000084ff053219 */ /* 0x000fc80000011615 */
[--C-:B------:R-:W-:Y:S01]  /*9ce0*/  SHF.R.S32.HI R14, RZ, 0x1f, R5.reuse ;  /* 0x0000001fff0e7819 */ /* 0x100fe20000011405 */
[----:B------:R-:W-:-:S04]  /*9cf0*/  IMAD.MOV R24, RZ, RZ, -R5 ;  /* 0x000000ffff187224 */ /* 0x000fc800078e0a05 */
[----:B------:R-:W-:Y:S02]  /*9d00*/  IMAD R24, R138, R24, R149 ;  /* 0x000000188a187224 */ /* 0x000fe400078e0295 */
[----:B------:R-:W-:Y:S02]  /*9d10*/  IMAD R14, R14, c[0x0][0x278], RZ ;  /* 0x00009e000e0e7a24 */ /* 0x000fe400078e02ff */
[----:B------:R-:W-:Y:S02]  /*9d20*/  IMAD.SHL.U32 R24, R24, 0x20, RZ ;  /* 0x0000002018187824 */ /* 0x000fe400078e00ff */
[----:B------:R-:W-:Y:S01]  /*9d30*/  IMAD R14, R5, c[0x0][0x27c], R14 ;  /* 0x00009f00050e7a24 */ /* 0x000fe200078e020e */
[C-C-:B--2---:R-:W-:Y:S02]  /*9d40*/  PRMT R19, R2.reuse, 0xaaa2, R2.reuse ;  /* 0x0000aaa202137816 */ /* 0x144fe40000000002 */
[----:B------:R-:W-:Y:S02]  /*9d50*/  PRMT R25, R2, 0x8880, R2 ;  /* 0x0000888002197816 */ /* 0x000fe40000000002 */
[----:B------:R-:W-:-:S02]  /*9d60*/  IADD3 R19, R19, 0x4b400000, RZ ;  /* 0x4b40000013137810 */ /* 0x000fc40007ffe0ff */
[--C-:B------:R-:W-:Y:S02]  /*9d70*/  PRMT R6, R2, 0xbbb3, R2.reuse ;  /* 0x0000bbb302067816 */ /* 0x100fe40000000002 */
[----:B------:R-:W-:Y:S01]  /*9d80*/  IADD3 R25, R25, 0x4b400000, RZ ;  /* 0x4b40000019197810 */ /* 0x000fe20007ffe0ff */
[----:B------:R-:W-:Y:S01]  /*9d90*/  FADD R19, R19, -12582912 ;  /* 0xcb40000013137421 */ /* 0x000fe20000000000 */
[----:B------:R-:W-:Y:S02]  /*9da0*/  IADD3 R6, R6, 0x4b400000, RZ ;  /* 0x4b40000006067810 */ /* 0x000fe40007ffe0ff */
[----:B------:R-:W-:Y:S01]  /*9db0*/  PRMT R10, R2, 0x9991, R2 ;  /* 0x00009991020a7816 */ /* 0x000fe20000000002 */
[----:B------:R-:W-:Y:S01]  /*9dc0*/  FADD R25, R25, -12582912 ;  /* 0xcb40000019197421 */ /* 0x000fe20000000000 */
[----:B------:R-:W-:Y:S01]  /*9dd0*/  PRMT R8, R3, 0xaaa2, R3 ;  /* 0x0000aaa203087816 */ /* 0x000fe20000000003 */
[C---:B------:R-:W-:Y:S01]  /*9de0*/  FFMA R19, R137.reuse, R26, R19 ;  /* 0x0000001a89137223 */ /* 0x040fe20000000013 */
[----:B------:R-:W-:Y:S01]  /*9df0*/  IADD3 R10, R10, 0x4b400000, RZ ;  /* 0x4b4000000a0a7810 */ /* 0x000fe20007ffe0ff */
[----:B------:R-:W-:Y:S01]  /*9e00*/  FADD R6, R6, -12582912 ;  /* 0xcb40000006067421 */ /* 0x000fe20000000000 */
[----:B------:R-:W-:Y:S01]  /*9e10*/  IADD3 R8, R8, 0x4b400000, RZ ;  /* 0x4b40000008087810 */ /* 0x000fe20007ffe0ff */
[----:B------:R-:W-:Y:S01]  /*9e20*/  FFMA R25, R137, R22, R25 ;  /* 0x0000001689197223 */ /* 0x000fe20000000019 */
[-C--:B------:R-:W-:Y:S01]  /*9e30*/  FMNMX.NAN R4, R19, R136.reuse, !PT ;  /* 0x0000008813047209 */ /* 0x080fe20007820000 */
[----:B------:R-:W-:Y:S01]  /*9e40*/  FFMA R19, R137, R27, R6 ;  /* 0x0000001b89137223 */ /* 0x000fe20000000006 */
[--C-:B------:R-:W-:Y:S01]  /*9e50*/  PRMT R12, R3, 0xbbb3, R3.reuse ;  /* 0x0000bbb3030c7816 */ /* 0x100fe20000000003 */
[----:B------:R-:W-:Y:S01]  /*9e60*/  FADD R10, R10, -12582912 ;  /* 0xcb4000000a0a7421 */ /* 0x000fe20000000000 */
[----:B------:R-:W-:Y:S01]  /*9e70*/  FMNMX.NAN R6, R25, R136, !PT ;  /* 0x0000008819067209 */ /* 0x000fe20007820000 */
[----:B------:R-:W-:Y:S01]  /*9e80*/  FADD R8, R8, -12582912 ;  /* 0xcb40000008087421 */ /* 0x000fe20000000000 */
[--C-:B------:R-:W-:Y:S01]  /*9e90*/  PRMT R25, R3, 0x8880, R3.reuse ;  /* 0x0000888003197816 */ /* 0x100fe20000000003 */
[----:B------:R-:W-:Y:S01]  /*9ea0*/  FFMA R21, R137, R23, R10 ;  /* 0x0000001789157223 */ /* 0x000fe2000000000a */
[----:B------:R-:W-:Y:S01]  /*9eb0*/  IADD3 R12, R12, 0x4b400000, RZ ;  /* 0x4b4000000c0c7810 */ /* 0x000fe20007ffe0ff */
[----:B------:R-:W-:Y:S01]  /*9ec0*/  @P3 IMAD.HI.U32 R10, R7, R134, RZ ;  /* 0x00000086070a3227 */ /* 0x000fe200078e00ff */
[----:B------:R-:W-:Y:S01]  /*9ed0*/  IADD3 R25, R25, 0x4b400000, RZ ;  /* 0x4b40000019197810 */ /* 0x000fe20007ffe0ff */
[----:B------:R-:W-:Y:S01]  /*9ee0*/  F2I.NTZ R4, R4 ;  /* 0x0000000400047305 */ /* 0x000fe20000203100 */
[----:B------:R-:W-:Y:S01]  /*9ef0*/  PRMT R18, R3, 0x9991, R3 ;  /* 0x0000999103127816 */ /* 0x000fe20000000003 */
[----:B------:R-:W-:Y:S01]  /*9f00*/  FFMA R23, R137, R34, R8 ;  /* 0x0000002289177223 */ /* 0x000fe20000000008 */
[-C--:B------:R-:W-:Y:S01]  /*9f10*/  FMNMX.NAN R19, R19, R136.reuse, !PT ;  /* 0x0000008813137209 */ /* 0x080fe20007820000 */
[----:B------:R-:W-:Y:S01]  /*9f20*/  FADD R25, R25, -12582912 ;  /* 0xcb40000019197421 */ /* 0x000fe20000000000 */
[----:B------:R-:W-:Y:S01]  /*9f30*/  IADD3 R18, R18, 0x4b400000, RZ ;  /* 0x4b40000012127810 */ /* 0x000fe20007ffe0ff */
[----:B------:R-:W-:Y:S01]  /*9f40*/  FADD R12, R12, -12582912 ;  /* 0xcb4000000c0c7421 */ /* 0x000fe20000000000 */
[----:B------:R-:W-:Y:S01]  /*9f50*/  FMNMX.NAN R21, R21, R136, !PT ;  /* 0x0000008815157209 */ /* 0x000fe20007820000 */
[----:B------:R-:W-:Y:S01]  /*9f60*/  IMAD.MOV.U32 R8, RZ, RZ, R7 ;  /* 0x000000ffff087224 */ /* 0x000fe200078e0007 */
[----:B------:R-:W-:Y:S01]  /*9f70*/  @P3 SHF.R.U32.HI R8, RZ, R147, R10 ;  /* 0x00000093ff083219 */ /* 0x000fe2000001160a */
[----:B------:R-:W-:Y:S01]  /*9f80*/  FFMA R25, R137, R30, R25 ;  /* 0x0000001e89197223 */ /* 0x000fe20000000019 */
[-C--:B------:R-:W-:Y:S01]  /*9f90*/  FMNMX.NAN R10, R23, R136.reuse, !PT ;  /* 0x00000088170a7209 */ /* 0x080fe20007820000 */
[----:B------:R-:W-:Y:S01]  /*9fa0*/  FFMA R23, R137, R35, R12 ;  /* 0x0000002389177223 */ /* 0x000fe2000000000c */
[----:B------:R-:W1:Y:S01]  /*9fb0*/  F2I.NTZ R19, R19 ;  /* 0x0000001300137305 */ /* 0x000e620000203100 */
[----:B------:R-:W-:Y:S01]  /*9fc0*/  FADD R18, R18, -12582912 ;  /* 0xcb40000012127421 */ /* 0x000fe20000000000 */
[-C--:B------:R-:W-:Y:S01]  /*9fd0*/  FMNMX.NAN R16, R25, R136.reuse, !PT ;  /* 0x0000008819107209 */ /* 0x080fe20007820000 */
[----:B------:R-:W-:Y:S01]  /*9fe0*/  IMAD.MOV R12, RZ, RZ, -R8 ;  /* 0x000000ffff0c7224 */ /* 0x000fe200078e0a08 */
[----:B------:R-:W-:Y:S01]  /*9ff0*/  SHF.R.S32.HI R25, RZ, 0x1f, R24 ;  /* 0x0000001fff197819 */ /* 0x000fe20000011418 */
[----:B------:R-:W-:Y:S01]  /*a000*/  FFMA R31, R137, R31, R18 ;  /* 0x0000001f891f7223 */ /* 0x000fe20000000012 */
[----:B------:R-:W-:Y:S01]  /*a010*/  FMNMX.NAN R23, R23, R136, !PT ;  /* 0x0000008817177209 */ /* 0x000fe20007820000 */
[----:B------:R-:W-:Y:S01]  /*a020*/  IMAD R12, R138, R12, R7 ;  /* 0x0000000c8a0c7224 */ /* 0x000fe200078e0207 */
[----:B------:R-:W-:Y:S01]  /*a030*/  F2I.NTZ R10, R10 ;  /* 0x0000000a000a7305 */ /* 0x000fe20000203100 */
[----:B------:R-:W-:Y:S01]  /*a040*/  IMAD.WIDE.U32 R26, R5, c[0x0][0x278], R24 ;  /* 0x00009e00051a7a25 */ /* 0x000fe200078e0018 */
[----:B------:R-:W-:-:S03]  /*a050*/  FMNMX.NAN R5, R31, R136, !PT ;  /* 0x000000881f057209 */ /* 0x000fc60007820000 */
[----:B------:R-:W-:Y:S01]  /*a060*/  IMAD.SHL.U32 R28, R12, 0x20, RZ ;  /* 0x000000200c1c7824 */ /* 0x000fe200078e00ff */
[----:B------:R-:W-:Y:S01]  /*a070*/  SHF.R.S32.HI R12, RZ, 0x1f, R8 ;  /* 0x0000001fff0c7819 */ /* 0x000fe20000011408 */
[----:B------:R-:W-:Y:S01]  /*a080*/  IMAD R25, R141, R8, RZ ;  /* 0x000000088d197224 */ /* 0x000fe200078e02ff */
[----:B------:R-:W2:Y:S01]  /*a090*/  F2I.NTZ R23, R23 ;  /* 0x0000001700177305 */ /* 0x000ea20000203100 */
[----:B------:R-:W-:Y:S01]  /*a0a0*/  IMAD.IADD R14, R27, 0x1, R14 ;  /* 0x000000011b0e7824 */ /* 0x000fe200078e020e */
[----:B------:R-:W-:Y:S01]  /*a0b0*/  SHF.R.S32.HI R29, RZ, 0x1f, R28 ;  /* 0x0000001fff1d7819 */ /* 0x000fe2000001141c */
[----:B------:R-:W-:Y:S01]  /*a0c0*/  IMAD R12, R12, R142, R25 ;  /* 0x0000008e0c0c7224 */ /* 0x000fe200078e0219 */
[----:B------:R-:W-:Y:S02]  /*a0d0*/  IADD3 R26, P1, P0, R144, c[0x0][0x270], R26 ;  /* 0x00009c00901a7a10 */ /* 0x000fe4000783e01a */
[----:B-1----:R-:W-:Y:S01]  /*a0e0*/  I2IP.S8.S32.SAT R4, R19, R4, RZ ;  /* 0x0000000413047239 */ /* 0x002fe200000010ff */
[----:B------:R-:W-:Y:S01]  /*a0f0*/  IMAD.WIDE.U32 R28, R8, R142, R28 ;  /* 0x0000008e081c7225 */ /* 0x000fe200078e001c */
[----:B------:R-:W-:Y:S01]  /*a100*/  F2I.NTZ R6, R6 ;  /* 0x0000000600067305 */ /* 0x000fe20000203100 */
[----:B------:R-:W-:-:S02]  /*a110*/  IADD3.X R27, R143, c[0x0][0x274], R14, P1, P0 ;  /* 0x00009d008f1b7a10 */ /* 0x000fc40000fe040e */
[----:B------:R-:W-:Y:S01]  /*a120*/  IMAD.IADD R12, R29, 0x1, R12 ;  /* 0x000000011d0c7824 */ /* 0x000fe200078e020c */
[----:B------:R-:W-:-:S04]  /*a130*/  IADD3 R28, P1, P0, R145, R140, R28 ;  /* 0x0000008c911c7210 */ /* 0x000fc8000783e01c */
        /* <DEDUP_REMOVED lines=8> */
[----:B------:R2:W3:Y:S01]  /*a1c0*/  @P5 LDG.E.LTC128B.64 R2, [R28.64] ;  /* 0x000000101c025981 */ /* 0x0004e2000c1e1b20 */
[----:B------:R-:W-:Y:S01]  /*a1d0*/  @P3 IMAD.HI.U32 R23, R7, R133, RZ ;  /* 0x0000008507173227 */ /* 0x000fe200078e00ff */
[----:B------:R-:W-:-:S03]  /*a1e0*/  ISETP.LT.AND P6, PT, R9, R148, !P4 ;  /* 0x000000940900720c */ /* 0x000fc600067c1270 */
[----:B------:R-:W-:-:S04]  /*a1f0*/  @P3 IMAD.HI.U32 R10, R9, R134, RZ ;  /* 0x00000086090a3227 */ /* 0x000fc800078e00ff */
[----:B-1----:R-:W-:Y:S01]  /*a200*/  IMAD.MOV.U32 R5, RZ, RZ, R7 ;  /* 0x000000ffff057224 */ /* 0x002fe200078e0007 */
[----:B------:R-:W-:-:S05]  /*a210*/  @P3 SHF.R.U32.HI R5, RZ, R132, R23 ;  /* 0x00000084ff053219 */ /* 0x000fca0000011617 */
[----:B--2---:R-:W-:-:S04]  /*a220*/  IMAD.MOV R28, RZ, RZ, -R5 ;  /* 0x000000ffff1c7224 */ /* 0x004fc800078e0a05 */
[----:B------:R-:W-:-:S04]  /*a230*/  IMAD R28, R138, R28, R7 ;  /* 0x0000001c8a1c7224 */ /* 0x000fc800078e0207 */
[----:B------:R-:W-:-:S05]  /*a240*/  IMAD.SHL.U32 R28, R28, 0x20, RZ ;  /* 0x000000201c1c7824 */ /* 0x000fca00078e00ff */
[----:B------:R-:W-:-:S05]  /*a250*/  SHF.R.S32.HI R29, RZ, 0x1f, R28 ;  /* 0x0000001fff1d7819 */ /* 0x000fca000001141c */
[----:B------:R-:W-:-:S05]  /*a260*/  IMAD.WIDE.U32 R28, R5, c[0x0][0x278], R28 ;  /* 0x00009e00051c7a25 */ /* 0x000fca00078e001c */
[----:B------:R-:W-:Y:S02]  /*a270*/  IADD3 R28, P1, P0, R144, c[0x0][0x270], R28 ;  /* 0x00009c00901c7a10 */ /* 0x000fe4000783e01c */
[C-C-:B---3--:R-:W-:Y:S02]  /*a280*/  PRMT R19, R2.reuse, 0xaaa2, R2.reuse ;  /* 0x0000aaa202137816 */ /* 0x148fe40000000002 */
        /* <DEDUP_REMOVED lines=8> */
[----:B------:R-:W-:Y:S01]  /*a310*/  FFMA R19, R137, R44, R19 ;  /* 0x0000002c89137223 */ /* 0x000fe20000000013 */
[----:B------:R-:W-:-:S02]  /*a320*/  PRMT R16, R3, 0xbbb3, R3 ;  /* 0x0000bbb303107816 */ /* 0x000fc40000000003 */
[----:B------:R-:W-:Y:S01]  /*a330*/  IADD3 R23, R8, 0x4b400000, RZ ;  /* 0x4b40000008177810 */ /* 0x000fe20007ffe0ff */
[----:B------:R-:W-:Y:S01]  /*a340*/  FADD R21, R21, -12582912 ;  /* 0xcb40000015157421 */ /* 0x000fe20000000000 */
[----:B------:R-:W-:Y:S01]  /*a350*/  FMNMX.NAN R4, R19, R136, !PT ;  /* 0x0000008813047209 */ /* 0x000fe20007820000 */
[C---:B------:R-:W-:Y:S01]  /*a360*/  FFMA R19, R137.reuse, R45, R6 ;  /* 0x0000002d89137223 */ /* 0x040fe20000000006 */
[----:B------:R-:W-:Y:S01]  /*a370*/  PRMT R6, R2, 0x9991, R2 ;  /* 0x0000999102067816 */ /* 0x000fe20000000002 */
[----:B------:R-:W-:Y:S01]  /*a380*/  FFMA R21, R137, R48, R21 ;  /* 0x0000003089157223 */ /* 0x000fe20000000015 */
[----:B------:R-:W-:Y:S01]  /*a390*/  IADD3 R16, R16, 0x4b400000, RZ ;  /* 0x4b40000010107810 */ /* 0x000fe20007ffe0ff */
[----:B------:R-:W-:Y:S01]  /*a3a0*/  FADD R23, R23, -12582912 ;  /* 0xcb40000017177421 */ /* 0x000fe20000000000 */
[----:B------:R-:W-:Y:S01]  /*a3b0*/  IADD3 R6, R6, 0x4b400000, RZ ;  /* 0x4b40000006067810 */ /* 0x000fe20007ffe0ff */
[----:B------:R-:W-:Y:S01]  /*a3c0*/  F2I.NTZ R4, R4 ;  /* 0x0000000400047305 */ /* 0x000fe20000203100 */
[C-C-:B------:R-:W-:Y:S01]  /*a3d0*/  PRMT R14, R3.reuse, 0x8880, R3.reuse ;  /* 0x00008880030e7816 */ /* 0x140fe20000000003 */
[----:B------:R-:W-:Y:S01]  /*a3e0*/  FADD R16, R16, -12582912 ;  /* 0xcb40000010107421 */ /* 0x000fe20000000000 */
[----:B------:R-:W-:Y:S01]  /*a3f0*/  PRMT R12, R3, 0x9991, R3 ;  /* 0x00009991030c7816 */ /* 0x000fe20000000003 */
[----:B------:R-:W-:Y:S01]  /*a400*/  FADD R6, R6, -12582912 ;  /* 0xcb40000006067421 */ /* 0x000fe20000000000 */
[----:B------:R-:W-:Y:S01]  /*a410*/  IADD3 R14, R14, 0x4b400000, RZ ;  /* 0x4b4000000e0e7810 */ /* 0x000fe20007ffe0ff */
[----:B------:R-:W-:Y:S01]  /*a420*/  FFMA R23, R137, R36, R23 ;  /* 0x0000002489177223 */ /* 0x000fe20000000017 */
[-C--:B------:R-:W-:Y:S01]  /*a430*/  FMNMX.NAN R8, R21, R136.reuse, !PT ;  /* 0x0000008815087209 */ /* 0x080fe20007820000 */
[C---:B------:R-:W-:Y:S01]  /*a440*/  FFMA R21, R137.reuse, R49, R6 ;  /* 0x0000003189157223 */ /* 0x040fe20000000006 */
[----:B------:R-:W-:Y:S01]  /*a450*/  IADD3 R12, R12, 0x4b400000, RZ ;  /* 0x4b4000000c0c7810 */ /* 0x000fe20007ffe0ff */
[----:B------:R-:W-:Y:S01]  /*a460*/  IMAD.MOV.U32 R6, RZ, RZ, R9 ;  /* 0x000000ffff067224 */ /* 0x000fe200078e0009 */
[----:B------:R-:W-:Y:S01]  /*a470*/  @P3 SHF.R.U32.HI R6, RZ, R147, R10 ;  /* 0x00000093ff063219 */ /* 0x000fe2000001160a */
[----:B------:R-:W-:Y:S01]  /*a480*/  FFMA R25, R137, R37, R16 ;  /* 0x0000002589197223 */ /* 0x000fe20000000010 */
[-C--:B------:R-:W-:Y:S01]  /*a490*/  FMNMX.NAN R19, R19, R136.reuse, !PT ;  /* 0x0000008813137209 */ /* 0x080fe20007820000 */
[----:B------:R-:W-:Y:S01]  /*a4a0*/  FADD R7, R14, -12582912 ;  /* 0xcb4000000e077421 */ /* 0x000fe20000000000 */
[-C--:B------:R-:W-:Y:S01]  /*a4b0*/  FMNMX.NAN R10, R23, R136.reuse, !PT ;  /* 0x00000088170a7209 */ /* 0x080fe20007820000 */
[----:B------:R-:W-:Y:S01]  /*a4c0*/  FADD R12, R12, -12582912 ;  /* 0xcb4000000c0c7421 */ /* 0x000fe20000000000 */
[----:B------:R-:W-:Y:S01]  /*a4d0*/  FMNMX.NAN R25, R25, R136, !PT ;  /* 0x0000008819197209 */ /* 0x000fe20007820000 */
[----:B------:R-:W-:Y:S01]  /*a4e0*/  FFMA R7, R137, R40, R7 ;  /* 0x0000002889077223 */ /* 0x000fe20000000007 */
[----:B------:R-:W-:Y:S01]  /*a4f0*/  FMNMX.NAN R21, R21, R136, !PT ;  /* 0x0000008815157209 */ /* 0x000fe20007820000 */
[----:B------:R-:W-:Y:S01]  /*a500*/  IMAD.MOV R26, RZ, RZ, -R6 ;  /* 0x000000ffff1a7224 */ /* 0x000fe200078e0a06 */
[----:B------:R-:W1:Y:S01]  /*a510*/  F2I.NTZ R19, R19 ;  /* 0x0000001300137305 */ /* 0x000e620000203100 */
[----:B------:R-:W-:Y:S01]  /*a520*/  FFMA R41, R137, R41, R12 ;  /* 0x0000002989297223 */ /* 0x000fe2000000000c */
[----:B------:R-:W-:Y:S01]  /*a530*/  SHF.R.S32.HI R12, RZ, 0x1f, R5 ;  /* 0x0000001fff0c7819 */ /* 0x000fe20000011405 */
[----:B------:R-:W-:Y:S01]  /*a540*/  IMAD R26, R138, R26, R9 ;  /* 0x0000001a8a1a7224 */ /* 0x000fe200078e0209 */
[----:B------:R-:W-:Y:S01]  /*a550*/  FMNMX.NAN R7, R7, R136, !PT ;  /* 0x0000008807077209 */ /* 0x000fe20007820000 */
[----:B------:R-:W-:Y:S01]  /*a560*/  IMAD R23, R141, R6, RZ ;  /* 0x000000068d177224 */ /* 0x000fe200078e02ff */
[----:B------:R-:W-:Y:S01]  /*a570*/  FMNMX.NAN R41, R41, R136, !PT ;  /* 0x0000008829297209 */ /* 0x000fe20007820000 */
[----:B------:R-:W-:Y:S01]  /*a580*/  IMAD.SHL.U32 R26, R26, 0x20, RZ ;  /* 0x000000201a1a7824 */ /* 0x000fe200078e00ff */
[----:B------:R-:W-:Y:S01]  /*a590*/  F2I.NTZ R10, R10 ;  /* 0x0000000a000a7305 */ /* 0x000fe20000203100 */
[----:B------:R-:W-:Y:S01]  /*a5a0*/  IMAD R12, R12, c[0x0][0x278], RZ ;  /* 0x00009e000c0c7a24 */ /* 0x000fe200078e02ff */
[----:B------:R-:W-:-:S02]  /*a5b0*/  SHF.R.S32.HI R14, RZ, 0x1f, R6 ;  /* 0x0000001fff0e7819 */ /* 0x000fc40000011406 */
[----:B------:R-:W-:Y:S01]  /*a5c0*/  SHF.R.S32.HI R27, RZ, 0x1f, R26 ;  /* 0x0000001fff1b7819 */ /* 0x000fe2000001141a */
[----:B------:R-:W-:Y:S02]  /*a5d0*/  IMAD R12, R5, c[0x0][0x27c], R12 ;  /* 0x00009f00050c7a24 */ /* 0x000fe400078e020c */
[----:B------:R-:W-:Y:S01]  /*a5e0*/  IMAD R14, R14, R142, R23 ;  /* 0x0000008e0e0e7224 */ /* 0x000fe200078e0217 */
[----:B------:R-:W2:Y:S01]  /*a5f0*/  F2I.NTZ R25, R25 ;  /* 0x0000001900197305 */ /* 0x000ea20000203100 */
[----:B------:R-:W-:Y:S01]  /*a600*/  IMAD.IADD R12, R29, 0x1, R12 ;  /* 0x000000011d0c7824 */ /* 0x000fe200078e020c */
[----:B-1----:R-:W-:Y:S01]  /*a610*/  I2IP.S8.S32.SAT R4, R19, R4, RZ ;  /* 0x0000000413047239 */ /* 0x002fe200000010ff */
[----:B------:R-:W-:-:S03]  /*a620*/  IMAD.WIDE.U32 R26, R6, R142, R26 ;  /* 0x0000008e061a7225 */ /* 0x000fc600078e001a */
[----:B------:R-:W-:Y:S01]  /*a630*/  IADD3.X R29, R143, c[0x0][0x274], R12, P1, P0 ;  /* 0x00009d008f1d7a10 */ /* 0x000fe20000fe040c */
        /* <DEDUP_REMOVED lines=18> */
[--C-:B------:R-:W-:Y:S01]  /*a760*/  PRMT R8, R2, 0x9991, R2.reuse ;  /* 0x0000999102087816 */ /* 0x100fe20000000002 */
        /* <DEDUP_REMOVED lines=9> */
[----:B-1----:R-:W-:Y:S01]  /*a800*/  FMNMX.NAN R4, R19, R136, !PT ;  /* 0x0000008813047209 */ /* 0x002fe20007820000 */
[----:B------:R-:W-:Y:S01]  /*a810*/  @P3 IMAD.HI.U32 R19, R9, R133, RZ ;  /* 0x0000008509133227 */ /* 0x000fe200078e00ff */
[----:B------:R-:W-:-:S02]  /*a820*/  PRMT R8, R3, 0xbbb3, R3 ;  /* 0x0000bbb303087816 */ /* 0x000fc40000000003 */
[----:B------:R-:W-:Y:S01]  /*a830*/  PRMT R14, R3, 0x9991, R3 ;  /* 0x00009991030e7816 */ /* 0x000fe20000000003 */
[----:B------:R-:W-:Y:S01]  /*a840*/  FFMA R51, R137, R51, R6 ;  /* 0x0000003389337223 */ /* 0x000fe20000000006 */
[----:B------:R-:W-:Y:S01]  /*a850*/  IADD3 R8, R8, 0x4b400000, RZ ;  /* 0x4b40000008087810 */ /* 0x000fe20007ffe0ff */
[----:B------:R-:W-:Y:S01]  /*a860*/  IMAD.MOV.U32 R6, RZ, RZ, R9 ;  /* 0x000000ffff067224 */ /* 0x000fe200078e0009 */
[----:B------:R-:W-:Y:S01]  /*a870*/  @P3 SHF.R.U32.HI R6, RZ, R132, R19 ;  /* 0x00000084ff063219 */ /* 0x000fe20000011613 */
[----:B------:R-:W-:Y:S01]  /*a880*/  FADD R21, R21, -12582912 ;  /* 0xcb40000015157421 */ /* 0x000fe20000000000 */
[----:B------:R-:W-:Y:S01]  /*a890*/  PRMT R19, R3, 0x8880, R3 ;  /* 0x0000888003137816 */ /* 0x000fe20000000003 */
[----:B------:R-:W-:Y:S01]  /*a8a0*/  FADD R8, R8, -12582912 ;  /* 0xcb40000008087421 */ /* 0x000fe20000000000 */
[----:B------:R-:W-:Y:S01]  /*a8b0*/  IADD3 R7, R7, 0x4b400000, RZ ;  /* 0x4b40000007077810 */ /* 0x000fe20007ffe0ff */
[----:B------:R-:W-:Y:S01]  /*a8c0*/  FFMA R21, R137, R38, R21 ;  /* 0x0000002689157223 */ /* 0x000fe20000000015 */
[----:B------:R-:W-:Y:S01]  /*a8d0*/  IADD3 R19, R19, 0x4b400000, RZ ;  /* 0x4b40000013137810 */ /* 0x000fe20007ffe0ff */
[----:B------:R-:W-:Y:S01]  /*a8e0*/  FFMA R39, R137, R39, R8 ;  /* 0x0000002789277223 */ /* 0x000fe20000000008 */
[----:B------:R-:W-:Y:S01]  /*a8f0*/  IADD3 R14, R14, 0x4b400000, RZ ;  /* 0x4b4000000e0e7810 */ /* 0x000fe20007ffe0ff */
[----:B------:R-:W-:Y:S01]  /*a900*/  IMAD.MOV.U32 R8, RZ, RZ, R11 ;  /* 0x000000ffff087224 */ /* 0x000fe200078e000b */
[----:B------:R-:W-:Y:S01]  /*a910*/  @P3 SHF.R.U32.HI R8, RZ, R147, R16 ;  /* 0x00000093ff083219 */ /* 0x000fe20000011610 */
[----:B------:R-:W-:Y:S01]  /*a920*/  FADD R7, R7, -12582912 ;  /* 0xcb40000007077421 */ /* 0x000fe20000000000 */
[-C--:B------:R-:W-:Y:S01]  /*a930*/  FMNMX.NAN R5, R47, R136.reuse, !PT ;  /* 0x000000882f057209 */ /* 0x080fe20007820000 */
[--C-:B------:R-:W-:Y:S01]  /*a940*/  IMAD.MOV R24, RZ, RZ, -R6.reuse ;  /* 0x000000ffff187224 */ /* 0x100fe200078e0a06 */
[-C--:B------:R-:W-:Y:S01]  /*a950*/  FMNMX.NAN R10, R21, R136.reuse, !PT ;  /* 0x00000088150a7209 */ /* 0x080fe20007820000 */
[----:B------:R-:W-:Y:S01]  /*a960*/  FADD R19, R19, -12582912 ;  /* 0xcb40000013137421 */ /* 0x000fe20000000000 */
[----:B------:R-:W-:Y:S01]  /*a970*/  SHF.R.S32.HI R23, RZ, 0x1f, R6 ;  /* 0x0000001fff177819 */ /* 0x000fe20000011406 */
[----:B------:R-:W-:Y:S01]  /*a980*/  FADD R14, R14, -12582912 ;  /* 0xcb4000000e0e7421 */ /* 0x000fe20000000000 */
[----:B------:R-:W-:Y:S01]  /*a990*/  FMNMX.NAN R12, R51, R136, !PT ;  /* 0x00000088330c7209 */ /* 0x000fe20007820000 */
[----:B------:R-:W-:Y:S01]  /*a9a0*/  FFMA R7, R137, R50, R7 ;  /* 0x0000003289077223 */ /* 0x000fe20000000007 */
[----:B------:R-:W-:Y:S01]  /*a9b0*/  F2I.NTZ R4, R4 ;  /* 0x0000000400047305 */ /* 0x000fe20000203100 */
[----:B------:R-:W-:Y:S01]  /*a9c0*/  IMAD R24, R138, R24, R9 ;  /* 0x000000188a187224 */ /* 0x000fe200078e0209 */
[----:B------:R-:W-:Y:S01]  /*a9d0*/  FMNMX.NAN R9, R39, R136, !PT ;  /* 0x0000008827097209 */ /* 0x000fe20007820000 */
[----:B------:R-:W-:Y:S01]  /*a9e0*/  FFMA R19, R137, R42, R19 ;  /* 0x0000002a89137223 */ /* 0x000fe20000000013 */
[-C--:B------:R-:W-:Y:S01]  /*a9f0*/  FMNMX.NAN R7, R7, R136.reuse, !PT ;  /* 0x0000008807077209 */ /* 0x080fe20007820000 */
[----:B------:R-:W-:Y:S01]  /*aa00*/  FFMA R43, R137, R43, R14 ;  /* 0x0000002b892b7223 */ /* 0x000fe2000000000e */
[--C-:B------:R-:W-:Y:S01]  /*aa10*/  SHF.R.S32.HI R18, RZ, 0x1f, R8.reuse ;  /* 0x0000001fff127819 */ /* 0x100fe20000011408 */
[----:B------:R-:W-:Y:S01]  /*aa20*/  IMAD.MOV R22, RZ, RZ, -R8 ;  /* 0x000000ffff167224 */ /* 0x000fe200078e0a08 */
[-C--:B------:R-:W-:Y:S01]  /*aa30*/  FMNMX.NAN R19, R19, R136.reuse, !PT ;  /* 0x0000008813137209 */ /* 0x080fe20007820000 */
[----:B------:R-:W-:Y:S01]  /*aa40*/  IMAD.SHL.U32 R24, R24, 0x20, RZ ;  /* 0x0000002018187824 */ /* 0x000fe200078e00ff */
[----:B------:R-:W-:Y:S01]  /*aa50*/  FMNMX.NAN R14, R43, R136, !PT ;  /* 0x000000882b0e7209 */ /* 0x000fe20007820000 */
[----:B------:R-:W-:Y:S01]  /*aa60*/  IMAD R22, R138, R22, R11 ;  /* 0x000000168a167224 */ /* 0x000fe200078e020b */
[----:B------:R-:W1:Y:S01]  /*aa70*/  F2I.NTZ R5, R5 ;  /* 0x0000000500057305 */ /* 0x000e620000203100 */
[----:B------:R-:W-:Y:S01]  /*aa80*/  IMAD R23, R23, c[0x0][0x278], RZ ;  /* 0x00009e0017177a24 */ /* 0x000fe200078e02ff */
[----:B------:R-:W-:Y:S01]  /*aa90*/  SHF.R.S32.HI R25, RZ, 0x1f, R24 ;  /* 0x0000001fff197819 */ /* 0x000fe20000011418 */
        /* <DEDUP_REMOVED lines=27> */
[----:B------:R-:W-:-:S04]  /*ac50*/  @P3 IMAD.HI.U32 R10, R13, R134, RZ ;  /* 0x000000860d0a3227 */ /* 0x000fc800078e00ff */
[----:B-1----:R-:W-:Y:S01]  /*ac60*/  IMAD.MOV.U32 R5, RZ, RZ, R11 ;  /* 0x000000ffff057224 */ /* 0x002fe200078e000b */
[----:B------:R-:W-:-:S05]  /*ac70*/  @P3 SHF.R.U32.HI R5, RZ, R132, R19 ;  /* 0x00000084ff053219 */ /* 0x000fca0000011613 */
[----:B------:R-:W-:-:S04]  /*ac80*/  IMAD.MOV R24, RZ, RZ, -R5 ;  /* 0x000000ffff187224 */ /* 0x000fc800078e0a05 */
[----:B------:R-:W-:-:S04]  /*ac90*/  IMAD R24, R138, R24, R11 ;  /* 0x000000188a187224 */ /* 0x000fc800078e020b */
[----:B------:R-:W-:-:S05]  /*aca0*/  IMAD.SHL.U32 R24, R24, 0x20, RZ ;  /* 0x0000002018187824 */ /* 0x000fca00078e00ff */
[----:B------:R-:W-:-:S05]  /*acb0*/  SHF.R.S32.HI R25, RZ, 0x1f, R24 ;  /* 0x0000001fff197819 */ /* 0x000fca0000011418 */
[----:B------:R-:W-:-:S05]  /*acc0*/  IMAD.WIDE.U32 R24, R5, c[0x0][0x278], R24 ;  /* 0x00009e0005187a25 */ /* 0x000fca00078e0018 */
[----:B------:R-:W-:Y:S02]  /*acd0*/  IADD3 R24, P1, P0, R144, c[0x0][0x270], R24 ;  /* 0x00009c0090187a10 */ /* 0x000fe4000783e018 */
[C-C-:B--2---:R-:W-:Y:S02]  /*ace0*/  PRMT R7, R2.reuse, 0xaaa2, R2.reuse ;  /* 0x0000aaa202077816 */ /* 0x144fe40000000002 */
        /* <DEDUP_REMOVED lines=83> */
[----:B------:R-:W-:Y:S01]  /*b220*/  FFMA R9, R137, R90, R9 ;  /* 0x0000005a89097223 */ /* 0x000fe20000000009 */
[--C-:B------:R-:W-:Y:S01]  /*b230*/  PRMT R14, R3, 0x9991, R3.reuse ;  /* 0x00009991030e7816 */ /* 0x100fe20000000003 */
[----:B------:R-:W-:Y:S01]  /*b240*/  FFMA R91, R137, R91, R6 ;  /* 0x0000005b895b7223 */ /* 0x000fe20000000006 */
[----:B------:R-:W-:Y:S01]  /*b250*/  IADD3 R7, R7, 0x4b400000, RZ ;  /* 0x4b40000007077810 */ /* 0x000fe20007ffe0ff */
[----:B------:R-:W-:Y:S01]  /*b260*/  FADD R6, R8, -12582912 ;  /* 0xcb40000008067421 */ /* 0x000fe20000000000 */
[----:B------:R-:W-:-:S02]  /*b270*/  PRMT R8, R3, 0xbbb3, R3 ;  /* 0x0000bbb303087816 */ /* 0x000fc40000000003 */
[----:B-1----:R-:W-:Y:S01]  /*b280*/  FMNMX.NAN R4, R9, R136, !PT ;  /* 0x0000008809047209 */ /* 0x002fe20007820000 */
[----:B------:R-:W-:Y:S01]  /*b290*/  FFMA R87, R137, R87, R6 ;  /* 0x0000005789577223 */ /* 0x000fe20000000006 */
[----:B------:R-:W-:Y:S01]  /*b2a0*/  PRMT R9, R3, 0xaaa2, R3 ;  /* 0x0000aaa203097816 */ /* 0x000fe20000000003 */
[----:B------:R-:W-:Y:S01]  /*b2b0*/  IMAD.MOV.U32 R6, RZ, RZ, R13 ;  /* 0x000000ffff067224 */ /* 0x000fe200078e000d */
[----:B------:R-:W-:Y:S01]  /*b2c0*/  IADD3 R8, R8, 0x4b400000, RZ ;  /* 0x4b40000008087810 */ /* 0x000fe20007ffe0ff */
[----:B------:R-:W-:Y:S01]  /*b2d0*/  FADD R7, R7, -12582912 ;  /* 0xcb40000007077421 */ /* 0x000fe20000000000 */
[----:B------:R-:W-:Y:S01]  /*b2e0*/  @P3 SHF.R.U32.HI R6, RZ, R132, R11 ;  /* 0x00000084ff063219 */ /* 0x000fe2000001160b */
[----:B------:R-:W-:Y:S01]  /*b2f0*/  F2I.NTZ R4, R4 ;  /* 0x0000000400047305 */ /* 0x000fe20000203100 */
[----:B------:R-:W-:Y:S01]  /*b300*/  IADD3 R9, R9, 0x4b400000, RZ ;  /* 0x4b40000009097810 */ /* 0x000fe20007ffe0ff */
[----:B------:R-:W-:Y:S01]  /*b310*/  FADD R8, R8, -12582912 ;  /* 0xcb40000008087421 */ /* 0x000fe20000000000 */
[----:B------:R-:W-:Y:S01]  /*b320*/  PRMT R11, R3, 0x8880, R3 ;  /* 0x00008880030b7816 */ /* 0x000fe20000000003 */
[----:B------:R-:W-:Y:S01]  /*b330*/  IMAD.MOV R22, RZ, RZ, -R6 ;  /* 0x000000ffff167224 */ /* 0x000fe200078e0a06 */
[----:B------:R-:W-:Y:S01]  /*b340*/  IADD3 R14, R14, 0x4b400000, RZ ;  /* 0x4b4000000e0e7810 */ /* 0x000fe20007ffe0ff */
[----:B------:R-:W-:Y:S01]  /*b350*/  FADD R9, R9, -12582912 ;  /* 0xcb40000009097421 */ /* 0x000fe20000000000 */
[----:B------:R-:W-:Y:S01]  /*b360*/  IADD3 R11, R11, 0x4b400000, RZ ;  /* 0x4b4000000b0b7810 */ /* 0x000fe20007ffe0ff */
[----:B------:R-:W-:Y:S01]  /*b370*/  FFMA R99, R137, R99, R8 ;  /* 0x0000006389637223 */ /* 0x000fe20000000008 */
[----:B------:R-:W-:Y:S01]  /*b380*/  FMNMX.NAN R5, R91, R136, !PT ;  /* 0x000000885b057209 */ /* 0x000fe20007820000 */
[----:B------:R-:W-:Y:S01]  /*b390*/  IMAD.MOV.U32 R8, RZ, RZ, R15 ;  /* 0x000000ffff087224 */ /* 0x000fe200078e000f */
[----:B------:R-:W-:Y:S01]  /*b3a0*/  @P3 SHF.R.U32.HI R8, RZ, R147, R12 ;  /* 0x00000093ff083219 */ /* 0x000fe2000001160c */
[----:B------:R-:W-:Y:S01]  /*b3b0*/  IMAD R22, R138, R22, R13 ;  /* 0x000000168a167224 */ /* 0x000fe200078e020d */
[----:B------:R-:W-:Y:S01]  /*b3c0*/  FMNMX.NAN R12, R99, R136, !PT ;  /* 0x00000088630c7209 */ /* 0x000fe20007820000 */
[----:B------:R-:W-:Y:S01]  /*b3d0*/  FFMA R9, R137, R98, R9 ;  /* 0x0000006289097223 */ /* 0x000fe20000000009 */
[-C--:B------:R-:W-:Y:S01]  /*b3e0*/  FMNMX.NAN R10, R87, R136.reuse, !PT ;  /* 0x00000088570a7209 */ /* 0x080fe20007820000 */
[----:B------:R-:W-:Y:S01]  /*b3f0*/  FADD R13, R11, -12582912 ;  /* 0xcb4000000b0d7421 */ /* 0x000fe20000000000 */
[----:B------:R-:W-:Y:S01]  /*b400*/  SHF.R.S32.HI R19, RZ, 0x1f, R6 ;  /* 0x0000001fff137819 */ /* 0x000fe20000011406 */
[----:B------:R-:W-:Y:S01]  /*b410*/  FADD R14, R14, -12582912 ;  /* 0xcb4000000e0e7421 */ /* 0x000fe20000000000 */
[----:B------:R-:W-:Y:S01]  /*b420*/  FMNMX.NAN R9, R9, R136, !PT ;  /* 0x0000008809097209 */ /* 0x000fe20007820000 */
[C---:B------:R-:W-:Y:S01]  /*b430*/  FFMA R7, R137.reuse, R86, R7 ;  /* 0x0000005689077223 */ /* 0x040fe20000000007 */
[----:B------:R-:W1:Y:S01]  /*b440*/  F2I.NTZ R5, R5 ;  /* 0x0000000500057305 */ /* 0x000e620000203100 */
[C---:B------:R-:W-:Y:S01]  /*b450*/  FFMA R13, R137.reuse, R94, R13 ;  /* 0x0000005e890d7223 */ /* 0x040fe2000000000d */
[----:B------:R-:W-:Y:S01]  /*b460*/  SHF.R.S32.HI R18, RZ, 0x1f, R8 ;  /* 0x0000001fff127819 */ /* 0x000fe20000011408 */
        /* <DEDUP_REMOVED lines=11> */
[C---:B------:R-:W-:Y:S01]  /*b520*/  IMAD R16, R6.reuse, c[0x0][0x27c], R19 ;  /* 0x00009f0006107a24 */ /* 0x040fe200078e0213 */
[----:B-1----:R-:W-:Y:S01]  /*b530*/  I2IP.S8.S32.SAT R4, R5, R4, RZ ;  /* 0x0000000405047239 */ /* 0x002fe200000010ff */
[----:B------:R-:W-:Y:S01]  /*b540*/  IMAD.WIDE.U32 R22, R6, c[0x0][0x278], R22 ;  /* 0x00009e0006167a25 */ /* 0x000fe200078e0016 */
[----:B------:R-:W1:Y:S01]  /*b550*/  F2I.NTZ R12, R12 ;  /* 0x0000000c000c7305 */ /* 0x000e620000203100 */
[----:B------:R-:W-:Y:S02]  /*b560*/  SHF.R.S32.HI R21, RZ, 0x1f, R20 ;  /* 0x0000001fff157819 */ /* 0x000fe40000011414 */
[----:B------:R-:W-:Y:S01]  /*b570*/  IMAD R13, R141, R8, RZ ;  /* 0x000000088d0d7224 */ /* 0x000fe200078e02ff */
[----:B------:R-:W-:Y:S01]  /*b580*/  IADD3 R22, P1, P0, R144, c[0x0][0x270], R22 ;  /* 0x00009c0090167a10 */ /* 0x000fe2000783e016 */
[----:B------:R-:W-:Y:S02]  /*b590*/  IMAD.IADD R16, R23, 0x1, R16 ;  /* 0x0000000117107824 */ /* 0x000fe400078e0210 */
[-C--:B------:R-:W-:Y:S01]  /*b5a0*/  IMAD R13, R18, R142.reuse, R13 ;  /* 0x0000008e120d7224 */ /* 0x080fe200078e020d */
[----:B------:R-:W-:Y:S01]  /*b5b0*/  F2I.NTZ R7, R7 ;  /* 0x0000000700077305 */ /* 0x000fe20000203100 */
[----:B------:R-:W-:Y:S01]  /*b5c0*/  IMAD.WIDE.U32 R20, R8, R142, R20 ;  /* 0x0000008e08147225 */ /* 0x000fe200078e0014 */
[----:B------:R-:W-:-:S03]  /*b5d0*/  IADD3.X R23, R143, c[0x0][0x274], R16, P1, P0 ;  /* 0x00009d008f177a10 */ /* 0x000fc60000fe0410 */
[----:B------:R-:W-:Y:S01]  /*b5e0*/  IMAD.IADD R13, R21, 0x1, R13 ;  /* 0x00000001150d7824 */ /* 0x000fe200078e020d */
[----:B------:R-:W-:Y:S02]  /*b5f0*/  IADD3 R20, P1, P0, R145, R140, R20 ;  /* 0x0000008c91147210 */ /* 0x000fe4000783e014 */
[----:B------:R-:W2:Y:S01]  /*b600*/  F2I.NTZ R10, R10 ;  /* 0x0000000a000a7305 */ /* 0x000ea20000203100 */
[----:B-1----:R-:W-:Y:S02]  /*b610*/  I2IP.S8.S32.SAT R5, R12, R9, RZ ;  /* 0x000000090c057239 */ /* 0x002fe400000010ff */
[----:B------:R-:W-:-:S05]  /*b620*/  IADD3.X R21, R146, R139, R13, P1, P0 ;  /* 0x0000008b92157210 */ /* 0x000fca0000fe040d */
[----:B------:R-:W-:Y:S08]  /*b630*/  F2I.NTZ R14, R14 ;  /* 0x0000000e000e7305 */ /* 0x000ff00000203100 */
[----:B------:R-:W1:Y:S01]  /*b640*/  F2I.NTZ R11, R11 ;  /* 0x0000000b000b7305 */ /* 0x000e620000203100 */
[----:B--2---:R-:W-:Y:S02]  /*b650*/  I2IP.S8.S32.SAT R4, R10, R7, R4 ;  /* 0x000000070a047239 */ /* 0x004fe40000001004 */
[----:B-1----:R-:W-:-:S05]  /*b660*/  I2IP.S8.S32.SAT R5, R11, R14, R5 ;  /* 0x0000000e0b057239 */ /* 0x002fca0000001005 */
[----:B------:R1:W-:Y:S04]  /*b670*/  @P6 STG.E.64 [R22.64], R4 ;  /* 0x0000000416006986 */ /* 0x0003e8000c101b10 */
[----:B------:R-:W2:Y:S01]  /*b680*/  @P5 LDG.E.LTC128B.64 R2, [R20.64] ;  /* 0x0000001014025981 */ /* 0x000ea2000c1e1b20 */
[C---:B------:R-:W-:Y:S01]  /*b690*/  @P3 IMAD.HI.U32 R134, R17.reuse, R134, RZ ;  /* 0x0000008611863227 */ /* 0x040fe200078e00ff */
[----:B------:R-:W-:Y:S02]  /*b6a0*/  ISETP.LT.AND P4, PT, R17, R148, !P4 ;  /* 0x000000941100720c */ /* 0x000fe40006781270 */
[C-C-:B--2---:R-:W-:Y:S02]  /*b6b0*/  PRMT R9, R2.reuse, 0xaaa2, R2.reuse ;  /* 0x0000aaa202097816 */ /* 0x144fe40000000002 */
[----:B------:R-:W-:-:S02]  /*b6c0*/  PRMT R7, R2, 0x8880, R2 ;  /* 0x0000888002077816 */ /* 0x000fc40000000002 */
[----:B------:R-:W-:Y:S02]  /*b6d0*/  IADD3 R9, R9, 0x4b400000, RZ ;  /* 0x4b40000009097810 */ /* 0x000fe40007ffe0ff */
[--C-:B------:R-:W-:Y:S02]  /*b6e0*/  PRMT R8, R2, 0xbbb3, R2.reuse ;  /* 0x0000bbb302087816 */ /* 0x100fe40000000002 */
[----:B------:R-:W-:Y:S01]  /*b6f0*/  IADD3 R7, R7, 0x4b400000, RZ ;  /* 0x4b40000007077810 */ /* 0x000fe20007ffe0ff */
[----:B------:R-:W-:Y:S01]  /*b700*/  FADD R9, R9, -12582912 ;  /* 0xcb40000009097421 */ /* 0x000fe20000000000 */
[----:B------:R-:W-:Y:S02]  /*b710*/  IADD3 R8, R8, 0x4b400000, RZ ;  /* 0x4b40000008087810 */ /* 0x000fe40007ffe0ff */
[----:B------:R-:W-:Y:S01]  /*b720*/  PRMT R6, R2, 0x9991, R2 ;  /* 0x0000999102067816 */ /* 0x000fe20000000002 */
[----:B-1----:R-:W-:Y:S01]  /*b730*/  FADD R5, R7, -12582912 ;  /* 0xcb40000007057421 */ /* 0x002fe20000000000 */
        /* <DEDUP_REMOVED lines=8> */
[----:B------:R-:W-:Y:S01]  /*b7c0*/  PRMT R11, R3, 0xaaa2, R3 ;  /* 0x0000aaa2030b7816 */ /* 0x000fe20000000003 */
[----:B------:R-:W-:Y:S01]  /*b7d0*/  FADD R6, R6, -12582912 ;  /* 0xcb40000006067421 */ /* 0x000fe20000000000 */
[-C--:B------:R-:W-:Y:S01]  /*b7e0*/  FMNMX.NAN R8, R5, R136.reuse, !PT ;  /* 0x0000008805087209 */ /* 0x080fe20007820000 */
[----:B------:R-:W-:Y:S01]  /*b7f0*/  @P3 IMAD.HI.U32 R5, R15, R133, RZ ;  /* 0x000000850f053227 */ /* 0x000fe200078e00ff */
[----:B------:R-:W-:Y:S01]  /*b800*/  IADD3 R11, R11, 0x4b400000, RZ ;  /* 0x4b4000000b0b7810 */ /* 0x000fe20007ffe0ff */
[----:B------:R-:W-:Y:S01]  /*b810*/  F2I.NTZ R4, R4 ;  /* 0x0000000400047305 */ /* 0x000fe20000203100 */
[----:B------:R-:W-:Y:S01]  /*b820*/  FMNMX.NAN R9, R9, R136, !PT ;  /* 0x0000008809097209 */ /* 0x000fe20007820000 */
[----:B------:R-:W-:Y:S01]  /*b830*/  IMAD.MOV.U32 R7, RZ, RZ, R15 ;  /* 0x000000ffff077224 */ /* 0x000fe200078e000f */
[----:B------:R-:W-:Y:S01]  /*b840*/  @P3 SHF.R.U32.HI R7, RZ, R132, R5 ;  /* 0x00000084ff073219 */ /* 0x000fe20000011605 */
[----:B------:R-:W-:Y:S01]  /*b850*/  FADD R10, R10, -12582912 ;  /* 0xcb4000000a0a7421 */ /* 0x000fe20000000000 */
[----:B------:R-:W-:Y:S01]  /*b860*/  PRMT R5, R3, 0x8880, R3 ;  /* 0x0000888003057816 */ /* 0x000fe20000000003 */
[----:B------:R-:W-:-:S02]  /*b870*/  FFMA R113, R137, R113, R6 ;  /* 0x0000007189717223 */ /* 0x000fc40000000006 */
[----:B------:R-:W-:Y:S01]  /*b880*/  FFMA R101, R137, R101, R10 ;  /* 0x0000006589657223 */ /* 0x000fe2000000000a */
[----:B------:R-:W-:Y:S01]  /*b890*/  PRMT R10, R3, 0x9991, R3 ;  /* 0x00009991030a7816 */ /* 0x000fe20000000003 */
[----:B------:R-:W-:Y:S01]  /*b8a0*/  IMAD.MOV.U32 R6, RZ, RZ, R17 ;  /* 0x000000ffff067224 */ /* 0x000fe200078e0011 */
[----:B------:R-:W-:Y:S01]  /*b8b0*/  @P3 SHF.R.U32.HI R6, RZ, R147, R134 ;  /* 0x00000093ff063219 */ /* 0x000fe20000011686 */
[----:B------:R-:W-:Y:S01]  /*b8c0*/  FADD R11, R11, -12582912 ;  /* 0xcb4000000b0b7421 */ /* 0x000fe20000000000 */
[----:B------:R-:W-:Y:S01]  /*b8d0*/  IADD3 R5, R5, 0x4b400000, RZ ;  /* 0x4b40000005057810 */ /* 0x000fe20007ffe0ff */
[----:B------:R-:W1:Y:S01]  /*b8e0*/  F2I.NTZ R9, R9 ;  /* 0x0000000900097305 */ /* 0x000e620000203100 */
[----:B------:R-:W-:Y:S01]  /*b8f0*/  IADD3 R13, R10, 0x4b400000, RZ ;  /* 0x4b4000000a0d7810 */ /* 0x000fe20007ffe0ff */
[----:B------:R-:W-:Y:S01]  /*b900*/  FFMA R11, R137, R100, R11 ;  /* 0x00000064890b7223 */ /* 0x000fe2000000000b */
[-C--:B------:R-:W-:Y:S01]  /*b910*/  FMNMX.NAN R101, R101, R136.reuse, !PT ;  /* 0x0000008865657209 */ /* 0x080fe20007820000 */
[--C-:B------:R-:W-:Y:S01]  /*b920*/  IMAD.MOV R10, RZ, RZ, -R6.reuse ;  /* 0x000000ffff0a7224 */ /* 0x100fe200078e0a06 */
[-C--:B------:R-:W-:Y:S01]  /*b930*/  FMNMX.NAN R113, R113, R136.reuse, !PT ;  /* 0x0000008871717209 */ /* 0x080fe20007820000 */
[----:B------:R-:W-:Y:S01]  /*b940*/  FADD R5, R5, -12582912 ;  /* 0xcb40000005057421 */ /* 0x000fe20000000000 */
[----:B------:R-:W-:Y:S01]  /*b950*/  FMNMX.NAN R12, R11, R136, !PT ;  /* 0x000000880b0c7209 */ /* 0x000fe20007820000 */
[----:B------:R-:W-:Y:S01]  /*b960*/  FADD R14, R13, -12582912 ;  /* 0xcb4000000d0e7421 */ /* 0x000fe20000000000 */
[----:B------:R-:W-:Y:S01]  /*b970*/  F2I.NTZ R101, R101 ;  /* 0x0000006500657305 */ /* 0x000fe20000203100 */
[----:B------:R-:W-:Y:S01]  /*b980*/  FFMA R5, R137, R104, R5 ;  /* 0x0000006889057223 */ /* 0x000fe20000000005 */
[----:B------:R-:W-:Y:S01]  /*b990*/  SHF.R.S32.HI R13, RZ, 0x1f, R6 ;  /* 0x0000001fff0d7819 */ /* 0x000fe20000011406 */
[----:B------:R-:W-:-:S02]  /*b9a0*/  IMAD R10, R138, R10, R17 ;  /* 0x0000000a8a0a7224 */ /* 0x000fc400078e0211 */
[----:B------:R-:W-:Y:S02]  /*b9b0*/  IMAD.MOV R11, RZ, RZ, -R7 ;  /* 0x000000ffff0b7224 */ /* 0x000fe400078e0a07 */
[----:B------:R-:W-:Y:S01]  /*b9c0*/  FFMA R105, R137, R105, R14 ;  /* 0x0000006989697223 */ /* 0x000fe2000000000e */
[----:B------:R-:W2:Y:S01]  /*b9d0*/  F2I.NTZ R12, R12 ;  /* 0x0000000c000c7305 */ /* 0x000ea20000203100 */
[----:B------:R-:W-:Y:S01]  /*b9e0*/  IMAD.SHL.U32 R14, R10, 0x20, RZ ;  /* 0x000000200a0e7824 */ /* 0x000fe200078e00ff */
[----:B------:R-:W-:Y:S01]  /*b9f0*/  FMNMX.NAN R10, R5, R136, !PT ;  /* 0x00000088050a7209 */ /* 0x000fe20007820000 */
[----:B------:R-:W-:Y:S01]  /*ba00*/  IMAD R11, R138, R11, R15 ;  /* 0x0000000b8a0b7224 */ /* 0x000fe200078e020f */
[----:B------:R-:W-:Y:S01]  /*ba10*/  SHF.R.S32.HI R5, RZ, 0x1f, R7 ;  /* 0x0000001fff057819 */ /* 0x000fe20000011407 */
[----:B------:R-:W-:Y:S01]  /*ba20*/  IMAD R141, R141, R6, RZ ;  /* 0x000000068d8d7224 */ /* 0x000fe200078e02ff */
[----:B------:R-:W-:Y:S01]  /*ba30*/  FMNMX.NAN R105, R105, R136, !PT ;  /* 0x0000008869697209 */ /* 0x000fe20007820000 */
[----:B------:R-:W-:Y:S01]  /*ba40*/  IMAD.SHL.U32 R18, R11, 0x20, RZ ;  /* 0x000000200b127824 */ /* 0x000fe200078e00ff */
[----:B------:R-:W-:Y:S01]  /*ba50*/  SHF.R.S32.HI R15, RZ, 0x1f, R14 ;  /* 0x0000001fff0f7819 */ /* 0x000fe2000001140e */
[----:B------:R-:W-:Y:S01]  /*ba60*/  IMAD R16, R5, c[0x0][0x278], RZ ;  /* 0x00009e0005107a24 */ /* 0x000fe200078e02ff */
[----:B------:R-:W-:Y:S01]  /*ba70*/  F2I.NTZ R8, R8 ;  /* 0x0000000800087305 */ /* 0x000fe20000203100 */
[-C--:B------:R-:W-:Y:S01]  /*ba80*/  IMAD R13, R13, R142.reuse, R141 ;  /* 0x0000008e0d0d7224 */ /* 0x080fe200078e028d */
[----:B------:R-:W-:Y:S01]  /*ba90*/  SHF.R.S32.HI R19, RZ, 0x1f, R18 ;  /* 0x0000001fff137819 */ /* 0x000fe20000011412 */
[----:B------:R-:W-:Y:S01]  /*baa0*/  IMAD.WIDE.U32 R14, R6, R142, R14 ;  /* 0x0000008e060e7225 */ /* 0x000fe200078e000e */
[----:B-1----:R-:W-:-:S02]  /*bab0*/  I2IP.S8.S32.SAT R4, R9, R4, RZ ;  /* 0x0000000409047239 */ /* 0x002fc400000010ff */
[----:B--2---:R-:W-:Y:S01]  /*bac0*/  I2IP.S8.S32.SAT R12, R101, R12, RZ ;  /* 0x0000000c650c7239 */ /* 0x004fe200000010ff */
[----:B------:R-:W-:Y:S01]  /*bad0*/  IMAD.IADD R13, R15, 0x1, R13 ;  /* 0x000000010f0d7824 */ /* 0x000fe200078e020d */
[----:B------:R-:W1:Y:S01]  /*bae0*/  F2I.NTZ R113, R113 ;  /* 0x0000007100717305 */ /* 0x000e620000203100 */
[----:B------:R-:W-:Y:S01]  /*baf0*/  IMAD R16, R7, c[0x0][0x27c], R16 ;  /* 0x00009f0007107a24 */ /* 0x000fe200078e0210 */
[----:B------:R-:W-:Y:S01]  /*bb00*/  IADD3 R140, P1, P0, R145, R140, R14 ;  /* 0x0000008c918c7210 */ /* 0x000fe2000783e00e */
[----:B------:R-:W-:-:S03]  /*bb10*/  IMAD.WIDE.U32 R18, R7, c[0x0][0x278], R18 ;  /* 0x00009e0007127a25 */ /* 0x000fc600078e0012 */
[----:B------:R-:W-:Y:S01]  /*bb20*/  IADD3.X R141, R146, R139, R13, P1, P0 ;  /* 0x0000008b928d7210 */ /* 0x000fe20000fe040d */
[----:B------:R-:W-:Y:S01]  /*bb30*/  IMAD.IADD R16, R19, 0x1, R16 ;  /* 0x0000000113107824 */ /* 0x000fe200078e0210 */
[----:B------:R-:W-:Y:S01]  /*bb40*/  F2I.NTZ R10, R10 ;  /* 0x0000000a000a7305 */ /* 0x000fe20000203100 */
[----:B------:R-:W-:-:S04]  /*bb50*/  IADD3 R18, P1, P0, R144, c[0x0][0x270], R18 ;  /* 0x00009c0090127a10 */ /* 0x000fc8000783e012 */
[----:B------:R-:W-:-:S03]  /*bb60*/  IADD3.X R19, R143, c[0x0][0x274], R16, P1, P0 ;  /* 0x00009d008f137a10 */ /* 0x000fc60000fe0410 */
        /* <DEDUP_REMOVED lines=16> */
[----:B------:R-:W-:-:S02]  /*bc70*/  FADD R6, R6, -12582912 ;  /* 0xcb40000006067421 */ /* 0x000fc40000000000 */
[----:B------:R-:W-:Y:S01]  /*bc80*/  FFMA R111, R137, R111, R2 ;  /* 0x0000006f896f7223 */ /* 0x000fe20000000002 */
[--C-:B------:R-:W-:Y:S01]  /*bc90*/  PRMT R2, R3, 0xaaa2, R3.reuse ;  /* 0x0000aaa203027816 */ /* 0x100fe20000000003 */
[----:B-1----:R-:W-:Y:S01]  /*bca0*/  FFMA R5, R137, R110, R8 ;  /* 0x0000006e89057223 */ /* 0x002fe20000000008 */
[--C-:B------:R-:W-:Y:S01]  /*bcb0*/  PRMT R8, R3, 0xbbb3, R3.reuse ;  /* 0x0000bbb303087816 */ /* 0x100fe20000000003 */
[----:B------:R-:W-:Y:S01]  /*bcc0*/  FFMA R115, R137, R115, R6 ;  /* 0x0000007389737223 */ /* 0x000fe20000000006 */
[----:B------:R-:W-:Y:S01]  /*bcd0*/  PRMT R6, R3, 0x8880, R3 ;  /* 0x0000888003067816 */ /* 0x000fe20000000003 */
[----:B------:R-:W-:Y:S01]  /*bce0*/  FADD R7, R7, -12582912 ;  /* 0xcb40000007077421 */ /* 0x000fe20000000000 */
[----:B------:R-:W-:Y:S02]  /*bcf0*/  IADD3 R2, R2, 0x4b400000, RZ ;  /* 0x4b40000002027810 */ /* 0x000fe40007ffe0ff */
[----:B------:R-:W-:Y:S01]  /*bd00*/  IADD3 R8, R8, 0x4b400000, RZ ;  /* 0x4b40000008087810 */ /* 0x000fe20007ffe0ff */
[----:B------:R-:W-:Y:S01]  /*bd10*/  FFMA R7, R137, R114, R7 ;  /* 0x0000007289077223 */ /* 0x000fe20000000007 */
[----:B------:R-:W-:Y:S01]  /*bd20*/  PRMT R3, R3, 0x9991, R3 ;  /* 0x0000999103037816 */ /* 0x000fe20000000003 */
[----:B------:R-:W-:Y:S01]  /*bd30*/  FADD R10, R2, -12582912 ;  /* 0xcb400000020a7421 */ /* 0x000fe20000000000 */
[----:B------:R-:W-:Y:S01]  /*bd40*/  IADD3 R6, R6, 0x4b400000, RZ ;  /* 0x4b40000006067810 */ /* 0x000fe20007ffe0ff */
[----:B------:R-:W-:Y:S01]  /*bd50*/  FADD R8, R8, -12582912 ;  /* 0xcb40000008087421 */ /* 0x000fe20000000000 */
[----:B------:R-:W-:Y:S01]  /*bd60*/  IADD3 R3, R3, 0x4b400000, RZ ;  /* 0x4b40000003037810 */ /* 0x000fe20007ffe0ff */
[----:B------:R-:W-:Y:S01]  /*bd70*/  IMAD.MOV.U32 R2, RZ, RZ, R17 ;  /* 0x000000ffff027224 */ /* 0x000fe200078e0011 */
[----:B------:R-:W-:Y:S01]  /*bd80*/  @P3 SHF.R.U32.HI R2, RZ, R132, R133 ;  /* 0x00000084ff023219 */ /* 0x000fe20000011685 */
[----:B------:R-:W-:Y:S01]  /*bd90*/  FADD R6, R6, -12582912 ;  /* 0xcb40000006067421 */ /* 0x000fe20000000000 */
[----:B------:R-:W-:Y:S01]  /*bda0*/  FMNMX.NAN R5, R5, R136, !PT ;  /* 0x0000008805057209 */ /* 0x000fe20007820000 */
[----:B------:R-:W-:Y:S01]  /*bdb0*/  FFMA R11, R137, R102, R10 ;  /* 0x00000066890b7223 */ /* 0x000fe2000000000a */
[-C--:B------:R-:W-:Y:S01]  /*bdc0*/  FMNMX.NAN R111, R111, R136.reuse, !PT ;  /* 0x000000886f6f7209 */ /* 0x080fe20007820000 */
[----:B------:R-:W-:Y:S01]  /*bdd0*/  FFMA R103, R137, R103, R8 ;  /* 0x0000006789677223 */ /* 0x000fe20000000008 */
[-C--:B------:R-:W-:Y:S01]  /*bde0*/  FMNMX.NAN R7, R7, R136.reuse, !PT ;  /* 0x0000008807077209 */ /* 0x080fe20007820000 */
[----:B------:R-:W-:Y:S01]  /*bdf0*/  FADD R8, R3, -12582912 ;  /* 0xcb40000003087421 */ /* 0x000fe20000000000 */
[----:B------:R-:W-:Y:S01]  /*be00*/  FMNMX.NAN R11, R11, R136, !PT ;  /* 0x000000880b0b7209 */ /* 0x000fe20007820000 */
[----:B------:R-:W-:Y:S01]  /*be10*/  FFMA R9, R137, R106, R6 ;  /* 0x0000006a89097223 */ /* 0x000fe20000000006 */
        /* <DEDUP_REMOVED lines=47> */
        .weak           $__internal_10_$__cuda_sm20_div_u64
        .type           $__internal_10_$__cuda_sm20_div_u64,@function
        .size           $__internal_10_$__cuda_sm20_div_u64,(.L_x_655 - $__internal_10_$__cuda_sm20_div_u64)
$__internal_10_$__cuda_sm20_div_u64:
        /* <DEDUP_REMOVED lines=28> */
[----:B------:R-:W-:-:S04]  /*c2d0*/  IMAD.HI.U32 R155, P1, R153, R144, R156 ;  /* 0x00000090999b7227 */ /* 0x000fc8000782009c */
[----:B------:R-:W-:Y:S01]  /*c2e0*/  IMAD.HI.U32 R138, R153, R138, RZ ;  /* 0x0000008a998a7227 */ /* 0x000fe200078e00ff */
[----:B------:R-:W-:Y:S02]  /*c2f0*/  IADD3 R148, P0, R148, R155, RZ ;  /* 0x0000009b94947210 */ /* 0x000fe40007f1e0ff */
[----:B------:R-:W-:Y:S01]  /*c300*/  MOV R155, RZ ;  /* 0x000000ff009b7202 */ /* 0x000fe20000000f00 */
        /* <DEDUP_REMOVED lines=21> */
[----:B------:R-:W-:Y:S02]  /*c460*/  SEL R144, R145, R144, P1 ;  /* 0x0000009091907207 */ /* 0x000fe40000800000 */
[----:B------:R-:W-:Y:S02]  /*c470*/  SEL R153, R153, R138, P1 ;  /* 0x0000008a99997207 */ /* 0x000fe40000800000 */
[----:B------:R-:W-:Y:S01]  /*c480*/  ISETP.GE.U32.AND P1, PT, R147, R2, PT ;  /* 0x000000029300720c */ /* 0x000fe20003f26070 */
[----:B------:R-:W-:Y:S01]  /*c490*/  IMAD.MOV.U32 R147, RZ, RZ, 0x0 ;  /* 0x00000000ff937424 */ /* 0x000fe200078e00ff */
[----:B------:R-:W-:-:S02]  /*c4a0*/  ISETP.NE.U32.AND P0, PT, R2, RZ, PT ;  /* 0x000000ff0200720c */ /* 0x000fc40003f05070 */
[----:B------:R-:W-:Y:S02]  /*c4b0*/  IADD3 R138, R153, 0x1, RZ ;  /* 0x00000001998a7810 */ /* 0x000fe40007ffe0ff */
[----:B------:R-:W-:Y:S02]  /*c4c0*/  ISETP.GE.U32.AND.EX P1, PT, R144, R143, PT, P1 ;  /* 0x0000008f9000720c */ /* 0x000fe40003f26110 */
[----:B------:R-:W-:Y:S02]  /*c4d0*/  ISETP.NE.AND.EX P0, PT, R143, RZ, PT, P0 ;  /* 0x000000ff8f00720c */ /* 0x000fe40003f05300 */
[----:B------:R-:W-:-:S04]  /*c4e0*/  SEL R138, R138, R153, P1 ;  /* 0x000000998a8a7207 */ /* 0x000fc80000800000 */
[----:B------:R-:W-:Y:S01]  /*c4f0*/  SEL R138, R138, 0xffffffff, P0 ;  /* 0xffffffff8a8a7807 */ /* 0x000fe20000000000 */
[----:B------:R-:W-:Y:S06]  /*c500*/  RET.REL.NODEC R146 `(_ZN7cutlass6KernelINS_4conv6kernel23ImplicitGemmConvolutionINS1_11threadblock22ImplicitGemmMultistageINS_4gemm9GemmShapeILi128ELi64ELi64EEENS4_48Conv2dFpropActivationTileAccessIteratorOptimizedINS_11MatrixShapeILi128ELi64EEEaNS_6layout12TensorNCxHWxILi32EEENS_9transform29TransposePitchLinearThreadMapINSF_29PitchLinearWarpRakedThreadMapINS_16PitchLinearShapeILi4096ELi2EEELi64ENSI_ILi32ELi1EEELi16EEENSI_ILi2ELi16EEEEENS_12AlignedArrayIaLi16ELi16EEEEENSF_11threadblock25RegularTileAccessIteratorISB_aNSC_37RowMajorTensorOpMultiplicandCrosswiseILi8ELi32EEELi0ESN_Li16EEELNS_4arch14CacheOperation4KindE0ENS4_44Conv2dFpropFilterTileAccessIteratorOptimizedINSA_ILi64ELi64EEEaNSC_12TensorCxRSKxILi32EEENSG_INSH_INSI_ILi2048ELi2EEELi64ESK_Li16EEESM_EESP_Lb0EEENSS_IS10_aNSC_40ColumnMajorTensorOpMultiplicandCrosswiseILi8ELi32EEELi1ES15_Li16EEELSY_1ENS6_11threadblock9MmaPolicyINS6_4warp11MmaTensorOpINS7_ILi64ELi64ELi64EEEaSU_aS18_iSE_NS1C_17MmaTensorOpPolicyINSW_3MmaINS7_ILi16ELi8ELi32EEELi32EaNSC_8RowMajorEaNSC_11ColumnMajorEiS1I_NSW_21OpMultiplyAddSaturateEEENSA_ILi1ELi1EEEEELi1ELb1EbEENSA_ILi0ELi0EEES1P_Li1EEELi3EbEENS_8epilogue11threadblock19InterleavedEpilogueIS8_S1O_Li1ENS1T_37InterleavedConvPredicatedTileIteratorINS1T_34InterleavedConvOutputTileThreadMapINSA_ILi2ELi1EEENSA_ILi8ELi2EEELi64ELi8ELi8EEEaLi32EEENS1S_4warp24FragmentIteratorTensorOpIS1E_S1H_iNS_5ArrayIiLi4ELb1EEENSC_22ColumnMajorInterleavedILi32EEEEENS1S_6thread21LinearCombinationReluIaLi8EifLNS28_9ScaleType4KindE1ELNS_15FloatRoundStyleE2EEELi32EEENS1A_30GemmIdentityThreadblockSwizzleILi1EEELNS1_8OperatorE0ENS1_17Conv2dProblemSizeELNS1_9GroupModeE0EEEEEvNT_6ParamsE) ;  /* 0xffff3af092007950 */ /* 0x000fec0003c3ffff */
.L_x_642:
        /* <DEDUP_REMOVED lines=15> */
.L_x_655:


//--------------------- .nv.shared._ZN7cutlass9reference6device6kernel21TensorScaleBiasConv2dINS_9TensorRefIiNS_6layout12TensorNCxHWxILi32EEEEENS4_IaS7_EEfNS4_IfNS5_8RowMajorEEENS_21NumericConverterClampIafEELi4ELi4ELi16ELi8EEEvNS_4conv17Conv2dProblemSizeET_T0_T1_T2_SJ_ --------------------------
	.section	.nv.shared._ZN7cutlass9reference6device6kernel21TensorScaleBiasConv2dINS_9TensorRefIiNS_6layout12TensorNCxHWxILi32EEEEENS4_IaS7_EEfNS4_IfNS5_8RowMajorEEENS_21NumericConverterClampIafEELi4ELi4ELi16ELi8EEEvNS_4conv17Conv2dProblemSizeET_T0_T1_T2_SJ_,"aw",@nobits
	.sectionflags	@""
	.align	16


//--------------------- .nv.global                --------------------------
	.section	.nv.global,"aw",@nobits
.nv.global:
	.type		_ZN34_INTERNAL_cd730688_4_k_cu_371cd5504cute1_E,@object
	.size		_ZN34_INTERNAL_cd730688_4_k_cu_371cd5504cute1_E,(_ZN34_INTERNAL_cd730688_4_k_cu_371cd5504cuda3std3__45__cpo6cbeginE - _ZN34_INTERNAL_cd730688_4_k_cu_371cd5504cute1_E)
_ZN34_INTERNAL_cd730688_4_k_cu_371cd5504cute1_E:
	.zero		1
	.type		_ZN34_INTERNAL_cd730688_4_k_cu_371cd5504cuda3std3__45__cpo6cbeginE,@object
	.size		_ZN34_INTERNAL_cd730688_4_k_cu_371cd5504cuda3std3__45__cpo6cbeginE,(_ZN34_INTERNAL_cd730688_4_k_cu_371cd5504cuda3std3__48in_placeE - _ZN34_INTERNAL_cd730688_4_k_cu_371cd5504cuda3std3__45__cpo6cbeginE)
_ZN34_INTERNAL_cd730688_4_k_cu_371cd5504cuda3std3__45__cpo6cbeginE:
	.zero		1
	.type		_ZN34_INTERNAL_cd730688_4_k_cu_371cd5504cuda3std3__48in_placeE,@object
	.size		_ZN34_INTERNAL_cd730688_4_k_cu_371cd5504cuda3std3__48in_placeE,(_ZN34_INTERNAL_cd730688_4_k_cu_371cd5504cuda3std6ranges3__45__cpo9iter_moveE - _ZN34_INTERNAL_cd730688_4_k_cu_371cd5504cuda3std3__48in_placeE)
_ZN34_INTERNAL_cd730688_4_k_cu_371cd5504cuda3std3__48in_placeE:
	.zero		1
	.type		_ZN34_INTERNAL_cd730688_4_k_cu_371cd5504cuda3std6ranges3__45__cpo9iter_moveE,@object
	.size		_ZN34_INTERNAL_cd730688_4_k_cu_371cd5504cuda3std6ranges3__45__cpo9iter_moveE,(_ZN34_INTERNAL_cd730688_4_k_cu_371cd5504cuda3std3__45__cpo5beginE - _ZN34_INTERNAL_cd730688_4_k_cu_371cd5504cuda3std6ranges3__45__cpo9iter_moveE)
_ZN34_INTERNAL_cd730688_4_k_cu_371cd5504cuda3std6ranges3__45__cpo9iter_moveE:
	.zero		1
	.type		_ZN34_INTERNAL_cd730688_4_k_cu_371cd5504cuda3std3__45__cpo5beginE,@object
	.size		_ZN34_INTERNAL_cd730688_4_k_cu_371cd5504cuda3std3__45__cpo5beginE,(_ZN34_INTERNAL_cd730688_4_k_cu_371cd5504cuda3std3__436_GLOBAL__N__cd730688_4_k_cu_371cd5506ignoreE - _ZN34_INTERNAL_cd730688_4_k_cu_371cd5504cuda3std3__45__cpo5beginE)
_ZN34_INTERNAL_cd730688_4_k_cu_371cd5504cuda3std3__45__cpo5beginE:
	.zero		1
	.type		_ZN34_INTERNAL_cd730688_4_k_cu_371cd5504cuda3std3__436_GLOBAL__N__cd730688_4_k_cu_371cd5506ignoreE,@object
	.size		_ZN34_INTERNAL_cd730688_4_k_cu_371cd5504cuda3std3__436_GLOBAL__N__cd730688_4_k_cu_371cd5506ignoreE,(_ZN34_INTERNAL_cd730688_4_k_cu_371cd5504cute7productE - _ZN34_INTERNAL_cd730688_4_k_cu_371cd5504cuda3std3__436_GLOBAL__N__cd730688_4_k_cu_371cd5506ignoreE)
_ZN34_INTERNAL_cd730688_4_k_cu_371cd5504cuda3std3__436_GLOBAL__N__cd730688_4_k_cu_371cd5506ignoreE:
	.zero		1
	.type		_ZN34_INTERNAL_cd730688_4_k_cu_371cd5504cute7productE,@object
	.size		_ZN34_INTERNAL_cd730688_4_k_cu_371cd5504cute7productE,(_ZN34_INTERNAL_cd730688_4_k_cu_371cd5504cuda3std3__45__cpo3endE - _ZN34_INTERNAL_cd730688_4_k_cu_371cd5504cute7productE)
_ZN34_INTERNAL_cd730688_4_k_cu_371cd5504cute7productE:
	.zero		1
	.type		_ZN34_INTERNAL_cd730688_4_k_cu_371cd5504cuda3std3__45__cpo3endE,@object
	.size		_ZN34_INTERNAL_cd730688_4_k_cu_371cd5504cuda3std3__45__cpo3endE,(_ZN34_INTERNAL_cd730688_4_k_cu_371cd5504cuda3std3__419piecewise_constructE - _ZN34_INTERNAL_cd730688_4_k_cu_371cd5504cuda3std3__45__cpo3endE)
_ZN34_INTERNAL_cd730688_4_k_cu_371cd5504cuda3std3__45__cpo3endE:
	.zero		1
	.type		_ZN34_INTERNAL_cd730688_4_k_cu_371cd5504cuda3std3__419piecewise_constructE,@object
	.size		_ZN34_INTERNAL_cd730688_4_k_cu_371cd5504cuda3std3__419piecewise_constructE,(_ZN34_INTERNAL_cd730688_4_k_cu_371cd5504cuda3std3__45__cpo4cendE - _ZN34_INTERNAL_cd730688_4_k_cu_371cd5504cuda3std3__419piecewise_constructE)
_ZN34_INTERNAL_cd730688_4_k_cu_371cd5504cuda3std3__419piecewise_constructE:
	.zero		1
	.type		_ZN34_INTERNAL_cd730688_4_k_cu_371cd5504cuda3std3__45__cpo4cendE,@object
	.size		_ZN34_INTERNAL_cd730688_4_k_cu_371cd5504cuda3std3__45__cpo4cendE,(_ZN34_INTERNAL_cd730688_4_k_cu_371cd5504cuda3std6ranges3__45__cpo4swapE - _ZN34_INTERNAL_cd730688_4_k_cu_371cd5504cuda3std3__45__cpo4cendE)
_ZN34_INTERNAL_cd730688_4_k_cu_371cd5504cuda3std3__45__cpo4cendE:
	.zero		1
	.type		_ZN34_INTERNAL_cd730688_4_k_cu_371cd5504cuda3std6ranges3__45__cpo4swapE,@object
	.size		_ZN34_INTERNAL_cd730688_4_k_cu_371cd5504cuda3std6ranges3__45__cpo4swapE,(.L_7 - _ZN34_INTERNAL_cd730688_4_k_cu_371cd5504cuda3std6ranges3__45__cpo4swapE)
_ZN34_INTERNAL_cd730688_4_k_cu_371cd5504cuda3std6ranges3__45__cpo4swapE:
	.zero		1
.L_7:


//--------------------- .nv.shared._ZN7cutlass9reference6device6kernel11Conv2dWgradIaNS_6layout12TensorNCxHWxILi32EEEaNS4_12TensorCxRSKxILi32EEEiS6_iiNS_16NumericConverterIiiLNS_15FloatRoundStyleE2EEENS_12multiply_addIiiiEELi2ELi4ELi8ELi16EEEvNS_4conv17Conv2dProblemSizeENS_9TensorRefIT_T0_EENSG_IT1_T2_EENSG_IT3_T4_EESP_T5_SQ_ --------------------------
	.section	.nv.shared._ZN7cutlass9reference6device6kernel11Conv2dWgradIaNS_6layout12TensorNCxHWxILi32EEEaNS4_12TensorCxRSKxILi32EEEiS6_iiNS_16NumericConverterIiiLNS_15FloatRoundStyleE2EEENS_12multiply_addIiiiEELi2ELi4ELi8ELi16EEEvNS_4conv17Conv2dProblemSizeENS_9TensorRefIT_T0_EENSG_IT1_T2_EENSG_IT3_T4_EESP_T5_SQ_,"aw",@nobits
	.sectionflags	@""
	.align	16


//--------------------- .nv.shared._ZN7cutlass9reference6device6kernel11Conv2dDgradIaNS_6layout12TensorNCxHWxILi32EEEaNS4_12TensorCxRSKxILi32EEEiS6_iiNS_16NumericConverterIiiLNS_15FloatRoundStyleE2EEENS_12multiply_addIiiiEELi2ELi4ELi16ELi8EEEvNS_4conv17Conv2dProblemSizeENS_9TensorRefIT_T0_EENSG_IT1_T2_EENSG_IT3_T4_EESP_T5_SQ_ --------------------------
	.section	.nv.shared._ZN7cutlass9reference6device6kernel11Conv2dDgradIaNS_6layout12TensorNCxHWxILi32EEEaNS4_12TensorCxRSKxILi32EEEiS6_iiNS_16NumericConverterIiiLNS_15FloatRoundStyleE2EEENS_12multiply_addIiiiEELi2ELi4ELi16ELi8EEEvNS_4conv17Conv2dProblemSizeENS_9TensorRefIT_T0_EENSG_IT1_T2_EENSG_IT3_T4_EESP_T5_SQ_,"aw",@nobits
	.sectionflags	@""
	.align	16


//--------------------- .nv.shared._ZN7cutlass9reference6device6kernel11Conv2dFpropIaNS_6layout12TensorNCxHWxILi32EEEaNS4_12TensorCxRSKxILi32EEEiS6_iiNS_16NumericConverterIiiLNS_15FloatRoundStyleE2EEENS_12multiply_addIiiiEELi4ELi4ELi16ELi8EEEvNS_4conv17Conv2dProblemSizeENS_9TensorRefIT_T0_EENSG_IT1_T2_EENSG_IT3_T4_EESP_T5_SQ_ --------------------------
	.section	.nv.shared._ZN7cutlass9reference6device6kernel11Conv2dFpropIaNS_6layout12TensorNCxHWxILi32EEEaNS4_12TensorCxRSKxILi32EEEiS6_iiNS_16NumericConverterIiiLNS_15FloatRoundStyleE2EEENS_12multiply_addIiiiEELi4ELi4ELi16ELi8EEEvNS_4conv17Conv2dProblemSizeENS_9TensorRefIT_T0_EENSG_IT1_T2_EENSG_IT3_T4_EESP_T5_SQ_,"aw",@nobits
	.sectionflags	@""
	.align	16


//--------------------- .nv.shared._ZN7cutlass9reference6device6kernel13TensorForEachINS1_6detail14TensorReLuFuncIaNS_6layout12TensorNCxHWxILi32EEEEELi4ENS9_6ParamsEEEvNS_5CoordIXT0_EilEET1_ --------------------------
	.section	.nv.shared._ZN7cutlass9reference6device6kernel13TensorForEachINS1_6detail14TensorReLuFuncIaNS_6layout12TensorNCxHWxILi32EEEEELi4ENS9_6ParamsEEEvNS_5CoordIXT0_EilEET1_,"aw",@nobits
	.sectionflags	@""
	.align	16


//--------------------- .nv.shared._ZN7cutlass9reference6device6kernel11Conv2dWgradIaNS_6layout12TensorNCxHWxILi32EEEaNS4_12TensorCxRSKxILi32EEEaS6_fiNS_21NumericConverterClampIafEENS_12multiply_addIiiiEELi2ELi4ELi8ELi16EEEvNS_4conv17Conv2dProblemSizeENS_9TensorRefIT_T0_EENSF_IT1_T2_EENSF_IT3_T4_EESO_T5_SP_ --------------------------
	.section	.nv.shared._ZN7cutlass9reference6device6kernel11Conv2dWgradIaNS_6layout12TensorNCxHWxILi32EEEaNS4_12TensorCxRSKxILi32EEEaS6_fiNS_21NumericConverterClampIafEENS_12multiply_addIiiiEELi2ELi4ELi8ELi16EEEvNS_4conv17Conv2dProblemSizeENS_9TensorRefIT_T0_EENSF_IT1_T2_EENSF_IT3_T4_EESO_T5_SP_,"aw",@nobits
	.sectionflags	@""
	.align	16


//--------------------- .nv.shared._ZN7cutlass9reference6device6kernel11Conv2dDgradIaNS_6layout12TensorNCxHWxILi32EEEaNS4_12TensorCxRSKxILi32EEEaS6_fiNS_21NumericConverterClampIafEENS_12multiply_addIiiiEELi2ELi4ELi16ELi8EEEvNS_4conv17Conv2dProblemSizeENS_9TensorRefIT_T0_EENSF_IT1_T2_EENSF_IT3_T4_EESO_T5_SP_ --------------------------
	.section	.nv.shared._ZN7cutlass9reference6device6kernel11Conv2dDgradIaNS_6layout12TensorNCxHWxILi32EEEaNS4_12TensorCxRSKxILi32EEEaS6_fiNS_21NumericConverterClampIafEENS_12multiply_addIiiiEELi2ELi4ELi16ELi8EEEvNS_4conv17Conv2dProblemSizeENS_9TensorRefIT_T0_EENSF_IT1_T2_EENSF_IT3_T4_EESO_T5_SP_,"aw",@nobits
	.sectionflags	@""
	.align	16


//--------------------- .nv.shared._ZN7cutlass9reference6device6kernel11Conv2dFpropIaNS_6layout12TensorNCxHWxILi32EEEaNS4_12TensorCxRSKxILi32EEEaS6_fiNS_21NumericConverterClampIafEENS_12multiply_addIiiiEELi4ELi4ELi16ELi8EEEvNS_4conv17Conv2dProblemSizeENS_9TensorRefIT_T0_EENSF_IT1_T2_EENSF_IT3_T4_EESO_T5_SP_ --------------------------
	.section	.nv.shared._ZN7cutlass9reference6device6kernel11Conv2dFpropIaNS_6layout12TensorNCxHWxILi32EEEaNS4_12TensorCxRSKxILi32EEEaS6_fiNS_21NumericConverterClampIafEENS_12multiply_addIiiiEELi4ELi4ELi16ELi8EEEvNS_4conv17Conv2dProblemSizeENS_9TensorRefIT_T0_EENSF_IT1_T2_EENSF_IT3_T4_EESO_T5_SP_,"aw",@nobits
	.sectionflags	@""
	.align	16


//--------------------- .nv.shared._ZN7cutlass6KernelINS_4conv6kernel26B2bImplicitGemmConvolutionINS1_11threadblock40B2bImplicitGemmMultistageSmemAccumulatorINS_4gemm9GemmShapeILi64ELi64ELi64EEENS4_48Conv2dFpropActivationTileAccessIteratorOptimizedINS_11MatrixShapeILi64ELi64EEEaNS_6layout12TensorNCxHWxILi32EEENS_9transform29TransposePitchLinearThreadMapINSF_29PitchLinearWarpRakedThreadMapINS_16PitchLinearShapeILi2048ELi2EEELi128ENSI_ILi32ELi1EEELi16EEENSI_ILi2ELi16EEEEENS_12AlignedArrayIaLi16ELi16EEEEENSF_11threadblock25RegularTileAccessIteratorISB_aNSC_37RowMajorTensorOpMultiplicandCrosswiseILi8ELi32EEELi0ESN_Li16EEELNS_4arch14CacheOperation4KindE0ENS4_44Conv2dFpropFilterTileAccessIteratorOptimizedISB_aNSC_12TensorCxRSKxILi32EEESN_SP_Lb0EEENSS_ISB_aNSC_40ColumnMajorTensorOpMultiplicandCrosswiseILi8ELi32EEELi1ESN_Li16EEELSY_1ENSR_14VectorIteratorINSR_30PredicatedVectorAccessIteratorISB_NSA_ILi32ELi32EEEfNSC_8RowMajorELi4ELb0EEEEENS_8epilogue4warp24FragmentIteratorTensorOpINS7_ILi32ELi32ELi64EEENS7_ILi16ELi8ELi32EEEiNS_5ArrayIiLi4ELb1EEENSC_22ColumnMajorInterleavedILi16EEEEENS1D_20TileIteratorTensorOpIS1F_S1G_aS1K_EENS7_ILi64ELi256ELi64EEENS6_4warp44MmaTensorOpMultiplicandTileIteratorCanonicalINSA_ILi64ELi32EEELNS6_7OperandE0EaS1K_NSA_ILi16ELi32EEELi1ELi32ELi1EEENSZ_INSA_ILi64ELi256EEEaS11_NSG_INSH_INSI_ILi8192ELi2EEELi128ESK_Li16EEESM_EESP_Lb0EEENSS_IS1V_aS14_Li1ES1Y_Li16EEELSY_1ENS1C_6thread21LinearCombinationReluIaLi2EifLNS21_9ScaleType4KindE2ELNS_15FloatRoundStyleE2EEENS6_11threadblock9MmaPolicyINS1P_11MmaTensorOpIS1F_aSU_aS14_iSE_NS1P_17MmaTensorOpPolicyINSW_3MmaIS1G_Li32EaS19_aNSC_11ColumnMajorEiS19_NSW_21OpMultiplyAddSaturateEEENSA_ILi1ELi1EEEEELi1ELb1EbEENSA_ILi0ELi0EEES2I_Li1EEENS28_INS29_IS8_aSU_aS14_iSE_S2G_Li1ELb1EbEES2I_S2I_Li1EEELi3EbEENS1C_11threadblock19InterleavedEpilogueIS1O_S2K_Li1ENS2N_37InterleavedConvPredicatedTileIteratorINS2N_34InterleavedConvOutputTileThreadMapINSA_ILi1ELi4EEENSA_ILi8ELi2EEELi128ELi8ELi8EEEaLi32EEENS1E_IS8_S1G_iS1I_NS1J_ILi32EEEEENS22_IaLi8EifLS24_1ELS25_2EEELi32EEENS27_30GemmIdentityThreadblockSwizzleILi1EEELNS1_8OperatorE0ENS1_17Conv2dProblemSizeEEEEEvNT_6ParamsE --------------------------
	.section	.nv.shared._ZN7cutlass6KernelINS_4conv6kernel26B2bImplicitGemmConvolutionINS1_11threadblock40B2bImplicitGemmMultistageSmemAccumulatorINS_4gemm9GemmShapeILi64ELi64ELi64EEENS4_48Conv2dFpropActivationTileAccessIteratorOptimizedINS_11MatrixShapeILi64ELi64EEEaNS_6layout12TensorNCxHWxILi32EEENS_9transform29TransposePitchLinearThreadMapINSF_29PitchLinearWarpRakedThreadMapINS_16PitchLinearShapeILi2048ELi2EEELi128ENSI_ILi32ELi1EEELi16EEENSI_ILi2ELi16EEEEENS_12AlignedArrayIaLi16ELi16EEEEENSF_11threadblock25RegularTileAccessIteratorISB_aNSC_37RowMajorTensorOpMultiplicandCrosswiseILi8ELi32EEELi0ESN_Li16EEELNS_4arch14CacheOperation4KindE0ENS4_44Conv2dFpropFilterTileAccessIteratorOptimizedISB_aNSC_12TensorCxRSKxILi32EEESN_SP_Lb0EEENSS_ISB_aNSC_40ColumnMajorTensorOpMultiplicandCrosswiseILi8ELi32EEELi1ESN_Li16EEELSY_1ENSR_14VectorIteratorINSR_30PredicatedVectorAccessIteratorISB_NSA_ILi32ELi32EEEfNSC_8RowMajorELi4ELb0EEEEENS_8epilogue4warp24FragmentIteratorTensorOpINS7_ILi32ELi32ELi64EEENS7_ILi16ELi8ELi32EEEiNS_5ArrayIiLi4ELb1EEENSC_22ColumnMajorInterleavedILi16EEEEENS1D_20TileIteratorTensorOpIS1F_S1G_aS1K_EENS7_ILi64ELi256ELi64EEENS6_4warp44MmaTensorOpMultiplicandTileIteratorCanonicalINSA_ILi64ELi32EEELNS6_7OperandE0EaS1K_NSA_ILi16ELi32EEELi1ELi32ELi1EEENSZ_INSA_ILi64ELi256EEEaS11_NSG_INSH_INSI_ILi8192ELi2EEELi128ESK_Li16EEESM_EESP_Lb0EEENSS_IS1V_aS14_Li1ES1Y_Li16EEELSY_1ENS1C_6thread21LinearCombinationReluIaLi2EifLNS21_9ScaleType4KindE2ELNS_15FloatRoundStyleE2EEENS6_11threadblock9MmaPolicyINS1P_11MmaTensorOpIS1F_aSU_aS14_iSE_NS1P_17MmaTensorOpPolicyINSW_3MmaIS1G_Li32EaS19_aNSC_11ColumnMajorEiS19_NSW_21OpMultiplyAddSaturateEEENSA_ILi1ELi1EEEEELi1ELb1EbEENSA_ILi0ELi0EEES2I_Li1EEENS28_INS29_IS8_aSU_aS14_iSE_S2G_Li1ELb1EbEES2I_S2I_Li1EEELi3EbEENS1C_11threadblock19InterleavedEpilogueIS1O_S2K_Li1ENS2N_37InterleavedConvPredicatedTileIteratorINS2N_34InterleavedConvOutputTileThreadMapINSA_ILi1ELi4EEENSA_ILi8ELi2EEELi128ELi8ELi8EEEaLi32EEENS1E_IS8_S1G_iS1I_NS1J_ILi32EEEEENS22_IaLi8EifLS24_1ELS25_2EEELi32EEENS27_30GemmIdentityThreadblockSwizzleILi1EEELNS1_8OperatorE0ENS1_17Conv2dProblemSizeEEEEEvNT_6ParamsE,"aw",@nobits
	.sectionflags	@""
	.align	16


//--------------------- .nv.shared._ZN7cutlass6KernelINS_4conv6kernel23ImplicitGemmConvolutionINS1_11threadblock22ImplicitGemmMultistageINS_4gemm9GemmShapeILi128ELi128ELi64EEENS4_48Conv2dFpropActivationTileAccessIteratorOptimizedINS_11MatrixShapeILi128ELi64EEEaNS_6layout12TensorNCxHWxILi32EEENS_9transform29TransposePitchLinearThreadMapINSF_29PitchLinearWarpRakedThreadMapINS_16PitchLinearShapeILi4096ELi2EEELi128ENSI_ILi32ELi1EEELi16EEENSI_ILi2ELi16EEEEENS_12AlignedArrayIaLi16ELi16EEEEENSF_11threadblock25RegularTileAccessIteratorISB_aNSC_37RowMajorTensorOpMultiplicandCrosswiseILi8ELi32EEELi0ESN_Li16EEELNS_4arch14CacheOperation4KindE0ENS4_44Conv2dFpropFilterTileAccessIteratorOptimizedINSA_ILi64ELi128EEEaNSC_12TensorCxRSKxILi32EEESN_SP_Lb0EEENSS_IS10_aNSC_40ColumnMajorTensorOpMultiplicandCrosswiseILi8ELi32EEELi1ESN_Li16EEELSY_1ENS6_11threadblock9MmaPolicyINS6_4warp11MmaTensorOpINS7_ILi64ELi64ELi64EEEaSU_aS15_iSE_NS19_17MmaTensorOpPolicyINSW_3MmaINS7_ILi16ELi8ELi32EEELi32EaNSC_8RowMajorEaNSC_11ColumnMajorEiS1F_NSW_21OpMultiplyAddSaturateEEENSA_ILi1ELi1EEEEELi1ELb1EbEENSA_ILi0ELi0EEES1M_Li1EEELi3EbEENS_8epilogue11threadblock19InterleavedEpilogueIS8_S1L_Li1ENS1Q_37InterleavedConvPredicatedTileIteratorINS1Q_34InterleavedConvOutputTileThreadMapINSA_ILi2ELi2EEENSA_ILi8ELi2EEELi128ELi8ELi8EEEaLi32EEENS1P_4warp24FragmentIteratorTensorOpIS1B_S1E_iNS_5ArrayIiLi4ELb1EEENSC_22ColumnMajorInterleavedILi32EEEEENS1P_6thread21LinearCombinationReluIaLi8EifLNS25_9ScaleType4KindE1ELNS_15FloatRoundStyleE2EEELi32EEENS17_30GemmIdentityThreadblockSwizzleILi1EEELNS1_8OperatorE0ENS1_17Conv2dProblemSizeELNS1_9GroupModeE0EEEEEvNT_6ParamsE --------------------------
	.section	.nv.shared._ZN7cutlass6KernelINS_4conv6kernel23ImplicitGemmConvolutionINS1_11threadblock22ImplicitGemmMultistageINS_4gemm9GemmShapeILi128ELi128ELi64EEENS4_48Conv2dFpropActivationTileAccessIteratorOptimizedINS_11MatrixShapeILi128ELi64EEEaNS_6layout12TensorNCxHWxILi32EEENS_9transform29TransposePitchLinearThreadMapINSF_29PitchLinearWarpRakedThreadMapINS_16PitchLinearShapeILi4096ELi2EEELi128ENSI_ILi32ELi1EEELi16EEENSI_ILi2ELi16EEEEENS_12AlignedArrayIaLi16ELi16EEEEENSF_11threadblock25RegularTileAccessIteratorISB_aNSC_37RowMajorTensorOpMultiplicandCrosswiseILi8ELi32EEELi0ESN_Li16EEELNS_4arch14CacheOperation4KindE0ENS4_44Conv2dFpropFilterTileAccessIteratorOptimizedINSA_ILi64ELi128EEEaNSC_12TensorCxRSKxILi32EEESN_SP_Lb0EEENSS_IS10_aNSC_40ColumnMajorTensorOpMultiplicandCrosswiseILi8ELi32EEELi1ESN_Li16EEELSY_1ENS6_11threadblock9MmaPolicyINS6_4warp11MmaTensorOpINS7_ILi64ELi64ELi64EEEaSU_aS15_iSE_NS19_17MmaTensorOpPolicyINSW_3MmaINS7_ILi16ELi8ELi32EEELi32EaNSC_8RowMajorEaNSC_11ColumnMajorEiS1F_NSW_21OpMultiplyAddSaturateEEENSA_ILi1ELi1EEEEELi1ELb1EbEENSA_ILi0ELi0EEES1M_Li1EEELi3EbEENS_8epilogue11threadblock19InterleavedEpilogueIS8_S1L_Li1ENS1Q_37InterleavedConvPredicatedTileIteratorINS1Q_34InterleavedConvOutputTileThreadMapINSA_ILi2ELi2EEENSA_ILi8ELi2EEELi128ELi8ELi8EEEaLi32EEENS1P_4warp24FragmentIteratorTensorOpIS1B_S1E_iNS_5ArrayIiLi4ELb1EEENSC_22ColumnMajorInterleavedILi32EEEEENS1P_6thread21LinearCombinationReluIaLi8EifLNS25_9ScaleType4KindE1ELNS_15FloatRoundStyleE2EEELi32EEENS17_30GemmIdentityThreadblockSwizzleILi1EEELNS1_8OperatorE0ENS1_17Conv2dProblemSizeELNS1_9GroupModeE0EEEEEvNT_6ParamsE,"aw",@nobits
	.sectionflags	@""
	.align	16


//--------------------- .nv.shared._ZN7cutlass6KernelINS_4conv6kernel23ImplicitGemmConvolutionINS1_11threadblock22ImplicitGemmMultistageINS_4gemm9GemmShapeILi128ELi64ELi64EEENS4_48Conv2dFpropActivationTileAccessIteratorOptimizedINS_11MatrixShapeILi128ELi64EEEaNS_6layout12TensorNCxHWxILi32EEENS_9transform29TransposePitchLinearThreadMapINSF_29PitchLinearWarpRakedThreadMapINS_16PitchLinearShapeILi4096ELi2EEELi64ENSI_ILi32ELi1EEELi16EEENSI_ILi2ELi16EEEEENS_12AlignedArrayIaLi16ELi16EEEEENSF_11threadblock25RegularTileAccessIteratorISB_aNSC_37RowMajorTensorOpMultiplicandCrosswiseILi8ELi32EEELi0ESN_Li16EEELNS_4arch14CacheOperation4KindE0ENS4_44Conv2dFpropFilterTileAccessIteratorOptimizedINSA_ILi64ELi64EEEaNSC_12TensorCxRSKxILi32EEENSG_INSH_INSI_ILi2048ELi2EEELi64ESK_Li16EEESM_EESP_Lb0EEENSS_IS10_aNSC_40ColumnMajorTensorOpMultiplicandCrosswiseILi8ELi32EEELi1ES15_Li16EEELSY_1ENS6_11threadblock9MmaPolicyINS6_4warp11MmaTensorOpINS7_ILi64ELi64ELi64EEEaSU_aS18_iSE_NS1C_17MmaTensorOpPolicyINSW_3MmaINS7_ILi16ELi8ELi32EEELi32EaNSC_8RowMajorEaNSC_11ColumnMajorEiS1I_NSW_21OpMultiplyAddSaturateEEENSA_ILi1ELi1EEEEELi1ELb1EbEENSA_ILi0ELi0EEES1P_Li1EEELi3EbEENS_8epilogue11threadblock19InterleavedEpilogueIS8_S1O_Li1ENS1T_37InterleavedConvPredicatedTileIteratorINS1T_34InterleavedConvOutputTileThreadMapINSA_ILi2ELi1EEENSA_ILi8ELi2EEELi64ELi8ELi8EEEaLi32EEENS1S_4warp24FragmentIteratorTensorOpIS1E_S1H_iNS_5ArrayIiLi4ELb1EEENSC_22ColumnMajorInterleavedILi32EEEEENS1S_6thread21LinearCombinationReluIaLi8EifLNS28_9ScaleType4KindE1ELNS_15FloatRoundStyleE2EEELi32EEENS1A_30GemmIdentityThreadblockSwizzleILi1EEELNS1_8OperatorE0ENS1_17Conv2dProblemSizeELNS1_9GroupModeE0EEEEEvNT_6ParamsE --------------------------
	.section	.nv.shared._ZN7cutlass6KernelINS_4conv6kernel23ImplicitGemmConvolutionINS1_11threadblock22ImplicitGemmMultistageINS_4gemm9GemmShapeILi128ELi64ELi64EEENS4_48Conv2dFpropActivationTileAccessIteratorOptimizedINS_11MatrixShapeILi128ELi64EEEaNS_6layout12TensorNCxHWxILi32EEENS_9transform29TransposePitchLinearThreadMapINSF_29PitchLinearWarpRakedThreadMapINS_16PitchLinearShapeILi4096ELi2EEELi64ENSI_ILi32ELi1EEELi16EEENSI_ILi2ELi16EEEEENS_12AlignedArrayIaLi16ELi16EEEEENSF_11threadblock25RegularTileAccessIteratorISB_aNSC_37RowMajorTensorOpMultiplicandCrosswiseILi8ELi32EEELi0ESN_Li16EEELNS_4arch14CacheOperation4KindE0ENS4_44Conv2dFpropFilterTileAccessIteratorOptimizedINSA_ILi64ELi64EEEaNSC_12TensorCxRSKxILi32EEENSG_INSH_INSI_ILi2048ELi2EEELi64ESK_Li16EEESM_EESP_Lb0EEENSS_IS10_aNSC_40ColumnMajorTensorOpMultiplicandCrosswiseILi8ELi32EEELi1ES15_Li16EEELSY_1ENS6_11threadblock9MmaPolicyINS6_4warp11MmaTensorOpINS7_ILi64ELi64ELi64EEEaSU_aS18_iSE_NS1C_17MmaTensorOpPolicyINSW_3MmaINS7_ILi16ELi8ELi32EEELi32EaNSC_8RowMajorEaNSC_11ColumnMajorEiS1I_NSW_21OpMultiplyAddSaturateEEENSA_ILi1ELi1EEEEELi1ELb1EbEENSA_ILi0ELi0EEES1P_Li1EEELi3EbEENS_8epilogue11threadblock19InterleavedEpilogueIS8_S1O_Li1ENS1T_37InterleavedConvPredicatedTileIteratorINS1T_34InterleavedConvOutputTileThreadMapINSA_ILi2ELi1EEENSA_ILi8ELi2EEELi64ELi8ELi8EEEaLi32EEENS1S_4warp24FragmentIteratorTensorOpIS1E_S1H_iNS_5ArrayIiLi4ELb1EEENSC_22ColumnMajorInterleavedILi32EEEEENS1S_6thread21LinearCombinationReluIaLi8EifLNS28_9ScaleType4KindE1ELNS_15FloatRoundStyleE2EEELi32EEENS1A_30GemmIdentityThreadblockSwizzleILi1EEELNS1_8OperatorE0ENS1_17Conv2dProblemSizeELNS1_9GroupModeE0EEEEEvNT_6ParamsE,"aw",@nobits
	.sectionflags	@""
	.align	16
